def matmul_kernel(
    a_ptr,
    b_ptr,
    c_ptr,
    M,
    N,
    K,
    stride_am,
    stride_ak,
    stride_bk,
    stride_bn,
    stride_cm,
    stride_cn,
    BLOCK_M: tl.constexpr,
    BLOCK_N: tl.constexpr,
    BLOCK_K: tl.constexpr,
    GROUP_M: tl.constexpr,
):
    pid = tl.program_id(axis=0)
    num_pid_m = tl.cdiv(M, BLOCK_M)
    num_pid_n = tl.cdiv(N, BLOCK_N)
    num_pid_in_group = GROUP_M * num_pid_n
    group_id = pid // num_pid_in_group
    first_pid_m = group_id * GROUP_M
    group_size_m = min(num_pid_m - first_pid_m, GROUP_M)
    pid_m = first_pid_m + ((pid % num_pid_in_group) % group_size_m)
    pid_n = (pid % num_pid_in_group) // group_size_m

    offs_am = (pid_m * BLOCK_M + tl.arange(0, BLOCK_M)) % M
    offs_bn = (pid_n * BLOCK_N + tl.arange(0, BLOCK_N)) % N
    offs_k = tl.arange(0, BLOCK_K)
    a_ptrs = a_ptr + offs_am[:, None] * stride_am + offs_k[None, :] * stride_ak
    b_ptrs = b_ptr + offs_k[:, None] * stride_bk + offs_bn[None, :] * stride_bn

    acc = tl.zeros((BLOCK_M, BLOCK_N), dtype=tl.float32)
    for kk in range(0, tl.cdiv(K, BLOCK_K)):
        a = tl.load(a_ptrs, mask=offs_k[None, :] < K - kk * BLOCK_K, other=0.0)
        b = tl.load(b_ptrs, mask=offs_k[:, None] < K - kk * BLOCK_K, other=0.0)
        acc = tl.dot(a, b, acc)
        a_ptrs += BLOCK_K * stride_ak
        b_ptrs += BLOCK_K * stride_bk

    c = acc.to(c_ptr.dtype.element_ty)
    offs_cm = pid_m * BLOCK_M + tl.arange(0, BLOCK_M)
    offs_cn = pid_n * BLOCK_N + tl.arange(0, BLOCK_N)
    c_ptrs = c_ptr + offs_cm[:, None] * stride_cm + offs_cn[None, :] * stride_cn
    mask = (offs_cm[:, None] < M) & (offs_cn[None, :] < N)
    tl.store(c_ptrs, c, mask=mask)

# config = {"BLOCK_K": 64, "BLOCK_M": 256, "BLOCK_N": 64, "GROUP_M": 8, "arch": "sm_80", "dtype": "bf16", "num_ctas": 1, "num_stages": 3, "num_warps": 2}
# arch = sm_80


// ===== COMPILED SASS (sm_80) =====

	.target	sm_80

	.elftype	@"ET_EXEC"


//--------------------- .note.nv.tkinfo           --------------------------
	.section	.note.nv.tkinfo,"",@"SHT_NOTE"
	.sectionflags	@"SHF_NOTE_NV_TKINFO"
	.tkinfo
        /*0018*/ 	.word	0x00000002
        /*0030*/ 	.string	""
        /*0030*/ 	.string	"ptxas"
        /*0030*/ 	.string	"Cuda compilation tools, release 13.0, V13.0.88"
        /*0030*/ 	.string	"Build cuda_13.0.r13.0/compiler.36424714_0"
        /*0030*/ 	.string	"-v  -suppress-debug-info  -lineinfo  -arch sm_80 "



//--------------------- .note.nv.cuinfo           --------------------------
	.section	.note.nv.cuinfo,"",@"SHT_NOTE"
	.sectionflags	@"SHF_NOTE_NV_CUINFO"
        /*0018*/ 	.short	0x0002
        /*001a*/ 	.short	0x0050
        /*001c*/ 	.short	0x0082
	.zero		2


//--------------------- .nv.info                  --------------------------
	.section	.nv.info,"",@"SHT_CUDA_INFO"
	.align	4


	//----- nvinfo : EIATTR_REGCOUNT
	.align		4
        /*0000*/ 	.byte	0x04, 0x2f
        /*0002*/ 	.short	(.L_1 - .L_0)
	.align		4
.L_0:
        /*0004*/ 	.word	index@(matmul_kernel)
        /*0008*/ 	.word	0x00000020


	//----- nvinfo : EIATTR_FRAME_SIZE
	.align		4
.L_1:
        /*000c*/ 	.byte	0x04, 0x11
        /*000e*/ 	.short	(.L_3 - .L_2)
	.align		4
.L_2:
        /*0010*/ 	.word	index@(matmul_kernel)
        /*0014*/ 	.word	0x000028a8


	//----- nvinfo : EIATTR_MIN_STACK_SIZE
	.align		4
.L_3:
        /*0018*/ 	.byte	0x04, 0x12
        /*001a*/ 	.short	(.L_5 - .L_4)
	.align		4
.L_4:
        /*001c*/ 	.word	index@(matmul_kernel)
        /*0020*/ 	.word	0x000028a8
.L_5:


//--------------------- .nv.info.matmul_kernel    --------------------------
	.section	.nv.info.matmul_kernel,"",@"SHT_CUDA_INFO"
	.sectionflags	@""
	.align	4


	//----- nvinfo : EIATTR_CUDA_API_VERSION
	.align		4
        /*0000*/ 	.byte	0x04, 0x37
        /*0002*/ 	.short	(.L_7 - .L_6)
.L_6:
        /*0004*/ 	.word	0x00000082


	//----- nvinfo : EIATTR_SW2861232_WAR
	.align		4
.L_7:
        /*0008*/ 	.byte	0x01, 0x35
	.zero		2


	//----- nvinfo : EIATTR_PARAM_CBANK
	.align		4
        /*000c*/ 	.byte	0x04, 0x0a
        /*000e*/ 	.short	(.L_9 - .L_8)
	.align		4
.L_8:
        /*0010*/ 	.word	index@(.nv.constant0.matmul_kernel)
        /*0014*/ 	.short	0x0160
        /*0016*/ 	.short	0x0050


	//----- nvinfo : EIATTR_CBANK_PARAM_SIZE
	.align		4
.L_9:
        /*0018*/ 	.byte	0x03, 0x19
        /*001a*/ 	.short	0x0050


	//----- nvinfo : EIATTR_KPARAM_INFO
	.align		4
        /*001c*/ 	.byte	0x04, 0x17
        /*001e*/ 	.short	(.L_11 - .L_10)
.L_10:
        /*0020*/ 	.word	0x00000000
        /*0024*/ 	.short	0x000d
        /*0026*/ 	.short	0x0048
        /*0028*/ 	.byte	0x00, 0xf4, 0x21, 0x00


	//----- nvinfo : EIATTR_KPARAM_INFO
	.align		4
.L_11:
        /*002c*/ 	.byte	0x04, 0x17
        /*002e*/ 	.short	(.L_13 - .L_12)
.L_12:
        /*0030*/ 	.word	0x00000000
        /*0034*/ 	.short	0x000c
        /*0036*/ 	.short	0x0040
        /*0038*/ 	.byte	0x00, 0xf4, 0x21, 0x00


	//----- nvinfo : EIATTR_KPARAM_INFO
	.align		4
.L_13:
        /*003c*/ 	.byte	0x04, 0x17
        /*003e*/ 	.short	(.L_15 - .L_14)
.L_14:
        /*0040*/ 	.word	0x00000000
        /*0044*/ 	.short	0x000b
        /*0046*/ 	.short	0x0038
        /*0048*/ 	.byte	0x00, 0xf0, 0x11, 0x00


	//----- nvinfo : EIATTR_KPARAM_INFO
	.align		4
.L_15:
        /*004c*/ 	.byte	0x04, 0x17
        /*004e*/ 	.short	(.L_17 - .L_16)
.L_16:
        /*0050*/ 	.word	0x00000000
        /*0054*/ 	.short	0x000a
        /*0056*/ 	.short	0x0034
        /*0058*/ 	.byte	0x00, 0xf0, 0x11, 0x00


	//----- nvinfo : EIATTR_KPARAM_INFO
	.align		4
.L_17:
        /*005c*/ 	.byte	0x04, 0x17
        /*005e*/ 	.short	(.L_19 - .L_18)
.L_18:
        /*0060*/ 	.word	0x00000000
        /*0064*/ 	.short	0x0009
        /*0066*/ 	.short	0x0030
        /*0068*/ 	.byte	0x00, 0xf0, 0x11, 0x00


	//----- nvinfo : EIATTR_KPARAM_INFO
	.align		4
.L_19:
        /*006c*/ 	.byte	0x04, 0x17
        /*006e*/ 	.short	(.L_21 - .L_20)
.L_20:
        /*0070*/ 	.word	0x00000000
        /*0074*/ 	.short	0x0008
        /*0076*/ 	.short	0x002c
        /*0078*/ 	.byte	0x00, 0xf0, 0x11, 0x00


	//----- nvinfo : EIATTR_KPARAM_INFO
	.align		4
.L_21:
        /*007c*/ 	.byte	0x04, 0x17
        /*007e*/ 	.short	(.L_23 - .L_22)
.L_22:
        /*0080*/ 	.word	0x00000000
        /*0084*/ 	.short	0x0007
        /*0086*/ 	.short	0x0028
        /*0088*/ 	.byte	0x00, 0xf0, 0x11, 0x00


	//----- nvinfo : EIATTR_KPARAM_INFO
	.align		4
.L_23:
        /*008c*/ 	.byte	0x04, 0x17
        /*008e*/ 	.short	(.L_25 - .L_24)
.L_24:
        /*0090*/ 	.word	0x00000000
        /*0094*/ 	.short	0x0006
        /*0096*/ 	.short	0x0024
        /*0098*/ 	.byte	0x00, 0xf0, 0x11, 0x00


	//----- nvinfo : EIATTR_KPARAM_INFO
	.align		4
.L_25:
        /*009c*/ 	.byte	0x04, 0x17
        /*009e*/ 	.short	(.L_27 - .L_26)
.L_26:
        /*00a0*/ 	.word	0x00000000
        /*00a4*/ 	.short	0x0005
        /*00a6*/ 	.short	0x0020
        /*00a8*/ 	.byte	0x00, 0xf0, 0x11, 0x00


	//----- nvinfo : EIATTR_KPARAM_INFO
	.align		4
.L_27:
        /*00ac*/ 	.byte	0x04, 0x17
        /*00ae*/ 	.short	(.L_29 - .L_28)
.L_28:
        /*00b0*/ 	.word	0x00000000
        /*00b4*/ 	.short	0x0004
        /*00b6*/ 	.short	0x001c
        /*00b8*/ 	.byte	0x00, 0xf0, 0x11, 0x00


	//----- nvinfo : EIATTR_KPARAM_INFO
	.align		4
.L_29:
        /*00bc*/ 	.byte	0x04, 0x17
        /*00be*/ 	.short	(.L_31 - .L_30)
.L_30:
        /*00c0*/ 	.word	0x00000000
        /*00c4*/ 	.short	0x0003
        /*00c6*/ 	.short	0x0018
        /*00c8*/ 	.byte	0x00, 0xf0, 0x11, 0x00


	//----- nvinfo : EIATTR_KPARAM_INFO
	.align		4
.L_31:
        /*00cc*/ 	.byte	0x04, 0x17
        /*00ce*/ 	.short	(.L_33 - .L_32)
.L_32:
        /*00d0*/ 	.word	0x00000000
        /*00d4*/ 	.short	0x0002
        /*00d6*/ 	.short	0x0010
        /*00d8*/ 	.byte	0x00, 0xf4, 0x21, 0x00


	//----- nvinfo : EIATTR_KPARAM_INFO
	.align		4
.L_33:
        /*00dc*/ 	.byte	0x04, 0x17
        /*00de*/ 	.short	(.L_35 - .L_34)
.L_34:
        /*00e0*/ 	.word	0x00000000
        /*00e4*/ 	.short	0x0001
        /*00e6*/ 	.short	0x0008
        /*00e8*/ 	.byte	0x00, 0xf4, 0x21, 0x00


	//----- nvinfo : EIATTR_KPARAM_INFO
	.align		4
.L_35:
        /*00ec*/ 	.byte	0x04, 0x17
        /*00ee*/ 	.short	(.L_37 - .L_36)
.L_36:
        /*00f0*/ 	.word	0x00000000
        /*00f4*/ 	.short	0x0000
        /*00f6*/ 	.short	0x0000
        /*00f8*/ 	.byte	0x00, 0xf4, 0x21, 0x00


	//----- nvinfo : EIATTR_MAXREG_COUNT
	.align		4
.L_37:
        /*00fc*/ 	.byte	0x03, 0x1b
        /*00fe*/ 	.short	0x00ff


	//----- nvinfo : EIATTR_NUM_BARRIERS
	.align		4
        /*0100*/ 	.byte	0x02, 0x4c
        /*0102*/ 	.byte	0x01
	.zero		1


	//----- nvinfo : EIATTR_ANNOTATIONS
	.align		4
        /*0104*/ 	.byte	0x04, 0x55
        /*0106*/ 	.short	(.L_39 - .L_38)


	//   ....[0]....
.L_38:
        /*0108*/ 	.word	0x00000001
        /*010c*/ 	.byte	0x70, 0x00, 0x00, 0x00, 0x01, 0x00, 0x00, 0x00, 0xb0, 0x00, 0x00, 0x00, 0x01, 0x00, 0x00, 0x00
        /* <DEDUP_REMOVED lines=256> */
        /*111c*/ 	.byte	0x10, 0x53, 0x00, 0x00


	//----- nvinfo : EIATTR_MERCURY_ISA_VERSION
	.align		4
.L_39:
        /*1120*/ 	.byte	0x03, 0x5f
        /*1122*/ 	.short	0x0000


	//----- nvinfo : EIATTR_EXIT_INSTR_OFFSETS
	.align		4
        /*1124*/ 	.byte	0x04, 0x1c
        /*1126*/ 	.short	(.L_41 - .L_40)


	//   ....[0]....
.L_40:
        /*1128*/ 	.word	0x0003b490


	//   ....[1]....
        /*112c*/ 	.word	0x0003b4c0


	//----- nvinfo : EIATTR_REQNTID
	.align		4
.L_41:
        /*1130*/ 	.byte	0x04, 0x10
        /*1132*/ 	.short	(.L_43 - .L_42)
.L_42:
        /*1134*/ 	.word	0x00000040
        /*1138*/ 	.word	0x00000001
        /*113c*/ 	.word	0x00000001
.L_43:


//--------------------- .nv.callgraph             --------------------------
	.section	.nv.callgraph,"",@"SHT_CUDA_CALLGRAPH"
	.align	4
	.sectionentsize	8
	.align		4
        /*0000*/ 	.word	0x00000000
	.align		4
        /*0004*/ 	.word	0xffffffff
	.align		4
        /*0008*/ 	.word	0x00000000
	.align		4
        /*000c*/ 	.word	0xfffffffe
	.align		4
        /*0010*/ 	.word	0x00000000
	.align		4
        /*0014*/ 	.word	0xfffffffd
	.align		4
        /*0018*/ 	.word	0x00000000
	.align		4
        /*001c*/ 	.word	0xfffffffc


//--------------------- .nv.rel.action            --------------------------
	.section	.nv.rel.action,"",@"SHT_CUDA_RELOCINFO"
	.align	8
	.sectionentsize	8
        /*0000*/ 	.byte	0x73, 0x00, 0x00, 0x00, 0x00, 0x00, 0x00, 0x00, 0x00, 0x00, 0x00, 0x11, 0x25, 0x00, 0x05, 0x36


//--------------------- .nv.constant0.matmul_kernel --------------------------
	.section	.nv.constant0.matmul_kernel,"a",@progbits
	.sectionflags	@""
	.align	4
.nv.constant0.matmul_kernel:
	.zero		432


//--------------------- .text.matmul_kernel       --------------------------
	.section	.text.matmul_kernel,"ax",@progbits
	.sectioninfo	@"SHI_REGISTERS=32"
	.align	128
        .global         matmul_kernel
        .type           matmul_kernel,@function
        .size           matmul_kernel,(.L_x_4 - matmul_kernel)
        .other          matmul_kernel,@"STO_CUDA_ENTRY STV_DEFAULT"
matmul_kernel:
.text.matmul_kernel:
[----:B------:R-:W-:-:S04]  /*0000*/  IMAD.MOV.U32 R1, RZ, RZ, c[0x0][0x28] ;  /* 0x00000a00ff017624 */ /* 0x000fc800078e00ff */
[----:B------:R-:W-:Y:S01]  /*0010*/  IMAD.MOV.U32 R0, RZ, RZ, c[0x0][0x17c] ;  /* 0x00005f00ff007624 */ /* 0x000fe200078e00ff */
[----:B------:R-:W-:Y:S01]  /*0020*/  IADD3 R1, R1, -0x28a8, RZ ;  /* 0xffffd75801017810 */ /* 0x000fe20007ffe0ff */
[----:B------:R-:W0:Y:S01]  /*0030*/  S2R R28, SR_TID.X ;  /* 0x00000000001c7919 */ /* 0x000e220000002100 */
[----:B------:R-:W-:Y:S01]  /*0040*/  CS2R R12, SRZ ;  /* 0x00000000000c7805 */ /* 0x000fe2000001ff00 */
[----:B------:R-:W-:Y:S01]  /*0050*/  CS2R R14, SRZ ;  /* 0x00000000000e7805 */ /* 0x000fe2000001ff00 */
[----:B------:R-:W-:Y:S01]  /*0060*/  IADD3 R0, R0, 0x3f, RZ ;  /* 0x0000003f00007810 */ /* 0x000fe20007ffe0ff */
[----:B------:R-:W-:Y:S01]  /*0070*/  STL [R1+0x90], RZ ;  /* 0x000090ff01007387 */ /* 0x000fe20000100800 */
[----:B------:R-:W-:Y:S01]  /*0080*/  CS2R R16, SRZ ;  /* 0x0000000000107805 */ /* 0x000fe2000001ff00 */
[----:B------:R-:W-:Y:S01]  /*0090*/  CS2R R18, SRZ ;  /* 0x0000000000127805 */ /* 0x000fe2000001ff00 */
[----:B------:R-:W-:Y:S01]  /*00a0*/  SHF.R.S32.HI R3, RZ, 0x1f, R0 ;  /* 0x0000001fff037819 */ /* 0x000fe20000011400 */
[----:B------:R-:W-:Y:S01]  /*00b0*/  STL [R1+0x94], RZ ;  /* 0x000094ff01007387 */ /* 0x000fe20000100800 */
[----:B------:R-:W-:Y:S01]  /*00c0*/  CS2R R20, SRZ ;  /* 0x0000000000147805 */ /* 0x000fe2000001ff00 */
[----:B------:R-:W-:Y:S01]  /*00d0*/  CS2R R22, SRZ ;  /* 0x0000000000167805 */ /* 0x000fe2000001ff00 */
[----:B------:R-:W-:Y:S01]  /*00e0*/  LEA.HI R3, R3, R0, RZ, 0x6 ;  /* 0x0000000003037211 */ /* 0x000fe200078f30ff */
[----:B------:R-:W-:Y:S01]  /*00f0*/  STL [R1+0x98], RZ ;  /* 0x000098ff01007387 */ /* 0x000fe20000100800 */
[----:B------:R-:W-:Y:S01]  /*0100*/  CS2R R24, SRZ ;  /* 0x0000000000187805 */ /* 0x000fe2000001ff00 */
[----:B------:R-:W-:Y:S01]  /*0110*/  CS2R R26, SRZ ;  /* 0x00000000001a7805 */ /* 0x000fe2000001ff00 */
[----:B------:R-:W-:Y:S01]  /*0120*/  SHF.R.S32.HI R0, RZ, 0x6, R3 ;  /* 0x00000006ff007819 */ /* 0x000fe20000011403 */
[----:B------:R-:W-:Y:S04]  /*0130*/  STL [R1+0x9c], RZ ;  /* 0x00009cff01007387 */ /* 0x000fe80000100800 */
[----:B------:R-:W-:Y:S01]  /*0140*/  IMAD.SHL.U32 R0, R0, 0x8, RZ ;  /* 0x0000000800007824 */ /* 0x000fe200078e00ff */
[----:B------:R-:W1:Y:S04]  /*0150*/  S2R R3, SR_CTAID.X ;  /* 0x0000000000037919 */ /* 0x000e680000002500 */
[-C--:B------:R-:W-:Y:S01]  /*0160*/  IABS R7, R0.reuse ;  /* 0x0000000000077213 */ /* 0x080fe20000000000 */
[----:B------:R-:W-:Y:S01]  /*0170*/  STL [R1+0x80], RZ ;  /* 0x000080ff01007387 */ /* 0x000fe20000100800 */
[----:B------:R-:W-:-:S02]  /*0180*/  IABS R10, R0 ;  /* 0x00000000000a7213 */ /* 0x000fc40000000000 */
[----:B------:R-:W2:Y:S01]  /*0190*/  I2F.RP R2, R7 ;  /* 0x0000000700027306 */ /* 0x000ea20000209400 */
[----:B------:R-:W-:Y:S04]  /*01a0*/  STL [R1+0x84], RZ ;  /* 0x000084ff01007387 */ /* 0x000fe80000100800 */
[----:B------:R-:W-:Y:S04]  /*01b0*/  STL [R1+0x88], RZ ;  /* 0x000088ff01007387 */ /* 0x000fe80000100800 */
[----:B------:R-:W-:Y:S04]  /*01c0*/  STL [R1+0x8c], RZ ;  /* 0x00008cff01007387 */ /* 0x000fe80000100800 */
[----:B------:R-:W-:Y:S01]  /*01d0*/  STL [R1+0x70], RZ ;  /* 0x000070ff01007387 */ /* 0x000fe20000100800 */
[----:B--2---:R-:W2:Y:S01]  /*01e0*/  MUFU.RCP R2, R2 ;  /* 0x0000000200027308 */ /* 0x004ea20000001000 */
[----:B-1----:R-:W-:-:S02]  /*01f0*/  IABS R8, R3 ;  /* 0x0000000300087213 */ /* 0x002fc40000000000 */
[----:B------:R-:W-:Y:S04]  /*0200*/  STL [R1+0x74], RZ ;  /* 0x000074ff01007387 */ /* 0x000fe80000100800 */
[----:B------:R-:W-:Y:S04]  /*0210*/  STL [R1+0x78], RZ ;  /* 0x000078ff01007387 */ /* 0x000fe80000100800 */
[----:B------:R-:W-:Y:S04]  /*0220*/  STL [R1+0x7c], RZ ;  /* 0x00007cff01007387 */ /* 0x000fe80000100800 */
[----:B------:R-:W-:Y:S01]  /*0230*/  STL [R1+0x60], RZ ;  /* 0x000060ff01007387 */ /* 0x000fe20000100800 */
[----:B--2---:R-:W-:Y:S01]  /*0240*/  IADD3 R4, R2, 0xffffffe, RZ ;  /* 0x0ffffffe02047810 */ /* 0x004fe20007ffe0ff */
[----:B------:R-:W-:-:S02]  /*0250*/  IMAD.MOV R2, RZ, RZ, -R10 ;  /* 0x000000ffff027224 */ /* 0x000fc400078e0a0a */
[----:B------:R-:W-:Y:S01]  /*0260*/  STL [R1+0x64], RZ ;  /* 0x000064ff01007387 */ /* 0x000fe20000100800 */
[----:B------:R1:W2:Y:S03]  /*0270*/  F2I.FTZ.U32.TRUNC.NTZ R5, R4 ;  /* 0x0000000400057305 */ /* 0x0002a6000021f000 */
[----:B------:R-:W-:Y:S04]  /*0280*/  STL [R1+0x68], RZ ;  /* 0x000068ff01007387 */ /* 0x000fe80000100800 */
[----:B------:R-:W-:Y:S01]  /*0290*/  STL [R1+0x6c], RZ ;  /* 0x00006cff01007387 */ /* 0x000fe20000100800 */
[----:B-1----:R-:W-:-:S03]  /*02a0*/  IMAD.MOV.U32 R4, RZ, RZ, RZ ;  /* 0x000000ffff047224 */ /* 0x002fc600078e00ff */
[----:B------:R-:W-:Y:S04]  /*02b0*/  STL [R1+0x50], RZ ;  /* 0x000050ff01007387 */ /* 0x000fe80000100800 */
[----:B------:R-:W-:Y:S01]  /*02c0*/  STL [R1+0x54], RZ ;  /* 0x000054ff01007387 */ /* 0x000fe20000100800 */
[----:B--2---:R-:W-:-:S03]  /*02d0*/  IMAD.MOV R6, RZ, RZ, -R5 ;  /* 0x000000ffff067224 */ /* 0x004fc600078e0a05 */
[----:B------:R-:W-:Y:S01]  /*02e0*/  STL [R1+0x58], RZ ;  /* 0x000058ff01007387 */ /* 0x000fe20000100800 */
[----:B------:R-:W-:Y:S02]  /*02f0*/  IMAD R9, R6, R7, RZ ;  /* 0x0000000706097224 */ /* 0x000fe400078e02ff */
[----:B------:R-:W-:Y:S01]  /*0300*/  IMAD.MOV.U32 R6, RZ, RZ, R8 ;  /* 0x000000ffff067224 */ /* 0x000fe200078e0008 */
[----:B------:R-:W-:Y:S01]  /*0310*/  STL [R1+0x5c], RZ ;  /* 0x00005cff01007387 */ /* 0x000fe20000100800 */
[----:B------:R-:W-:-:S03]  /*0320*/  IMAD.HI.U32 R5, R5, R9, R4 ;  /* 0x0000000905057227 */ /* 0x000fc600078e0004 */
[----:B------:R-:W-:Y:S03]  /*0330*/  STL [R1+0x40], RZ ;  /* 0x000040ff01007387 */ /* 0x000fe60000100800 */
[----:B------:R-:W-:Y:S01]  /*0340*/  IMAD.HI.U32 R5, R5, R6, RZ ;  /* 0x0000000605057227 */ /* 0x000fe200078e00ff */
[----:B------:R-:W-:Y:S03]  /*0350*/  STL [R1+0x44], RZ ;  /* 0x000044ff01007387 */ /* 0x000fe60000100800 */
[----:B------:R-:W-:Y:S01]  /*0360*/  IMAD R2, R5, R2, R6 ;  /* 0x0000000205027224 */ /* 0x000fe200078e0206 */
[----:B------:R-:W-:Y:S04]  /*0370*/  STL [R1+0x48], RZ ;  /* 0x000048ff01007387 */ /* 0x000fe80000100800 */
[----:B------:R-:W-:Y:S01]  /*0380*/  ISETP.GT.U32.AND P1, PT, R7, R2, PT ;  /* 0x000000020700720c */ /* 0x000fe20003f24070 */
[----:B------:R-:W-:Y:S04]  /*0390*/  STL [R1+0x4c], RZ ;  /* 0x00004cff01007387 */ /* 0x000fe80000100800 */
[----:B------:R-:W-:Y:S04]  /*03a0*/  STL [R1+0x30], RZ ;  /* 0x000030ff01007387 */ /* 0x000fe80000100800 */
[----:B------:R-:W-:Y:S04]  /*03b0*/  STL [R1+0x34], RZ ;  /* 0x000034ff01007387 */ /* 0x000fe80000100800 */
[----:B------:R-:W-:Y:S01]  /*03c0*/  @!P1 IMAD.IADD R2, R2, 0x1, -R7 ;  /* 0x0000000102029824 */ /* 0x000fe200078e0a07 */
[----:B------:R-:W-:Y:S01]  /*03d0*/  @!P1 IADD3 R5, R5, 0x1, RZ ;  /* 0x0000000105059810 */ /* 0x000fe20007ffe0ff */
[----:B------:R-:W-:Y:S01]  /*03e0*/  STL [R1+0x38], RZ ;  /* 0x000038ff01007387 */ /* 0x000fe20000100800 */
[----:B------:R-:W-:-:S02]  /*03f0*/  ISETP.NE.AND P1, PT, R0, RZ, PT ;  /* 0x000000ff0000720c */ /* 0x000fc40003f25270 */
[----:B------:R-:W-:Y:S01]  /*0400*/  ISETP.GE.U32.AND P0, PT, R2, R7, PT ;  /* 0x000000070200720c */ /* 0x000fe20003f06070 */
[----:B------:R-:W-:Y:S01]  /*0410*/  STL [R1+0x3c], RZ ;  /* 0x00003cff01007387 */ /* 0x000fe20000100800 */
[----:B------:R-:W-:-:S03]  /*0420*/  LOP3.LUT R2, R3, R0, RZ, 0x3c, !PT ;  /* 0x0000000003027212 */ /* 0x000fc600078e3cff */
[----:B------:R-:W-:Y:S01]  /*0430*/  STL [R1+0x20], RZ ;  /* 0x000020ff01007387 */ /* 0x000fe20000100800 */
[----:B------:R-:W-:Y:S01]  /*0440*/  ISETP.GE.AND P2, PT, R2, RZ, PT ;  /* 0x000000ff0200720c */ /* 0x000fe20003f46270 */
[----:B------:R-:W-:Y:S02]  /*0450*/  IMAD.MOV.U32 R2, RZ, RZ, c[0x0][0x178] ;  /* 0x00005e00ff027624 */ /* 0x000fe400078e00ff */
[----:B------:R-:W-:Y:S03]  /*0460*/  STL [R1+0x24], RZ ;  /* 0x000024ff01007387 */ /* 0x000fe60000100800 */
[----:B------:R-:W-:Y:S01]  /*0470*/  IADD3 R2, R2, 0xff, RZ ;  /* 0x000000ff02027810 */ /* 0x000fe20007ffe0ff */
[----:B------:R-:W-:Y:S01]  /*0480*/  STL [R1+0x28], RZ ;  /* 0x000028ff01007387 */ /* 0x000fe20000100800 */
[----:B------:R-:W-:-:S03]  /*0490*/  @P0 IADD3 R5, R5, 0x1, RZ ;  /* 0x0000000105050810 */ /* 0x000fc60007ffe0ff */
[----:B------:R-:W-:Y:S02]  /*04a0*/  STL [R1+0x2c], RZ ;  /* 0x00002cff01007387 */ /* 0x000fe40000100800 */
[----:B------:R-:W-:Y:S01]  /*04b0*/  IMAD.MOV.U32 R4, RZ, RZ, R5 ;  /* 0x000000ffff047224 */ /* 0x000fe200078e0005 */
[----:B------:R-:W-:Y:S01]  /*04c0*/  SHF.R.S32.HI R5, RZ, 0x1f, R2 ;  /* 0x0000001fff057819 */ /* 0x000fe20000011402 */
[----:B------:R-:W-:Y:S02]  /*04d0*/  STL [R1+0x10], RZ ;  /* 0x000010ff01007387 */ /* 0x000fe40000100800 */
[----:B------:R-:W-:Y:S01]  /*04e0*/  @!P2 IMAD.MOV R4, RZ, RZ, -R4 ;  /* 0x000000ffff04a224 */ /* 0x000fe200078e0a04 */
[----:B------:R-:W-:Y:S01]  /*04f0*/  @!P1 LOP3.LUT R4, RZ, R0, RZ, 0x33, !PT ;  /* 0x00000000ff049212 */ /* 0x000fe200078e33ff */
[----:B------:R-:W-:Y:S01]  /*0500*/  STL [R1+0x14], RZ ;  /* 0x000014ff01007387 */ /* 0x000fe20000100800 */
[----:B------:R-:W-:-:S03]  /*0510*/  LEA.HI R5, R5, R2, RZ, 0x8 ;  /* 0x0000000205057211 */ /* 0x000fc600078f40ff */
[----:B------:R-:W-:Y:S01]  /*0520*/  IMAD.SHL.U32 R2, R4, 0x8, RZ ;  /* 0x0000000804027824 */ /* 0x000fe200078e00ff */
[----:B------:R-:W-:Y:S01]  /*0530*/  STL [R1+0x18], RZ ;  /* 0x000018ff01007387 */ /* 0x000fe20000100800 */
[----:B------:R-:W-:-:S03]  /*0540*/  IMAD.MOV R4, RZ, RZ, -R4 ;  /* 0x000000ffff047224 */ /* 0x000fc600078e0a04 */
[----:B------:R-:W-:Y:S01]  /*0550*/  LEA.HI.SX32 R5, R5, -R2, 0x18 ;  /* 0x8000000205057211 */ /* 0x000fe200078fc2ff */
[----:B------:R-:W-:Y:S01]  /*0560*/  IMAD R9, R0, R4, R3 ;  /* 0x0000000400097224 */ /* 0x000fe200078e0203 */
[----:B------:R-:W-:Y:S01]  /*0570*/  STL [R1+0x1c], RZ ;  /* 0x00001cff01007387 */ /* 0x000fe20000100800 */
[----:B------:R-:W-:Y:S01]  /*0580*/  IMAD.MOV.U32 R4, RZ, RZ, RZ ;  /* 0x000000ffff047224 */ /* 0x000fe200078e00ff */
[----:B------:R-:W-:Y:S02]  /*0590*/  IMNMX R10, R5, 0x8, PT ;  /* 0x00000008050a7817 */ /* 0x000fe40003800200 */
[----:B------:R-:W-:Y:S02]  /*05a0*/  STL [R1], RZ ;  /* 0x000000ff01007387 */ /* 0x000fe40000100800 */
[-C--:B------:R-:W-:Y:S02]  /*05b0*/  IABS R8, R10.reuse ;  /* 0x0000000a00087213 */ /* 0x080fe40000000000 */
[----:B------:R-:W-:Y:S01]  /*05c0*/  IABS R0, R10 ;  /* 0x0000000a00007213 */ /* 0x000fe20000000000 */
[----:B------:R-:W-:Y:S01]  /*05d0*/  STL [R1+0x4], RZ ;  /* 0x000004ff01007387 */ /* 0x000fe20000100800 */
[----:B------:R-:W1:Y:S03]  /*05e0*/  I2F.RP R6, R8 ;  /* 0x0000000800067306 */ /* 0x000e660000209400 */
[----:B------:R-:W-:Y:S04]  /*05f0*/  STL [R1+0x8], RZ ;  /* 0x000008ff01007387 */ /* 0x000fe80000100800 */
[----:B------:R-:W-:Y:S01]  /*0600*/  STL [R1+0xc], RZ ;  /* 0x00000cff01007387 */ /* 0x000fe20000100800 */
[----:B-1----:R-:W1:Y:S02]  /*0610*/  MUFU.RCP R6, R6 ;  /* 0x0000000600067308 */ /* 0x002e640000001000 */
[----:B-1----:R-:W-:-:S06]  /*0620*/  IADD3 R5, R6, 0xffffffe, RZ ;  /* 0x0ffffffe06057810 */ /* 0x002fcc0007ffe0ff */
[----:B------:R-:W1:Y:S02]  /*0630*/  F2I.FTZ.U32.TRUNC.NTZ R5, R5 ;  /* 0x0000000500057305 */ /* 0x000e64000021f000 */
[----:B-1----:R-:W-:-:S04]  /*0640*/  IMAD.MOV R7, RZ, RZ, -R5 ;  /* 0x000000ffff077224 */ /* 0x002fc800078e0a05 */
[----:B------:R-:W-:Y:S01]  /*0650*/  IMAD.MOV.U32 R3, RZ, RZ, R7 ;  /* 0x000000ffff037224 */ /* 0x000fe200078e0007 */
[----:B------:R-:W-:-:S03]  /*0660*/  IABS R7, R9 ;  /* 0x0000000900077213 */ /* 0x000fc60000000000 */
[----:B------:R-:W-:-:S04]  /*0670*/  IMAD R3, R3, R8, RZ ;  /* 0x0000000803037224 */ /* 0x000fc800078e02ff */
[----:B------:R-:W-:-:S04]  /*0680*/  IMAD.HI.U32 R4, R5, R3, R4 ;  /* 0x0000000305047227 */ /* 0x000fc800078e0004 */
[----:B------:R-:W-:Y:S02]  /*0690*/  IMAD.MOV R3, RZ, RZ, -R0 ;  /* 0x000000ffff037224 */ /* 0x000fe400078e0a00 */
[----:B------:R-:W-:-:S04]  /*06a0*/  IMAD.HI.U32 R0, R4, R7, RZ ;  /* 0x0000000704007227 */ /* 0x000fc800078e00ff */
[----:B------:R-:W-:Y:S01]  /*06b0*/  IMAD R3, R0, R3, R7 ;  /* 0x0000000300037224 */ /* 0x000fe200078e0207 */
[----:B------:R-:W-:Y:S01]  /*06c0*/  ULDC.64 UR6, c[0x0][0x118] ;  /* 0x0000460000067ab9 */ /* 0x000fe20000000a00 */
[----:B------:R-:W-:-:S03]  /*06d0*/  CS2R R6, SRZ ;  /* 0x0000000000067805 */ /* 0x000fc6000001ff00 */
[----:B------:R-:W-:-:S13]  /*06e0*/  ISETP.GT.U32.AND P1, PT, R8, R3, PT ;  /* 0x000000030800720c */ /* 0x000fda0003f24070 */
[----:B------:R-:W-:Y:S01]  /*06f0*/  @!P1 IMAD.IADD R3, R3, 0x1, -R8 ;  /* 0x0000000103039824 */ /* 0x000fe200078e0a08 */
[----:B------:R-:W-:Y:S02]  /*0700*/  @!P1 IADD3 R0, R0, 0x1, RZ ;  /* 0x0000000100009810 */ /* 0x000fe40007ffe0ff */
[----:B------:R-:W-:Y:S02]  /*0710*/  ISETP.NE.AND P1, PT, R10, RZ, PT ;  /* 0x000000ff0a00720c */ /* 0x000fe40003f25270 */
[----:B------:R-:W-:Y:S02]  /*0720*/  ISETP.GE.U32.AND P0, PT, R3, R8, PT ;  /* 0x000000080300720c */ /* 0x000fe40003f06070 */
[----:B------:R-:W-:-:S04]  /*0730*/  LOP3.LUT R3, R9, R10, RZ, 0x3c, !PT ;  /* 0x0000000a09037212 */ /* 0x000fc800078e3cff */
[----:B------:R-:W-:Y:S01]  /*0740*/  ISETP.GE.AND P2, PT, R3, RZ, PT ;  /* 0x000000ff0300720c */ /* 0x000fe20003f46270 */
[----:B------:R-:W-:-:S05]  /*0750*/  IMAD.MOV.U32 R3, RZ, RZ, c[0x0][0x180] ;  /* 0x00006000ff037624 */ /* 0x000fca00078e00ff */
[----:B------:R-:W-:Y:S02]  /*0760*/  IADD3 R3, R3, 0x3f, RZ ;  /* 0x0000003f03037810 */ /* 0x000fe40007ffe0ff */
[----:B------:R-:W-:Y:S02]  /*0770*/  @P0 IADD3 R0, R0, 0x1, RZ ;  /* 0x0000000100000810 */ /* 0x000fe40007ffe0ff */
[----:B------:R-:W-:-:S03]  /*0780*/  ISETP.GE.AND P0, PT, R3, 0x40, PT ;  /* 0x000000400300780c */ /* 0x000fc60003f06270 */
[----:B------:R-:W-:Y:S01]  /*0790*/  @!P2 IMAD.MOV R0, RZ, RZ, -R0 ;  /* 0x000000ffff00a224 */ /* 0x000fe200078e0a00 */
[----:B------:R-:W-:-:S05]  /*07a0*/  @!P1 LOP3.LUT R0, RZ, R10, RZ, 0x33, !PT ;  /* 0x0000000aff009212 */ /* 0x000fca00078e33ff */
[----:B------:R-:W-:-:S04]  /*07b0*/  IMAD.MOV R5, RZ, RZ, -R0 ;  /* 0x000000ffff057224 */ /* 0x000fc800078e0a00 */
[----:B------:R-:W-:Y:S02]  /*07c0*/  IMAD R5, R10, R5, R9 ;  /* 0x000000050a057224 */ /* 0x000fe400078e0209 */
[----:B------:R-:W-:Y:S01]  /*07d0*/  CS2R R8, SRZ ;  /* 0x0000000000087805 */ /* 0x000fe2000001ff00 */
[----:B------:R-:W-:Y:S01]  /*07e0*/  CS2R R10, SRZ ;  /* 0x00000000000a7805 */ /* 0x000fe2000001ff00 */
[----:B------:R-:W-:Y:S02]  /*07f0*/  IMAD.IADD R2, R2, 0x1, R5 ;  /* 0x0000000102027824 */ /* 0x000fe400078e0205 */
[----:B------:R-:W-:-:S05]  /*0800*/  CS2R R4, SRZ ;  /* 0x0000000000047805 */ /* 0x000fca000001ff00 */
[----:B------:R1:W-:Y:S04]  /*0810*/  STL [R1+0x12e8], R4 ;  /* 0x0012e80401007387 */ /* 0x0003e80000100800 */
[----:B------:R0:W-:Y:S04]  /*0820*/  STL [R1+0x12ec], R5 ;  /* 0x0012ec0501007387 */ /* 0x0001e80000100800 */
[----:B------:R-:W-:Y:S01]  /*0830*/  STL [R1+0xf0], RZ ;  /* 0x0000f0ff01007387 */ /* 0x000fe20000100800 */
[----:B-1----:R-:W-:-:S03]  /*0840*/  IMAD.SHL.U32 R4, R0, 0x40, RZ ;  /* 0x0000004000047824 */ /* 0x002fc600078e00ff */
[----:B------:R-:W-:Y:S01]  /*0850*/  STL [R1+0xf4], RZ ;  /* 0x0000f4ff01007387 */ /* 0x000fe20000100800 */
[----:B0-----:R-:W-:-:S03]  /*0860*/  LOP3.LUT R5, R28, 0x3f, RZ, 0xc0, !PT ;  /* 0x0000003f1c057812 */ /* 0x001fc600078ec0ff */
[----:B------:R-:W-:Y:S01]  /*0870*/  STL [R1+0xf8], RZ ;  /* 0x0000f8ff01007387 */ /* 0x000fe20000100800 */
[C---:B------:R-:W-:Y:S02]  /*0880*/  IADD3 R3, R4.reuse, 0x1, RZ ;  /* 0x0000000104037810 */ /* 0x040fe40007ffe0ff */
[C---:B------:R-:W-:Y:S01]  /*0890*/  IADD3 R0, R4.reuse, 0x2, RZ ;  /* 0x0000000204007810 */ /* 0x040fe20007ffe0ff */
[----:B------:R-:W-:Y:S01]  /*08a0*/  STL [R1+0xfc], RZ ;  /* 0x0000fcff01007387 */ /* 0x000fe20000100800 */
[C---:B------:R-:W-:Y:S02]  /*08b0*/  IADD3 R28, R4.reuse, 0x3, RZ ;  /* 0x00000003041c7810 */ /* 0x040fe40007ffe0ff */
[C---:B------:R-:W-:Y:S01]  /*08c0*/  IADD3 R29, R4.reuse, 0x1c, RZ ;  /* 0x0000001c041d7810 */ /* 0x040fe20007ffe0ff */
[----:B------:R-:W-:Y:S04]  /*08d0*/  STL [R1+0xe0], RZ ;  /* 0x0000e0ff01007387 */ /* 0x000fe80000100800 */
        /* <DEDUP_REMOVED lines=59> */
[----:B------:R-:W-:Y:S04]  /*0c90*/  STL [R1+0x7d0], R4 ;  /* 0x0007d00401007387 */ /* 0x000fe80000100800 */
[----:B------:R0:W-:Y:S04]  /*0ca0*/  STL [R1+0x11f0], R3 ;  /* 0x0011f00301007387 */ /* 0x0001e80000100800 */
[----:B------:R1:W-:Y:S04]  /*0cb0*/  STL [R1+0x11ec], R0 ;  /* 0x0011ec0001007387 */ /* 0x0003e80000100800 */
[----:B------:R2:W-:Y:S01]  /*0cc0*/  STL [R1+0x11f4], R28 ;  /* 0x0011f41c01007387 */ /* 0x0005e20000100800 */
[----:B0-----:R-:W-:-:S02]  /*0cd0*/  IADD3 R3, R4, 0x4, RZ ;  /* 0x0000000404037810 */ /* 0x001fc40007ffe0ff */
[----:B-1----:R-:W-:-:S03]  /*0ce0*/  IADD3 R0, R4, 0x5, RZ ;  /* 0x0000000504007810 */ /* 0x002fc60007ffe0ff */
[----:B------:R0:W-:Y:S01]  /*0cf0*/  STL [R1+0x11f8], R3 ;  /* 0x0011f80301007387 */ /* 0x0001e20000100800 */
[----:B--2---:R-:W-:-:S03]  /*0d00*/  IADD3 R28, R4, 0x6, RZ ;  /* 0x00000006041c7810 */ /* 0x004fc60007ffe0ff */
[----:B------:R1:W-:Y:S04]  /*0d10*/  STL [R1+0x11fc], R0 ;  /* 0x0011fc0001007387 */ /* 0x0003e80000100800 */
[----:B------:R2:W-:Y:S01]  /*0d20*/  STL [R1+0x1200], R28 ;  /* 0x0012001c01007387 */ /* 0x0005e20000100800 */
[C---:B0-----:R-:W-:Y:S02]  /*0d30*/  IADD3 R3, R4.reuse, 0x7, RZ ;  /* 0x0000000704037810 */ /* 0x041fe40007ffe0ff */
        /* <DEDUP_REMOVED lines=41> */
[----:B0-----:R-:W-:-:S03]  /*0fd0*/  IADD3 R3, R4, 0x1d, RZ ;  /* 0x0000001d04037810 */ /* 0x001fc60007ffe0ff */
[----:B------:R-:W-:Y:S01]  /*0fe0*/  STL [R1+0x1254], R28 ;  /* 0x0012541c01007387 */ /* 0x000fe20000100800 */
[----:B-1----:R-:W-:-:S03]  /*0ff0*/  IADD3 R0, R4, 0x1e, RZ ;  /* 0x0000001e04007810 */ /* 0x002fc60007ffe0ff */
[----:B------:R0:W-:Y:S01]  /*1000*/  STL [R1+0x125c], R3 ;  /* 0x00125c0301007387 */ /* 0x0001e20000100800 */
[----:B--2---:R-:W-:-:S03]  /*1010*/  IADD3 R29, R4, 0x21, RZ ;  /* 0x00000021041d7810 */ /* 0x004fc60007ffe0ff */
[----:B------:R1:W-:Y:S01]  /*1020*/  STL [R1+0x1260], R0 ;  /* 0x0012600001007387 */ /* 0x0003e20000100800 */
[C---:B0-----:R-:W-:Y:S02]  /*1030*/  IADD3 R3, R4.reuse, 0x1f, RZ ;  /* 0x0000001f04037810 */ /* 0x041fe40007ffe0ff */
[----:B-1----:R-:W-:-:S03]  /*1040*/  IADD3 R0, R4, 0x20, RZ ;  /* 0x0000002004007810 */ /* 0x002fc60007ffe0ff */
[----:B------:R0:W-:Y:S04]  /*1050*/  STL [R1+0x1264], R3 ;  /* 0x0012640301007387 */ /* 0x0001e80000100800 */
        /* <DEDUP_REMOVED lines=42> */
[----:B------:R1:W-:Y:S01]  /*1300*/  STL [R1+0x12bc], R0 ;  /* 0x0012bc0001007387 */ /* 0x0003e20000100800 */
[C---:B0-----:R-:W-:Y:S02]  /*1310*/  IADD3 R3, R4.reuse, 0x37, RZ ;  /* 0x0000003704037810 */ /* 0x041fe40007ffe0ff */
[----:B-1----:R-:W-:-:S03]  /*1320*/  IADD3 R0, R4, 0x38, RZ ;  /* 0x0000003804007810 */ /* 0x002fc60007ffe0ff */
[----:B------:R0:W-:Y:S04]  /*1330*/  STL [R1+0x12c4], R3 ;  /* 0x0012c40301007387 */ /* 0x0001e80000100800 */
[----:B------:R-:W-:Y:S04]  /*1340*/  STL [R1+0x12c0], R29 ;  /* 0x0012c01d01007387 */ /* 0x000fe80000100800 */
[----:B------:R1:W-:Y:S01]  /*1350*/  STL [R1+0x12c8], R0 ;  /* 0x0012c80001007387 */ /* 0x0003e20000100800 */
[----:B0-----:R-:W-:-:S05]  /*1360*/  IADD3 R3, R4, 0x39, RZ ;  /* 0x0000003904037810 */ /* 0x001fca0007ffe0ff */
[----:B------:R0:W-:Y:S01]  /*1370*/  STL [R1+0x12cc], R3 ;  /* 0x0012cc0301007387 */ /* 0x0001e20000100800 */
[----:B-1----:R-:W-:-:S05]  /*1380*/  IADD3 R0, R4, 0x3a, RZ ;  /* 0x0000003a04007810 */ /* 0x002fca0007ffe0ff */
[----:B------:R1:W-:Y:S01]  /*1390*/  STL [R1+0x12d4], R0 ;  /* 0x0012d40001007387 */ /* 0x0003e20000100800 */
[----:B0-----:R-:W-:-:S05]  /*13a0*/  IADD3 R3, R4, 0x3b, RZ ;  /* 0x0000003b04037810 */ /* 0x001fca0007ffe0ff */
[----:B------:R0:W-:Y:S01]  /*13b0*/  STL [R1+0x12d0], R3 ;  /* 0x0012d00301007387 */ /* 0x0001e20000100800 */
[----:B-1----:R-:W-:Y:S01]  /*13c0*/  IADD3 R0, R4, 0x3c, RZ ;  /* 0x0000003c04007810 */ /* 0x002fe20007ffe0ff */
[----:B0-----:R-:W-:Y:S01]  /*13d0*/  IMAD R3, R2, 0x100, R5 ;  /* 0x0000010002037824 */ /* 0x001fe200078e0205 */
[C---:B------:R-:W-:Y:S02]  /*13e0*/  IADD3 R5, R4.reuse, 0x3e, RZ ;  /* 0x0000003e04057810 */ /* 0x040fe40007ffe0ff */
[C---:B------:R-:W-:Y:S02]  /*13f0*/  IADD3 R2, R4.reuse, 0x3d, RZ ;  /* 0x0000003d04027810 */ /* 0x040fe40007ffe0ff */
[----:B------:R-:W-:Y:S01]  /*1400*/  IADD3 R4, R4, 0x3f, RZ ;  /* 0x0000003f04047810 */ /* 0x000fe20007ffe0ff */
[----:B------:R0:W-:Y:S04]  /*1410*/  STL [R1+0x12e0], R5 ;  /* 0x0012e00501007387 */ /* 0x0001e80000100800 */
[----:B0-----:R0:W5:Y:S04]  /*1420*/  LDL.LU R5, [R1+0x12ec] ;  /* 0x0012ec0001057983 */ /* 0x0011680000300800 */
[----:B------:R-:W-:Y:S04]  /*1430*/  STL [R1+0x12dc], R0 ;  /* 0x0012dc0001007387 */ /* 0x000fe80000100800 */
[----:B------:R-:W-:Y:S04]  /*1440*/  STL [R1+0x7d4], R3 ;  /* 0x0007d40301007387 */ /* 0x000fe80000100800 */
[----:B------:R-:W-:Y:S04]  /*1450*/  STL [R1+0x12d8], R2 ;  /* 0x0012d80201007387 */ /* 0x000fe80000100800 */
[----:B------:R1:W-:Y:S02]  /*1460*/  STL [R1+0x12e4], R4 ;  /* 0x0012e40401007387 */ /* 0x0003e40000100800 */
[----:B-1----:R-:W-:-:S05]  /*1470*/  IADD3 R4, R3, 0x40, RZ ;  /* 0x0000004003047810 */ /* 0x002fca0007ffe0ff */
[----:B------:R1:W-:Y:S02]  /*1480*/  STL [R1+0xfd0], R4 ;  /* 0x000fd00401007387 */ /* 0x0003e40000100800 */
[C---:B-1----:R-:W-:Y:S02]  /*1490*/  IADD3 R4, R3.reuse, 0x80, RZ ;  /* 0x0000008003047810 */ /* 0x042fe40007ffe0ff */
[----:B------:R-:W-:-:S03]  /*14a0*/  IADD3 R3, R3, 0xc0, RZ ;  /* 0x000000c003037810 */ /* 0x000fc60007ffe0ff */
[----:B------:R1:W-:Y:S04]  /*14b0*/  STL [R1+0x11c0], R4 ;  /* 0x0011c00401007387 */ /* 0x0003e80000100800 */
[----:B-1----:R0:W5:Y:S04]  /*14c0*/  LDL.LU R4, [R1+0x12e8] ;  /* 0x0012e80001047983 */ /* 0x0021680000300800 */
[----:B------:R1:W-:Y:S02]  /*14d0*/  STL [R1+0x11bc], R3 ;  /* 0x0011bc0301007387 */ /* 0x0003e40000100800 */
[----:B-1----:R-:W-:-:S05]  /*14e0*/  IMAD.MOV.U32 R3, RZ, RZ, c[0x0][0x180] ;  /* 0x00006000ff037624 */ /* 0x002fca00078e00ff */
[----:B------:R-:W-:Y:S01]  /*14f0*/  IADD3 R3, R3, 0x3f, RZ ;  /* 0x0000003f03037810 */ /* 0x000fe20007ffe0ff */
[----:B------:R-:W-:Y:S05]  /*1500*/  @!P0 BRA `(.L_x_0) ;  /* 0x0003370000008947 */ /* 0x000fea0003800000 */
[----:B0-----:R-:W2:Y:S04]  /*1510*/  LDL R16, [R1+0x7d4] ;  /* 0x0007d40001107983 */ /* 0x001ea80000100800 */
[----:B------:R-:W3:Y:S04]  /*1520*/  LDL R27, [R1+0x12d0] ;  /* 0x0012d000011b7983 */ /* 0x000ee80000100800 */
[----:B------:R-:W4:Y:S04]  /*1530*/  LDL R10, [R1+0xfd0] ;  /* 0x000fd000010a7983 */ /* 0x000f280000100800 */
[----:B------:R-:W4:Y:S04]  /*1540*/  LDL R12, [R1+0x11c0] ;  /* 0x0011c000010c7983 */ /* 0x000f280000100800 */
[----:B------:R-:W4:Y:S04]  /*1550*/  LDL R13, [R1+0x11bc] ;  /* 0x0011bc00010d7983 */ /* 0x000f280000100800 */
[----:B------:R-:W4:Y:S04]  /*1560*/  LDL R14, [R1+0x12e4] ;  /* 0x0012e400010e7983 */ /* 0x000f280000100800 */
[----:B------:R-:W4:Y:S04]  /*1570*/  LDL R15, [R1+0x12e0] ;  /* 0x0012e000010f7983 */ /* 0x000f280000100800 */
[----:B------:R-:W4:Y:S04]  /*1580*/  LDL R19, [R1+0x12d4] ;  /* 0x0012d40001137983 */ /* 0x000f280000100800 */
[----:B------:R-:W4:Y:S04]  /*1590*/  LDL R21, [R1+0x12cc] ;  /* 0x0012cc0001157983 */ /* 0x000f280000100800 */
[----:B------:R-:W4:Y:S01]  /*15a0*/  LDL R22, [R1+0x12b4] ;  /* 0x0012b40001167983 */ /* 0x000f220000100800 */
[----:B------:R-:W-:Y:S01]  /*15b0*/  IMAD.MOV.U32 R18, RZ, RZ, R0 ;  /* 0x000000ffff127224 */ /* 0x000fe200078e0000 */
[----:B------:R-:W-:Y:S01]  /*15c0*/  IABS R0, c[0x0][0x178] ;  /* 0x00005e0000007a13 */ /* 0x000fe20000000000 */
[----:B------:R-:W-:Y:S01]  /*15d0*/  IMAD.MOV.U32 R17, RZ, RZ, R2 ;  /* 0x000000ffff117224 */ /* 0x000fe200078e0002 */
[----:B------:R-:W4:Y:S03]  /*15e0*/  LDL R25, [R1+0x12b8] ;  /* 0x0012b80001197983 */ /* 0x000f260000100800 */
[----:B------:R-:W-:Y:S01]  /*15f0*/  IMAD.MOV.U32 R11, RZ, RZ, R0 ;  /* 0x000000ffff0b7224 */ /* 0x000fe200078e0000 */
[----:B------:R-:W4:Y:S03]  /*1600*/  LDL R24, [R1+0x12bc] ;  /* 0x0012bc0001187983 */ /* 0x000f260000100800 */
[----:B------:R-:W0:Y:S01]  /*1610*/  I2F.RP R2, R11 ;  /* 0x0000000b00027306 */ /* 0x000e220000209400 */
[----:B------:R-:W-:Y:S01]  /*1620*/  IMAD.MOV.U32 R26, RZ, RZ, R29 ;  /* 0x000000ffff1a7224 */ /* 0x000fe200078e001d */
[----:B------:R-:W-:Y:S01]  /*1630*/  IABS R29, c[0x0][0x17c] ;  /* 0x00005f00001d7a13 */ /* 0x000fe20000000000 */
[----:B------:R-:W4:Y:S04]  /*1640*/  LDL R20, [R1+0x12c8] ;  /* 0x0012c80001147983 */ /* 0x000f280000100800 */
[----:B------:R-:W4:Y:S01]  /*1650*/  LDL R23, [R1+0x12c4] ;  /* 0x0012c40001177983 */ /* 0x000f220000100800 */
[----:B------:R-:W1:Y:S08]  /*1660*/  I2F.RP R0, R29 ;  /* 0x0000001d00007306 */ /* 0x000e700000209400 */
[----:B0-----:R-:W0:Y:S01]  /*1670*/  MUFU.RCP R2, R2 ;  /* 0x0000000200027308 */ /* 0x001e220000001000 */
[----:B------:R-:W0:Y:S07]  /*1680*/  S2R R9, SR_TID.X ;  /* 0x0000000000097919 */ /* 0x000e2e0000002100 */
[----:B-1----:R-:W1:Y:S01]  /*1690*/  MUFU.RCP R0, R0 ;  /* 0x0000000000007308 */ /* 0x002e620000001000 */
[----:B0-----:R-:W-:-:S07]  /*16a0*/  IADD3 R2, R2, 0xffffffe, RZ ;  /* 0x0ffffffe02027810 */ /* 0x001fce0007ffe0ff */
[----:B------:R-:W0:Y:S01]  /*16b0*/  F2I.FTZ.U32.TRUNC.NTZ R7, R2 ;  /* 0x0000000200077305 */ /* 0x000e22000021f000 */
[----:B-1----:R-:W-:-:S07]  /*16c0*/  IADD3 R0, R0, 0xffffffe, RZ ;  /* 0x0ffffffe00007810 */ /* 0x002fce0007ffe0ff */
[----:B-----5:R0:W1:Y:S01]  /*16d0*/  F2I.FTZ.U32.TRUNC.NTZ R5, R0 ;  /* 0x0000000000057305 */ /* 0x020062000021f000 */
[----:B------:R-:W-:Y:S02]  /*16e0*/  IMAD.MOV.U32 R6, RZ, RZ, RZ ;  /* 0x000000ffff067224 */ /* 0x000fe400078e00ff */
[----:B------:R-:W-:Y:S02]  /*16f0*/  IMAD.SHL.U32 R8, R9, 0x2, RZ ;  /* 0x0000000209087824 */ /* 0x000fe400078e00ff */
[----:B0-----:R-:W-:-:S04]  /*1700*/  IMAD.MOV R0, RZ, RZ, -R7 ;  /* 0x000000ffff007224 */ /* 0x001fc800078e0a07 */
[----:B------:R-:W-:Y:S01]  /*1710*/  IMAD R2, R0, R11, RZ ;  /* 0x0000000b00027224 */ /* 0x000fe200078e02ff */
[----:B------:R-:W-:-:S03]  /*1720*/  LOP3.LUT R4, R9, 0x7, RZ, 0xc0, !PT ;  /* 0x0000000709047812 */ /* 0x000fc600078ec0ff */
[----:B------:R-:W-:Y:S01]  /*1730*/  IMAD.HI.U32 R6, R7, R2, R6 ;  /* 0x0000000207067227 */ /* 0x000fe200078e0006 */
[----:B------:R-:W-:Y:S02]  /*1740*/  LOP3.LUT R7, R8, 0x10, RZ, 0xc0, !PT ;  /* 0x0000001008077812 */ /* 0x000fe400078ec0ff */
[----:B------:R-:W-:Y:S01]  /*1750*/  SHF.R.S32.HI R8, RZ, 0x1f, R3 ;  /* 0x0000001fff087819 */ /* 0x000fe20000011403 */
[----:B------:R-:W-:Y:S01]  /*1760*/  IMAD R4, R4, 0x210, RZ ;  /* 0x0000021004047824 */ /* 0x000fe200078e02ff */
[----:B------:R-:W-:Y:S02]  /*1770*/  LOP3.LUT R7, R7, 0x20, R9, 0xf8, !PT ;  /* 0x0000002007077812 */ /* 0x000fe400078ef809 */
[----:B------:R-:W-:Y:S02]  /*1780*/  LEA.HI R8, R8, R3, RZ, 0x6 ;  /* 0x0000000308087211 */ /* 0x000fe400078f30ff */
[----:B------:R-:W-:Y:S01]  /*1790*/  LOP3.LUT R3, R4, R7, RZ, 0x3c, !PT ;  /* 0x0000000704037212 */ /* 0x000fe200078e3cff */
[----:B------:R-:W-:-:S02]  /*17a0*/  IMAD.MOV.U32 R4, RZ, RZ, RZ ;  /* 0x000000ffff047224 */ /* 0x000fc400078e00ff */
[----:B------:R-:W-:Y:S04]  /*17b0*/  STL [R1+0xd4], R8 ;  /* 0x0000d40801007387 */ /* 0x000fe80000100800 */
[----:B------:R0:W-:Y:S01]  /*17c0*/  STL [R1+0xac], R3 ;  /* 0x0000ac0301007387 */ /* 0x0001e20000100800 */
[----:B--2---:R-:W-:Y:S01]  /*17d0*/  IABS R0, R16 ;  /* 0x0000001000007213 */ /* 0x004fe20000000000 */
[----:B------:R-:W-:Y:S02]  /*17e0*/  IMAD.MOV.U32 R16, RZ, RZ, R17 ;  /* 0x000000ffff107224 */ /* 0x000fe400078e0011 */
[----:B------:R-:W-:Y:S02]  /*17f0*/  IMAD.MOV.U32 R17, RZ, RZ, R18 ;  /* 0x000000ffff117224 */ /* 0x000fe400078e0012 */
[----:B------:R-:W-:-:S04]  /*1800*/  IMAD.HI.U32 R2, R6, R0, RZ ;  /* 0x0000000006027227 */ /* 0x000fc800078e00ff */
[----:B---3--:R-:W-:Y:S02]  /*1810*/  IMAD.MOV.U32 R18, RZ, RZ, R27 ;  /* 0x000000ffff127224 */ /* 0x008fe400078e001b */
[--C-:B-1----:R-:W-:Y:S02]  /*1820*/  IMAD.MOV R27, RZ, RZ, -R5.reuse ;  /* 0x000000ffff1b7224 */ /* 0x102fe400078e0a05 */
[----:B------:R-:W-:Y:S02]  /*1830*/  IMAD.MOV R2, RZ, RZ, -R2 ;  /* 0x000000ffff027224 */ /* 0x000fe400078e0a02 */
[----:B------:R-:W-:Y:S01]  /*1840*/  IMAD R27, R27, R29, RZ ;  /* 0x0000001d1b1b7224 */ /* 0x000fe200078e02ff */
[----:B----4-:R-:W-:Y:S01]  /*1850*/  IABS R9, R10 ;  /* 0x0000000a00097213 */ /* 0x010fe20000000000 */
[----:B------:R-:W-:Y:S01]  /*1860*/  IMAD R0, R11, R2, R0 ;  /* 0x000000020b007224 */ /* 0x000fe200078e0200 */
[----:B------:R-:W-:Y:S01]  /*1870*/  IABS R7, R12 ;  /* 0x0000000c00077213 */ /* 0x000fe20000000000 */
[----:B------:R-:W-:Y:S01]  /*1880*/  IMAD.HI.U32 R27, R5, R27, R4 ;  /* 0x0000001b051b7227 */ /* 0x000fe200078e0004 */
[----:B------:R-:W-:-:S02]  /*1890*/  IABS R5, R13 ;  /* 0x0000000d00057213 */ /* 0x000fc40000000000 */
[----:B0-----:R-:W-:Y:S01]  /*18a0*/  IABS R3, R14 ;  /* 0x0000000e00037213 */ /* 0x001fe20000000000 */
[----:B------:R0:W-:Y:S01]  /*18b0*/  STL [R1+0x9c], R0 ;  /* 0x00009c0001007387 */ /* 0x0001e20000100800 */
[----:B------:R-:W-:-:S04]  /*18c0*/  IMAD.HI.U32 R10, R6, R9, RZ ;  /* 0x00000009060a7227 */ /* 0x000fc800078e00ff */
[----:B------:R-:W-:Y:S01]  /*18d0*/  IMAD.HI.U32 R8, R6, R7, RZ ;  /* 0x0000000706087227 */ /* 0x000fe200078e00ff */
[----:B0-----:R-:W-:-:S03]  /*18e0*/  IABS R0, R15 ;  /* 0x0000000f00007213 */ /* 0x001fc60000000000 */
[----:B------:R-:W-:-:S04]  /*18f0*/  IMAD.HI.U32 R6, R6, R5, RZ ;  /* 0x0000000506067227 */ /* 0x000fc800078e00ff */
[----:B------:R-:W-:-:S04]  /*1900*/  IMAD.HI.U32 R4, R27, R3, RZ ;  /* 0x000000031b047227 */ /* 0x000fc800078e00ff */
[----:B------:R-:W-:Y:S02]  /*1910*/  IMAD.MOV R10, RZ, RZ, -R10 ;  /* 0x000000ffff0a7224 */ /* 0x000fe400078e0a0a */
[----:B------:R-:W-:-:S04]  /*1920*/  IMAD.HI.U32 R2, R27, R0, RZ ;  /* 0x000000001b027227 */ /* 0x000fc800078e00ff */
[----:B------:R-:W-:Y:S02]  /*1930*/  IMAD.MOV R8, RZ, RZ, -R8 ;  /* 0x000000ffff087224 */ /* 0x000fe400078e0a08 */
[----:B------:R-:W-:Y:S02]  /*1940*/  IMAD.MOV R6, RZ, RZ, -R6 ;  /* 0x000000ffff067224 */ /* 0x000fe400078e0a06 */
[----:B------:R-:W-:Y:S02]  /*1950*/  IMAD.MOV R4, RZ, RZ, -R4 ;  /* 0x000000ffff047224 */ /* 0x000fe400078e0a04 */
[C---:B------:R-:W-:Y:S02]  /*1960*/  IMAD R9, R11.reuse, R10, R9 ;  /* 0x0000000a0b097224 */ /* 0x040fe400078e0209 */
[----:B------:R-:W-:Y:S02]  /*1970*/  IMAD.MOV R2, RZ, RZ, -R2 ;  /* 0x000000ffff027224 */ /* 0x000fe400078e0a02 */
[----:B------:R-:W-:-:S02]  /*1980*/  IMAD R7, R11, R8, R7 ;  /* 0x000000080b077224 */ /* 0x000fc400078e0207 */
[----:B------:R-:W-:Y:S02]  /*1990*/  IMAD R5, R11, R6, R5 ;  /* 0x000000060b057224 */ /* 0x000fe400078e0205 */
[C---:B------:R-:W-:Y:S01]  /*19a0*/  IMAD R3, R29.reuse, R4, R3 ;  /* 0x000000041d037224 */ /* 0x040fe200078e0203 */
[----:B------:R0:W-:Y:S01]  /*19b0*/  STL [R1+0x98], R9 ;  /* 0x0000980901007387 */ /* 0x0001e20000100800 */
[----:B------:R-:W-:-:S03]  /*19c0*/  IMAD R0, R29, R2, R0 ;  /* 0x000000021d007224 */ /* 0x000fc600078e0200 */
[----:B------:R1:W-:Y:S04]  /*19d0*/  STL [R1+0x94], R7 ;  /* 0x0000940701007387 */ /* 0x0003e80000100800 */
[----:B------:R2:W-:Y:S01]  /*19e0*/  STL [R1+0x90], R5 ;  /* 0x0000900501007387 */ /* 0x0005e20000100800 */
[----:B0-----:R-:W-:-:S03]  /*19f0*/  IABS R9, R16 ;  /* 0x0000001000097213 */ /* 0x001fc60000000000 */
[----:B------:R0:W-:Y:S01]  /*1a00*/  STL [R1+0x8c], R3 ;  /* 0x00008c0301007387 */ /* 0x0001e20000100800 */
[----:B-1----:R-:W-:Y:S01]  /*1a10*/  IABS R7, R17 ;  /* 0x0000001100077213 */ /* 0x002fe20000000000 */
[C---:B------:R-:W-:Y:S02]  /*1a20*/  IMAD.HI.U32 R10, R27.reuse, R9, RZ ;  /* 0x000000091b0a7227 */ /* 0x040fe400078e00ff */
[----:B------:R1:W-:Y:S01]  /*1a30*/  STL [R1+0x88], R0 ;  /* 0x0000880001007387 */ /* 0x0003e20000100800 */
[----:B--2---:R-:W-:Y:S01]  /*1a40*/  IABS R5, R18 ;  /* 0x0000001200057213 */ /* 0x004fe20000000000 */
[----:B------:R-:W-:Y:S01]  /*1a50*/  IMAD.HI.U32 R8, R27, R7, RZ ;  /* 0x000000071b087227 */ /* 0x000fe200078e00ff */
[----:B0-----:R-:W-:-:S03]  /*1a60*/  IABS R3, R19 ;  /* 0x0000001300037213 */ /* 0x001fc60000000000 */
[----:B------:R-:W-:Y:S01]  /*1a70*/  IMAD.HI.U32 R6, R27, R5, RZ ;  /* 0x000000051b067227 */ /* 0x000fe200078e00ff */
[----:B-1----:R-:W-:-:S03]  /*1a80*/  IABS R0, R21 ;  /* 0x0000001500007213 */ /* 0x002fc60000000000 */
        /* <DEDUP_REMOVED lines=9> */
[C---:B------:R-:W-:Y:S02]  /*1b20*/  IMAD R5, R29.reuse, R6, R5 ;  /* 0x000000061d057224 */ /* 0x040fe400078e0205 */
[C---:B------:R-:W-:Y:S01]  /*1b30*/  IMAD R3, R29.reuse, R4, R3 ;  /* 0x000000041d037224 */ /* 0x040fe200078e0203 */
[----:B------:R-:W-:Y:S01]  /*1b40*/  STL [R1+0x84], R9 ;  /* 0x0000840901007387 */ /* 0x000fe20000100800 */
[----:B------:R-:W-:-:S03]  /*1b50*/  IMAD R0, R29, R2, R0 ;  /* 0x000000021d007224 */ /* 0x000fc600078e0200 */
[----:B------:R-:W-:Y:S01]  /*1b60*/  STL [R1+0x80], R7 ;  /* 0x0000800701007387 */ /* 0x000fe20000100800 */
[----:B------:R-:W-:-:S03]  /*1b70*/  IMAD.MOV.U32 R21, RZ, RZ, R22 ;  /* 0x000000ffff157224 */ /* 0x000fc600078e0016 */
[----:B------:R0:W-:Y:S04]  /*1b80*/  STL [R1+0x7c], R5 ;  /* 0x00007c0501007387 */ /* 0x0001e80000100800 */
[----:B------:R1:W-:Y:S04]  /*1b90*/  STL [R1+0x78], R3 ;  /* 0x0000780301007387 */ /* 0x0003e80000100800 */
[----:B------:R-:W2:Y:S01]  /*1ba0*/  LDL R22, [R1+0x12b0] ;  /* 0x0012b00001167983 */ /* 0x000ea20000100800 */
[----:B0-----:R-:W-:-:S03]  /*1bb0*/  IABS R5, R26 ;  /* 0x0000001a00057213 */ /* 0x001fc60000000000 */
[----:B------:R0:W-:Y:S04]  /*1bc0*/  STL [R1+0x74], R0 ;  /* 0x0000740001007387 */ /* 0x0001e80000100800 */
[----:B------:R-:W3:Y:S01]  /*1bd0*/  LDL R26, [R1+0x12a8] ;  /* 0x0012a800011a7983 */ /* 0x000ee20000100800 */
[----:B------:R-:W-:Y:S02]  /*1be0*/  IABS R9, R20 ;  /* 0x0000001400097213 */ /* 0x000fe40000000000 */
[----:B------:R-:W-:Y:S02]  /*1bf0*/  IABS R7, R23 ;  /* 0x0000001700077213 */ /* 0x000fe40000000000 */
[----:B------:R-:W4:Y:S01]  /*1c00*/  LDL R23, [R1+0x12ac] ;  /* 0x0012ac0001177983 */ /* 0x000f220000100800 */
[----:B-1----:R-:W-:Y:S01]  /*1c10*/  IABS R3, R24 ;  /* 0x0000001800037213 */ /* 0x002fe20000000000 */
[C---:B------:R-:W-:Y:S01]  /*1c20*/  IMAD.HI.U32 R10, R27.reuse, R9, RZ ;  /* 0x000000091b0a7227 */ /* 0x040fe200078e00ff */
[----:B0-----:R-:W-:Y:S01]  /*1c30*/  IABS R0, R25 ;  /* 0x0000001900007213 */ /* 0x001fe20000000000 */
[----:B------:R-:W4:Y:S02]  /*1c40*/  LDL R24, [R1+0x12a4] ;  /* 0x0012a40001187983 */ /* 0x000f240000100800 */
[----:B------:R-:W-:-:S04]  /*1c50*/  IMAD.HI.U32 R8, R27, R7, RZ ;  /* 0x000000071b087227 */ /* 0x000fc800078e00ff */
        /* <DEDUP_REMOVED lines=10> */
[C---:B------:R-:W-:Y:S01]  /*1d00*/  IMAD R5, R29.reuse, R6, R5 ;  /* 0x000000061d057224 */ /* 0x040fe200078e0205 */
[----:B------:R0:W-:Y:S01]  /*1d10*/  STL [R1+0x70], R9 ;  /* 0x0000700901007387 */ /* 0x0001e20000100800 */
[C---:B------:R-:W-:Y:S02]  /*1d20*/  IMAD R3, R29.reuse, R4, R3 ;  /* 0x000000041d037224 */ /* 0x040fe400078e0203 */
[----:B------:R-:W-:Y:S01]  /*1d30*/  IMAD R0, R29, R2, R0 ;  /* 0x000000021d007224 */ /* 0x000fe200078e0200 */
[----:B------:R2:W-:Y:S04]  /*1d40*/  STL [R1+0x6c], R7 ;  /* 0x00006c0701007387 */ /* 0x0005e80000100800 */
[----:B------:R-:W4:Y:S04]  /*1d50*/  LDL R25, [R1+0x12a0] ;  /* 0x0012a00001197983 */ /* 0x000f280000100800 */
[----:B------:R-:W-:Y:S01]  /*1d60*/  STL [R1+0x68], R5 ;  /* 0x0000680501007387 */ /* 0x000fe20000100800 */
[----:B0-----:R-:W-:-:S03]  /*1d70*/  IABS R9, R21 ;  /* 0x0000001500097213 */ /* 0x001fc60000000000 */
[----:B------:R3:W-:Y:S04]  /*1d80*/  STL [R1+0x64], R3 ;  /* 0x0000640301007387 */ /* 0x0007e80000100800 */
[----:B------:R0:W-:Y:S04]  /*1d90*/  STL [R1+0x60], R0 ;  /* 0x0000600001007387 */ /* 0x0001e80000100800 */
[----:B------:R-:W4:Y:S04]  /*1da0*/  LDL R20, [R1+0x129c] ;  /* 0x00129c0001147983 */ /* 0x000f280000100800 */
[----:B------:R-:W4:Y:S01]  /*1db0*/  LDL R21, [R1+0x1298] ;  /* 0x0012980001157983 */ /* 0x000f220000100800 */
[----:B--2---:R-:W-:-:S03]  /*1dc0*/  IABS R7, R22 ;  /* 0x0000001600077213 */ /* 0x004fc60000000000 */
[----:B------:R-:W2:Y:S01]  /*1dd0*/  LDL R22, [R1+0x1294] ;  /* 0x0012940001167983 */ /* 0x000ea20000100800 */
[----:B---3--:R-:W-:-:S03]  /*1de0*/  IABS R3, R26 ;  /* 0x0000001a00037213 */ /* 0x008fc60000000000 */
[----:B------:R-:W3:Y:S01]  /*1df0*/  LDL R26, [R1+0x1290] ;  /* 0x00129000011a7983 */ /* 0x000ee20000100800 */
[----:B----4-:R-:W-:Y:S01]  /*1e00*/  IABS R5, R23 ;  /* 0x0000001700057213 */ /* 0x010fe20000000000 */
[----:B------:R-:W-:Y:S01]  /*1e10*/  IMAD.HI.U32 R10, R27, R9, RZ ;  /* 0x000000091b0a7227 */ /* 0x000fe200078e00ff */
[----:B0-----:R-:W-:-:S03]  /*1e20*/  IABS R0, R24 ;  /* 0x0000001800007213 */ /* 0x001fc60000000000 */
        /* <DEDUP_REMOVED lines=15> */
[----:B------:R-:W-:Y:S04]  /*1f20*/  STL [R1+0x58], R7 ;  /* 0x0000580701007387 */ /* 0x000fe80000100800 */
[----:B------:R0:W-:Y:S04]  /*1f30*/  STL [R1+0x54], R5 ;  /* 0x0000540501007387 */ /* 0x0001e80000100800 */
[----:B------:R1:W-:Y:S04]  /*1f40*/  STL [R1+0x50], R3 ;  /* 0x0000500301007387 */ /* 0x0003e80000100800 */
[----:B------:R-:W4:Y:S01]  /*1f50*/  LDL R23, [R1+0x128c] ;  /* 0x00128c0001177983 */ /* 0x000f220000100800 */
[----:B0-----:R-:W-:-:S03]  /*1f60*/  IABS R5, R25 ;  /* 0x0000001900057213 */ /* 0x001fc60000000000 */
[----:B------:R3:W-:Y:S01]  /*1f70*/  STL [R1+0x4c], R0 ;  /* 0x00004c0001007387 */ /* 0x0007e20000100800 */
[----:B------:R-:W-:-:S03]  /*1f80*/  IABS R4, R20 ;  /* 0x0000001400047213 */ /* 0x000fc60000000000 */
[----:B------:R-:W4:Y:S01]  /*1f90*/  LDL R24, [R1+0x1288] ;  /* 0x0012880001187983 */ /* 0x000f220000100800 */
[C---:B------:R-:W-:Y:S01]  /*1fa0*/  IMAD.HI.U32 R6, R27.reuse, R5, RZ ;  /* 0x000000051b067227 */ /* 0x040fe200078e00ff */
[----:B-1----:R-:W-:Y:S02]  /*1fb0*/  IABS R3, R21 ;  /* 0x0000001500037213 */ /* 0x002fe40000000000 */
[----:B------:R-:W4:Y:S01]  /*1fc0*/  LDL R25, [R1+0x1284] ;  /* 0x0012840001197983 */ /* 0x000f220000100800 */
[----:B------:R-:W-:-:S03]  /*1fd0*/  IMAD.HI.U32 R7, R27, R4, RZ ;  /* 0x000000041b077227 */ /* 0x000fc600078e00ff */
[----:B------:R-:W4:Y:S04]  /*1fe0*/  LDL R20, [R1+0x1280] ;  /* 0x0012800001147983 */ /* 0x000f280000100800 */
[----:B------:R-:W4:Y:S01]  /*1ff0*/  LDL R21, [R1+0x127c] ;  /* 0x00127c0001157983 */ /* 0x000f220000100800 */
[----:B------:R-:W-:-:S04]  /*2000*/  IMAD.HI.U32 R8, R27, R3, RZ ;  /* 0x000000031b087227 */ /* 0x000fc800078e00ff */
[----:B------:R-:W-:Y:S02]  /*2010*/  IMAD.MOV R6, RZ, RZ, -R6 ;  /* 0x000000ffff067224 */ /* 0x000fe400078e0a06 */
[----:B------:R-:W-:Y:S02]  /*2020*/  IMAD.MOV R7, RZ, RZ, -R7 ;  /* 0x000000ffff077224 */ /* 0x000fe400078e0a07 */
[----:B------:R-:W-:Y:S02]  /*2030*/  IMAD.MOV R8, RZ, RZ, -R8 ;  /* 0x000000ffff087224 */ /* 0x000fe400078e0a08 */
[C---:B------:R-:W-:Y:S02]  /*2040*/  IMAD R5, R29.reuse, R6, R5 ;  /* 0x000000061d057224 */ /* 0x040fe400078e0205 */
[C---:B------:R-:W-:Y:S02]  /*2050*/  IMAD R4, R29.reuse, R7, R4 ;  /* 0x000000071d047224 */ /* 0x040fe400078e0204 */
[----:B------:R-:W-:Y:S01]  /*2060*/  IMAD R3, R29, R8, R3 ;  /* 0x000000081d037224 */ /* 0x000fe200078e0203 */
[----:B------:R-:W-:Y:S04]  /*2070*/  STL [R1+0x48], R5 ;  /* 0x0000480501007387 */ /* 0x000fe80000100800 */
[----:B------:R-:W-:Y:S01]  /*2080*/  STL [R1+0x44], R4 ;  /* 0x0000440401007387 */ /* 0x000fe20000100800 */
[----:B--2---:R-:W-:-:S03]  /*2090*/  IABS R2, R22 ;  /* 0x0000001600027213 */ /* 0x004fc60000000000 */
[----:B------:R-:W2:Y:S04]  /*20a0*/  LDL R22, [R1+0x1278] ;  /* 0x0012780001167983 */ /* 0x000ea80000100800 */
[----:B------:R0:W-:Y:S01]  /*20b0*/  STL [R1+0x40], R3 ;  /* 0x0000400301007387 */ /* 0x0001e20000100800 */
[----:B---3--:R-:W-:-:S03]  /*20c0*/  IABS R0, R26 ;  /* 0x0000001a00007213 */ /* 0x008fc60000000000 */
[----:B------:R-:W3:Y:S01]  /*20d0*/  LDL R26, [R1+0x1274] ;  /* 0x00127400011a7983 */ /* 0x000ee20000100800 */
[----:B------:R-:W-:-:S04]  /*20e0*/  IMAD.HI.U32 R9, R27, R2, RZ ;  /* 0x000000021b097227 */ /* 0x000fc800078e00ff */
[----:B------:R-:W-:-:S04]  /*20f0*/  IMAD.HI.U32 R10, R27, R0, RZ ;  /* 0x000000001b0a7227 */ /* 0x000fc800078e00ff */
[----:B------:R-:W-:Y:S02]  /*2100*/  IMAD.MOV R9, RZ, RZ, -R9 ;  /* 0x000000ffff097224 */ /* 0x000fe400078e0a09 */
[----:B------:R-:W-:Y:S02]  /*2110*/  IMAD.MOV R10, RZ, RZ, -R10 ;  /* 0x000000ffff0a7224 */ /* 0x000fe400078e0a0a */
[C---:B------:R-:W-:Y:S02]  /*2120*/  IMAD R2, R29.reuse, R9, R2 ;  /* 0x000000091d027224 */ /* 0x040fe400078e0202 */
[----:B0-----:R-:W-:-:S03]  /*2130*/  IMAD R3, R29, R10, R0 ;  /* 0x0000000a1d037224 */ /* 0x001fc600078e0200 */
[----:B------:R0:W-:Y:S04]  /*2140*/  STL [R1+0x3c], R2 ;  /* 0x00003c0201007387 */ /* 0x0001e80000100800 */
[----:B------:R1:W-:Y:S01]  /*2150*/  STL [R1+0x38], R3 ;  /* 0x0000380301007387 */ /* 0x0003e20000100800 */
[----:B----4-:R-:W-:-:S03]  /*2160*/  IABS R0, R23 ;  /* 0x0000001700007213 */ /* 0x010fc60000000000 */
[----:B------:R-:W4:Y:S01]  /*2170*/  LDL R23, [R1+0x1270] ;  /* 0x0012700001177983 */ /* 0x000f220000100800 */
[----:B0-----:R-:W-:-:S03]  /*2180*/  IABS R2, R24 ;  /* 0x0000001800027213 */ /* 0x001fc60000000000 */
[----:B------:R-:W4:Y:S01]  /*2190*/  LDL R24, [R1+0x126c] ;  /* 0x00126c0001187983 */ /* 0x000f220000100800 */
[----:B-1----:R-:W-:-:S03]  /*21a0*/  IABS R3, R25 ;  /* 0x0000001900037213 */ /* 0x002fc60000000000 */
[----:B------:R-:W4:Y:S01]  /*21b0*/  LDL R25, [R1+0x1268] ;  /* 0x0012680001197983 */ /* 0x000f220000100800 */
[----:B------:R-:W-:Y:S01]  /*21c0*/  IABS R4, R20 ;  /* 0x0000001400047213 */ /* 0x000fe20000000000 */
[----:B------:R-:W-:Y:S01]  /*21d0*/  IMAD.HI.U32 R6, R27, R0, RZ ;  /* 0x000000001b067227 */ /* 0x000fe200078e00ff */
[----:B------:R-:W-:-:S03]  /*21e0*/  IABS R5, R21 ;  /* 0x0000001500057213 */ /* 0x000fc60000000000 */
[----:B------:R-:W-:-:S04]  /*21f0*/  IMAD.HI.U32 R7, R27, R2, RZ ;  /* 0x000000021b077227 */ /* 0x000fc800078e00ff */
[----:B------:R-:W-:-:S04]  /*2200*/  IMAD.HI.U32 R8, R27, R3, RZ ;  /* 0x000000031b087227 */ /* 0x000fc800078e00ff */
[----:B------:R-:W-:-:S04]  /*2210*/  IMAD.HI.U32 R9, R27, R4, RZ ;  /* 0x000000041b097227 */ /* 0x000fc800078e00ff */
[----:B------:R-:W-:-:S04]  /*2220*/  IMAD.HI.U32 R10, R27, R5, RZ ;  /* 0x000000051b0a7227 */ /* 0x000fc800078e00ff */
[----:B------:R-:W-:Y:S02]  /*2230*/  IMAD.MOV R6, RZ, RZ, -R6 ;  /* 0x000000ffff067224 */ /* 0x000fe400078e0a06 */
[----:B------:R-:W-:Y:S02]  /*2240*/  IMAD.MOV R7, RZ, RZ, -R7 ;  /* 0x000000ffff077224 */ /* 0x000fe400078e0a07 */
[----:B------:R-:W-:Y:S02]  /*2250*/  IMAD.MOV R8, RZ, RZ, -R8 ;  /* 0x000000ffff087224 */ /* 0x000fe400078e0a08 */
[----:B------:R-:W-:Y:S02]  /*2260*/  IMAD.MOV R9, RZ, RZ, -R9 ;  /* 0x000000ffff097224 */ /* 0x000fe400078e0a09 */
[----:B------:R-:W-:Y:S02]  /*2270*/  IMAD.MOV R10, RZ, RZ, -R10 ;  /* 0x000000ffff0a7224 */ /* 0x000fe400078e0a0a */
[----:B------:R-:W-:-:S02]  /*2280*/  IMAD R11, R29, R6, R0 ;  /* 0x000000061d0b7224 */ /* 0x000fc400078e0200 */
[C---:B------:R-:W-:Y:S02]  /*2290*/  IMAD R6, R29.reuse, R7, R2 ;  /* 0x000000071d067224 */ /* 0x040fe400078e0202 */
[C---:B------:R-:W-:Y:S02]  /*22a0*/  IMAD R0, R29.reuse, R8, R3 ;  /* 0x000000081d007224 */ /* 0x040fe400078e0203 */
[C---:B------:R-:W-:Y:S01]  /*22b0*/  IMAD R2, R29.reuse, R9, R4 ;  /* 0x000000091d027224 */ /* 0x040fe200078e0204 */
[----:B------:R-:W-:Y:S01]  /*22c0*/  STL [R1+0x34], R11 ;  /* 0x0000340b01007387 */ /* 0x000fe20000100800 */
[----:B------:R-:W-:-:S03]  /*22d0*/  IMAD R3, R29, R10, R5 ;  /* 0x0000000a1d037224 */ /* 0x000fc600078e0205 */
[----:B------:R-:W-:Y:S04]  /*22e0*/  STL [R1+0x30], R6 ;  /* 0x0000300601007387 */ /* 0x000fe80000100800 */
[----:B------:R-:W-:Y:S04]  /*22f0*/  STL [R1+0x2c], R0 ;  /* 0x00002c0001007387 */ /* 0x000fe80000100800 */
[----:B------:R3:W-:Y:S04]  /*2300*/  STL [R1+0x28], R2 ;  /* 0x0000280201007387 */ /* 0x0007e80000100800 */
[----:B------:R4:W-:Y:S04]  /*2310*/  STL [R1+0x24], R3 ;  /* 0x0000240301007387 */ /* 0x0009e80000100800 */
[----:B------:R-:W4:Y:S04]  /*2320*/  LDL R19, [R1+0x1264] ;  /* 0x0012640001137983 */ /* 0x000f280000100800 */
[----:B------:R-:W4:Y:S04]  /*2330*/  LDL R20, [R1+0x1260] ;  /* 0x0012600001147983 */ /* 0x000f280000100800 */
[----:B------:R-:W4:Y:S01]  /*2340*/  LDL R21, [R1+0x125c] ;  /* 0x00125c0001157983 */ /* 0x000f220000100800 */
[----:B---3--:R-:W-:-:S03]  /*2350*/  IABS R2, R26 ;  /* 0x0000001a00027213 */ /* 0x008fc60000000000 */
[----:B------:R-:W3:Y:S01]  /*2360*/  LDL R26, [R1+0x1258] ;  /* 0x00125800011a7983 */ /* 0x000ee20000100800 */
[----:B--2---:R-:W-:Y:S01]  /*2370*/  IABS R0, R22 ;  /* 0x0000001600007213 */ /* 0x004fe20000000000 */
[----:B------:R-:W-:-:S04]  /*2380*/  IMAD.HI.U32 R7, R27, R2, RZ ;  /* 0x000000021b077227 */ /* 0x000fc800078e00ff */
[----:B------:R-:W-:-:S04]  /*2390*/  IMAD.HI.U32 R6, R27, R0, RZ ;  /* 0x000000001b067227 */ /* 0x000fc800078e00ff */
[----:B------:R-:W-:Y:S02]  /*23a0*/  IMAD.MOV R6, RZ, RZ, -R6 ;  /* 0x000000ffff067224 */ /* 0x000fe400078e0a06 */
[----:B------:R-:W-:Y:S02]  /*23b0*/  IMAD.MOV R7, RZ, RZ, -R7 ;  /* 0x000000ffff077224 */ /* 0x000fe400078e0a07 */
[C---:B------:R-:W-:Y:S02]  /*23c0*/  IMAD R6, R29.reuse, R6, R0 ;  /* 0x000000061d067224 */ /* 0x040fe400078e0200 */
[----:B------:R-:W-:-:S03]  /*23d0*/  IMAD R0, R29, R7, R2 ;  /* 0x000000071d007224 */ /* 0x000fc600078e0202 */
[----:B------:R-:W-:Y:S04]  /*23e0*/  STL [R1+0x20], R6 ;  /* 0x0000200601007387 */ /* 0x000fe80000100800 */
[----:B------:R0:W-:Y:S01]  /*23f0*/  STL [R1+0x1c], R0 ;  /* 0x00001c0001007387 */ /* 0x0001e20000100800 */
[----:B----4-:R-:W-:-:S05]  /*2400*/  IABS R3, R23 ;  /* 0x0000001700037213 */ /* 0x010fca0000000000 */
[----:B------:R-:W-:Y:S01]  /*2410*/  IMAD.HI.U32 R8, R27, R3, RZ ;  /* 0x000000031b087227 */ /* 0x000fe200078e00ff */
[----:B------:R-:W-:Y:S02]  /*2420*/  IABS R4, R24 ;  /* 0x0000001800047213 */ /* 0x000fe40000000000 */
[----:B------:R-:W-:-:S03]  /*2430*/  IABS R5, R25 ;  /* 0x0000001900057213 */ /* 0x000fc60000000000 */
[----:B------:R-:W-:-:S04]  /*2440*/  IMAD.HI.U32 R9, R27, R4, RZ ;  /* 0x000000041b097227 */ /* 0x000fc800078e00ff */
[----:B------:R-:W-:-:S04]  /*2450*/  IMAD.HI.U32 R10, R27, R5, RZ ;  /* 0x000000051b0a7227 */ /* 0x000fc800078e00ff */
[----:B------:R-:W-:Y:S02]  /*2460*/  IMAD.MOV R8, RZ, RZ, -R8 ;  /* 0x000000ffff087224 */ /* 0x000fe400078e0a08 */
[----:B------:R-:W-:Y:S02]  /*2470*/  IMAD.MOV R9, RZ, RZ, -R9 ;  /* 0x000000ffff097224 */ /* 0x000fe400078e0a09 */
[----:B------:R-:W-:Y:S02]  /*2480*/  IMAD.MOV R10, RZ, RZ, -R10 ;  /* 0x000000ffff0a7224 */ /* 0x000fe400078e0a0a */
[C---:B------:R-:W-:Y:S02]  /*2490*/  IMAD R3, R29.reuse, R8, R3 ;  /* 0x000000081d037224 */ /* 0x040fe400078e0203 */
[C---:B------:R-:W-:Y:S02]  /*24a0*/  IMAD R2, R29.reuse, R9, R4 ;  /* 0x000000091d027224 */ /* 0x040fe400078e0204 */
[----:B0-----:R-:W-:Y:S01]  /*24b0*/  IMAD R0, R29, R10, R5 ;  /* 0x0000000a1d007224 */ /* 0x001fe200078e0205 */
[----:B------:R-:W-:Y:S04]  /*24c0*/  STL [R1+0x18], R3 ;  /* 0x0000180301007387 */ /* 0x000fe80000100800 */
[----:B------:R-:W2:Y:S04]  /*24d0*/  LDL R22, [R1+0x1250] ;  /* 0x0012500001167983 */ /* 0x000ea80000100800 */
[----:B------:R-:W-:Y:S04]  /*24e0*/  STL [R1+0x14], R2 ;  /* 0x0000140201007387 */ /* 0x000fe80000100800 */
[----:B------:R-:W4:Y:S04]  /*24f0*/  LDL R23, [R1+0x124c] ;  /* 0x00124c0001177983 */ /* 0x000f280000100800 */
[----:B------:R0:W-:Y:S04]  /*2500*/  STL [R1+0x10], R0 ;  /* 0x0000100001007387 */ /* 0x0001e80000100800 */
[----:B------:R-:W4:Y:S04]  /*2510*/  LDL R24, [R1+0x1248] ;  /* 0x0012480001187983 */ /* 0x000f280000100800 */
[----:B------:R-:W4:Y:S01]  /*2520*/  LDL R25, [R1+0x1244] ;  /* 0x0012440001197983 */ /* 0x000f220000100800 */
[----:B---3--:R-:W-:-:S03]  /*2530*/  IABS R4, R26 ;  /* 0x0000001a00047213 */ /* 0x008fc60000000000 */
[----:B------:R-:W3:Y:S01]  /*2540*/  LDL R26, [R1+0x1240] ;  /* 0x00124000011a7983 */ /* 0x000ee20000100800 */
[----:B0-----:R-:W-:Y:S02]  /*2550*/  IABS R0, R19 ;  /* 0x0000001300007213 */ /* 0x001fe40000000000 */
[----:B------:R-:W-:Y:S02]  /*2560*/  IABS R2, R20 ;  /* 0x0000001400027213 */ /* 0x000fe40000000000 */
[----:B------:R-:W-:Y:S01]  /*2570*/  IABS R3, R21 ;  /* 0x0000001500037213 */ /* 0x000fe20000000000 */
[----:B------:R-:W-:Y:S01]  /*2580*/  IMAD.HI.U32 R5, R27, R0, RZ ;  /* 0x000000001b057227 */ /* 0x000fe200078e00ff */
[----:B------:R-:W-:-:S03]  /*2590*/  IABS R28, R28 ;  /* 0x0000001c001c7213 */ /* 0x000fc60000000000 */
[----:B------:R-:W-:-:S04]  /*25a0*/  IMAD.HI.U32 R6, R27, R2, RZ ;  /* 0x000000021b067227 */ /* 0x000fc800078e00ff */
[----:B------:R-:W-:-:S04]  /*25b0*/  IMAD.HI.U32 R7, R27, R3, RZ ;  /* 0x000000031b077227 */ /* 0x000fc800078e00ff */
[----:B------:R-:W-:Y:S02]  /*25c0*/  IMAD.MOV R5, RZ, RZ, -R5 ;  /* 0x000000ffff057224 */ /* 0x000fe400078e0a05 */
[----:B------:R-:W-:-:S04]  /*25d0*/  IMAD.HI.U32 R9, R27, R28, RZ ;  /* 0x0000001c1b097227 */ /* 0x000fc800078e00ff */
[----:B------:R-:W-:-:S04]  /*25e0*/  IMAD.HI.U32 R8, R27, R4, RZ ;  /* 0x000000041b087227 */ /* 0x000fc800078e00ff */
[----:B------:R-:W-:Y:S02]  /*25f0*/  IMAD.MOV R6, RZ, RZ, -R6 ;  /* 0x000000ffff067224 */ /* 0x000fe400078e0a06 */
[----:B------:R-:W-:Y:S02]  /*2600*/  IMAD.MOV R7, RZ, RZ, -R7 ;  /* 0x000000ffff077224 */ /* 0x000fe400078e0a07 */
[C---:B------:R-:W-:Y:S02]  /*2610*/  IMAD R0, R29.reuse, R5, R0 ;  /* 0x000000051d007224 */ /* 0x040fe400078e0200 */
[----:B------:R-:W-:Y:S02]  /*2620*/  IMAD.MOV R9, RZ, RZ, -R9 ;  /* 0x000000ffff097224 */ /* 0x000fe400078e0a09 */
[----:B------:R-:W-:Y:S02]  /*2630*/  IMAD.MOV R8, RZ, RZ, -R8 ;  /* 0x000000ffff087224 */ /* 0x000fe400078e0a08 */
[C---:B------:R-:W-:Y:S01]  /*2640*/  IMAD R5, R29.reuse, R6, R2 ;  /* 0x000000061d057224 */ /* 0x040fe200078e0202 */
[----:B------:R0:W-:Y:S01]  /*2650*/  STL [R1+0xc], R0 ;  /* 0x00000c0001007387 */ /* 0x0001e20000100800 */
[----:B------:R-:W-:-:S02]  /*2660*/  IMAD R2, R29, R7, R3 ;  /* 0x000000071d027224 */ /* 0x000fc400078e0203 */
[C---:B------:R-:W-:Y:S01]  /*2670*/  IMAD R28, R29.reuse, R9, R28 ;  /* 0x000000091d1c7224 */ /* 0x040fe200078e021c */
[----:B------:R-:W-:Y:S01]  /*2680*/  STL [R1+0x8], R5 ;  /* 0x0000080501007387 */ /* 0x000fe20000100800 */
[----:B0-----:R-:W-:-:S03]  /*2690*/  IMAD R0, R29, R8, R4 ;  /* 0x000000081d007224 */ /* 0x001fc600078e0204 */
[----:B------:R-:W-:Y:S04]  /*26a0*/  STL [R1+0x4], R2 ;  /* 0x0000040201007387 */ /* 0x000fe80000100800 */
[----:B------:R-:W-:Y:S04]  /*26b0*/  STL [R1+0x1484], R28 ;  /* 0x0014841c01007387 */ /* 0x000fe80000100800 */
[----:B------:R2:W-:Y:S02]  /*26c0*/  STL [R1], R0 ;  /* 0x0000000001007387 */ /* 0x0005e40000100800 */
[----:B--2---:R-:W-:-:S02]  /*26d0*/  IABS R0, R22 ;  /* 0x0000001600007213 */ /* 0x004fc40000000000 */
[----:B------:R-:W2:Y:S01]  /*26e0*/  LDL R22, [R1+0x123c] ;  /* 0x00123c0001167983 */ /* 0x000ea20000100800 */
[----:B----4-:R-:W-:-:S03]  /*26f0*/  IABS R2, R23 ;  /* 0x0000001700027213 */ /* 0x010fc60000000000 */
[----:B------:R-:W4:Y:S01]  /*2700*/  LDL R23, [R1+0x1238] ;  /* 0x0012380001177983 */ /* 0x000f220000100800 */
[----:B------:R-:W-:-:S03]  /*2710*/  IABS R3, R24 ;  /* 0x0000001800037213 */ /* 0x000fc60000000000 */
[----:B------:R-:W4:Y:S01]  /*2720*/  LDL R24, [R1+0x1234] ;  /* 0x0012340001187983 */ /* 0x000f220000100800 */
[----:B------:R-:W-:-:S03]  /*2730*/  IABS R4, R25 ;  /* 0x0000001900047213 */ /* 0x000fc60000000000 */
[----:B------:R-:W4:Y:S01]  /*2740*/  LDL R25, [R1+0x1230] ;  /* 0x0012300001197983 */ /* 0x000f220000100800 */
[----:B---3--:R-:W-:-:S03]  /*2750*/  IABS R5, R26 ;  /* 0x0000001a00057213 */ /* 0x008fc60000000000 */
[----:B------:R-:W3:Y:S01]  /*2760*/  LDL R26, [R1+0x122c] ;  /* 0x00122c00011a7983 */ /* 0x000ee20000100800 */
[----:B------:R-:W-:-:S04]  /*2770*/  IMAD.HI.U32 R6, R27, R0, RZ ;  /* 0x000000001b067227 */ /* 0x000fc800078e00ff */
        /* <DEDUP_REMOVED lines=17> */
[----:B------:R-:W-:Y:S04]  /*2890*/  STL [R1+0x145c], R4 ;  /* 0x00145c0401007387 */ /* 0x000fe80000100800 */
[----:B------:R-:W-:Y:S01]  /*28a0*/  STL [R1+0x1458], R5 ;  /* 0x0014580501007387 */ /* 0x000fe20000100800 */
[----:B--2---:R-:W-:-:S03]  /*28b0*/  IABS R6, R22 ;  /* 0x0000001600067213 */ /* 0x004fc60000000000 */
        /* <DEDUP_REMOVED lines=25> */
[----:B------:R0:W-:Y:S04]  /*2a50*/  STL [R1+0x146c], R7 ;  /* 0x00146c0701007387 */ /* 0x0001e80000100800 */
[----:B------:R-:W-:Y:S04]  /*2a60*/  STL [R1+0x1470], R8 ;  /* 0x0014700801007387 */ /* 0x000fe80000100800 */
[----:B------:R-:W-:Y:S04]  /*2a70*/  STL [R1+0x1474], R9 ;  /* 0x0014740901007387 */ /* 0x000fe80000100800 */
[----:B------:R-:W-:Y:S01]  /*2a80*/  STL [R1+0x1478], R10 ;  /* 0x0014780a01007387 */ /* 0x000fe20000100800 */
[----:B--2---:R-:W-:-:S03]  /*2a90*/  IABS R11, R22 ;  /* 0x00000016000b7213 */ /* 0x004fc60000000000 */
[----:B------:R-:W2:Y:S01]  /*2aa0*/  LDL R22, [R1+0x1214] ;  /* 0x0012140001167983 */ /* 0x000ea20000100800 */
[----:B----4-:R-:W-:Y:S01]  /*2ab0*/  IABS R12, R23 ;  /* 0x00000017000c7213 */ /* 0x010fe20000000000 */
[C---:B------:R-:W-:Y:S02]  /*2ac0*/  IMAD.HI.U32 R16, R27.reuse, R11, RZ ;  /* 0x0000000b1b107227 */ /* 0x040fe400078e00ff */
[----:B------:R-:W4:Y:S01]  /*2ad0*/  LDL R23, [R1+0x1210] ;  /* 0x0012100001177983 */ /* 0x000f220000100800 */
[----:B------:R-:W-:Y:S01]  /*2ae0*/  IABS R13, R24 ;  /* 0x00000018000d7213 */ /* 0x000fe20000000000 */
[C---:B------:R-:W-:Y:S02]  /*2af0*/  IMAD.HI.U32 R17, R27.reuse, R12, RZ ;  /* 0x0000000c1b117227 */ /* 0x040fe400078e00ff */
[----:B------:R-:W4:Y:S01]  /*2b00*/  LDL R24, [R1+0x120c] ;  /* 0x00120c0001187983 */ /* 0x000f220000100800 */
[----:B------:R-:W-:Y:S01]  /*2b10*/  IABS R14, R25 ;  /* 0x00000019000e7213 */ /* 0x000fe20000000000 */
[----:B------:R-:W-:-:S02]  /*2b20*/  IMAD.HI.U32 R18, R27, R13, RZ ;  /* 0x0000000d1b127227 */ /* 0x000fc400078e00ff */
[----:B------:R-:W4:Y:S02]  /*2b30*/  LDL R25, [R1+0x1208] ;  /* 0x0012080001197983 */ /* 0x000f240000100800 */
[----:B------:R-:W-:-:S04]  /*2b40*/  IMAD.HI.U32 R19, R27, R14, RZ ;  /* 0x0000000e1b137227 */ /* 0x000fc800078e00ff */
[----:B------:R-:W-:Y:S02]  /*2b50*/  IMAD.MOV R16, RZ, RZ, -R16 ;  /* 0x000000ffff107224 */ /* 0x000fe400078e0a10 */
[----:B------:R-:W-:Y:S02]  /*2b60*/  IMAD.MOV R17, RZ, RZ, -R17 ;  /* 0x000000ffff117224 */ /* 0x000fe400078e0a11 */
[----:B------:R-:W-:Y:S02]  /*2b70*/  IMAD.MOV R18, RZ, RZ, -R18 ;  /* 0x000000ffff127224 */ /* 0x000fe400078e0a12 */
[----:B------:R-:W-:Y:S02]  /*2b80*/  IMAD.MOV R19, RZ, RZ, -R19 ;  /* 0x000000ffff137224 */ /* 0x000fe400078e0a13 */
[C---:B------:R-:W-:Y:S02]  /*2b90*/  IMAD R11, R29.reuse, R16, R11 ;  /* 0x000000101d0b7224 */ /* 0x040fe400078e020b */
[----:B------:R-:W-:-:S02]  /*2ba0*/  IMAD R12, R29, R17, R12 ;  /* 0x000000111d0c7224 */ /* 0x000fc400078e020c */
[C---:B------:R-:W-:Y:S02]  /*2bb0*/  IMAD R13, R29.reuse, R18, R13 ;  /* 0x000000121d0d7224 */ /* 0x040fe400078e020d */
[----:B------:R-:W-:Y:S01]  /*2bc0*/  IMAD R14, R29, R19, R14 ;  /* 0x000000131d0e7224 */ /* 0x000fe200078e020e */
[----:B---3--:R-:W-:Y:S02]  /*2bd0*/  IABS R15, R26 ;  /* 0x0000001a000f7213 */ /* 0x008fe40000000000 */
[----:B------:R-:W3:Y:S03]  /*2be0*/  LDL R26, [R1+0x1204] ;  /* 0x00120400011a7983 */ /* 0x000ee60000100800 */
[----:B------:R-:W-:-:S04]  /*2bf0*/  IMAD.HI.U32 R20, R27, R15, RZ ;  /* 0x0000000f1b147227 */ /* 0x000fc800078e00ff */
[----:B------:R-:W-:Y:S01]  /*2c00*/  IMAD.MOV R20, RZ, RZ, -R20 ;  /* 0x000000ffff147224 */ /* 0x000fe200078e0a14 */
[----:B------:R-:W-:Y:S03]  /*2c10*/  STL [R1+0x147c], R11 ;  /* 0x00147c0b01007387 */ /* 0x000fe60000100800 */
[----:B------:R-:W-:Y:S01]  /*2c20*/  IMAD R15, R29, R20, R15 ;  /* 0x000000141d0f7224 */ /* 0x000fe200078e020f */
[----:B------:R1:W-:Y:S04]  /*2c30*/  STL [R1+0x1480], R12 ;  /* 0x0014800c01007387 */ /* 0x0003e80000100800 */
[----:B------:R-:W-:Y:S04]  /*2c40*/  STL [R1+0x1488], R13 ;  /* 0x0014880d01007387 */ /* 0x000fe80000100800 */
[----:B------:R-:W-:Y:S04]  /*2c50*/  STL [R1+0x1450], R14 ;  /* 0x0014500e01007387 */ /* 0x000fe80000100800 */
[----:B------:R-:W-:Y:S04]  /*2c60*/  STL [R1+0x148c], R15 ;  /* 0x00148c0f01007387 */ /* 0x000fe80000100800 */
[----:B0-----:R-:W3:Y:S04]  /*2c70*/  LDL R7, [R1+0x1200] ;  /* 0x0012000001077983 */ /* 0x001ee80000100800 */
[----:B------:R-:W3:Y:S04]  /*2c80*/  LDL R3, [R1+0x7d0] ;  /* 0x0007d00001037983 */ /* 0x000ee80000100800 */
[----:B------:R-:W3:Y:S04]  /*2c90*/  LDL R5, [R1+0x11fc] ;  /* 0x0011fc0001057983 */ /* 0x000ee80000100800 */
[----:B------:R-:W3:Y:S04]  /*2ca0*/  LDL R28, [R1+0x11f4] ;  /* 0x0011f400011c7983 */ /* 0x000ee80000100800 */
[----:B------:R-:W3:Y:S04]  /*2cb0*/  LDL R2, [R1+0x11f8] ;  /* 0x0011f80001027983 */ /* 0x000ee80000100800 */
[----:B-1----:R-:W3:Y:S04]  /*2cc0*/  LDL.LU R12, [R1+0x9c] ;  /* 0x00009c00010c7983 */ /* 0x002ee80000300800 */
[----:B------:R-:W3:Y:S04]  /*2cd0*/  LDL.LU R6, [R1+0x98] ;  /* 0x0000980001067983 */ /* 0x000ee80000300800 */
[----:B------:R-:W3:Y:S04]  /*2ce0*/  LDL.LU R4, [R1+0x94] ;  /* 0x0000940001047983 */ /* 0x000ee80000300800 */
[----:B------:R-:W3:Y:S01]  /*2cf0*/  LDL.LU R0, [R1+0x90] ;  /* 0x0000900001007983 */ /* 0x000ee20000300800 */
[----:B--2---:R-:W-:-:S02]  /*2d00*/  IABS R16, R22 ;  /* 0x0000001600107213 */ /* 0x004fc40000000000 */
[----:B----4-:R-:W-:-:S03]  /*2d10*/  IABS R17, R23 ;  /* 0x0000001700117213 */ /* 0x010fc60000000000 */
[----:B------:R-:W-:Y:S01]  /*2d20*/  IMAD.HI.U32 R21, R27, R16, RZ ;  /* 0x000000101b157227 */ /* 0x000fe200078e00ff */
[----:B------:R-:W-:-:S03]  /*2d30*/  IABS R18, R24 ;  /* 0x0000001800127213 */ /* 0x000fc60000000000 */
[----:B------:R-:W-:Y:S01]  /*2d40*/  IMAD.HI.U32 R24, R27, R17, RZ ;  /* 0x000000111b187227 */ /* 0x000fe200078e00ff */
[----:B------:R-:W-:-:S03]  /*2d50*/  IABS R19, R25 ;  /* 0x0000001900137213 */ /* 0x000fc60000000000 */
[----:B------:R-:W-:-:S04]  /*2d60*/  IMAD.HI.U32 R23, R27, R18, RZ ;  /* 0x000000121b177227 */ /* 0x000fc800078e00ff */
        /* <DEDUP_REMOVED lines=9> */
[----:B------:R0:W-:Y:S04]  /*2e00*/  STL [R1+0x1490], R16 ;  /* 0x0014901001007387 */ /* 0x0001e80000100800 */
[----:B------:R1:W-:Y:S04]  /*2e10*/  STL [R1+0x1494], R17 ;  /* 0x0014941101007387 */ /* 0x0003e80000100800 */
[----:B------:R-:W-:Y:S04]  /*2e20*/  STL [R1+0x1498], R18 ;  /* 0x0014981201007387 */ /* 0x000fe80000100800 */
[----:B------:R-:W-:Y:S01]  /*2e30*/  STL [R1+0x149c], R19 ;  /* 0x00149c1301007387 */ /* 0x000fe20000100800 */
[----:B---3--:R-:W-:-:S05]  /*2e40*/  IABS R20, R26 ;  /* 0x0000001a00147213 */ /* 0x008fca0000000000 */
[----:B------:R-:W-:-:S04]  /*2e50*/  IMAD.HI.U32 R26, R27, R20, RZ ;  /* 0x000000141b1a7227 */ /* 0x000fc800078e00ff */
[----:B------:R-:W-:-:S04]  /*2e60*/  IMAD.MOV R22, RZ, RZ, -R26 ;  /* 0x000000ffff167224 */ /* 0x000fc800078e0a1a */
[----:B------:R-:W-:-:S05]  /*2e70*/  IMAD R20, R29, R22, R20 ;  /* 0x000000161d147224 */ /* 0x000fca00078e0214 */
[----:B------:R-:W-:Y:S04]  /*2e80*/  STL [R1+0x14a0], R20 ;  /* 0x0014a01401007387 */ /* 0x000fe80000100800 */
[----:B0-----:R-:W2:Y:S04]  /*2e90*/  LDL R16, [R1+0x11ec] ;  /* 0x0011ec0001107983 */ /* 0x001ea80000100800 */
[----:B------:R-:W3:Y:S01]  /*2ea0*/  LDL.LU R15, [R1+0x8c] ;  /* 0x00008c00010f7983 */ /* 0x000ee20000300800 */
[----:B------:R-:W-:-:S03]  /*2eb0*/  IABS R21, R7 ;  /* 0x0000000700157213 */ /* 0x000fc60000000000 */
[----:B------:R-:W4:Y:S01]  /*2ec0*/  LDL.LU R14, [R1+0x88] ;  /* 0x00008800010e7983 */ /* 0x000f220000300800 */
[----:B------:R-:W-:Y:S01]  /*2ed0*/  IABS R23, R3 ;  /* 0x0000000300177213 */ /* 0x000fe20000000000 */
[----:B------:R-:W-:Y:S02]  /*2ee0*/  IMAD.HI.U32 R3, R27, R21, RZ ;  /* 0x000000151b037227 */ /* 0x000fe400078e00ff */
[----:B------:R-:W2:Y:S02]  /*2ef0*/  LDL.LU R13, [R1+0x84] ;  /* 0x00008400010d7983 */ /* 0x000ea40000300800 */
[----:B------:R-:W-:Y:S01]  /*2f00*/  IMAD.MOV R3, RZ, RZ, -R3 ;  /* 0x000000ffff037224 */ /* 0x000fe200078e0a03 */
[----:B------:R-:W-:-:S03]  /*2f10*/  IABS R22, R5 ;  /* 0x0000000500167213 */ /* 0x000fc60000000000 */
[----:B------:R-:W-:Y:S01]  /*2f20*/  IMAD R21, R29, R3, R21 ;  /* 0x000000031d157224 */ /* 0x000fe200078e0215 */
[----:B------:R-:W-:Y:S02]  /*2f30*/  IABS R7, R28 ;  /* 0x0000001c00077213 */ /* 0x000fe40000000000 */
[----:B------:R-:W2:Y:S01]  /*2f40*/  LDL.LU R28, [R1+0x80] ;  /* 0x00008000011c7983 */ /* 0x000ea20000300800 */
[----:B------:R-:W-:-:S03]  /*2f50*/  IMAD.HI.U32 R26, R27, R22, RZ ;  /* 0x000000161b1a7227 */ /* 0x000fc600078e00ff */
[----:B------:R-:W-:Y:S01]  /*2f60*/  STL [R1+0x14a4], R21 ;  /* 0x0014a41501007387 */ /* 0x000fe20000100800 */
[----:B------:R-:W-:-:S03]  /*2f70*/  IMAD.HI.U32 R25, R27, R23, RZ ;  /* 0x000000171b197227 */ /* 0x000fc600078e00ff */
[----:B------:R-:W2:Y:S04]  /*2f80*/  LDL.LU R11, [R1+0x7c] ;  /* 0x00007c00010b7983 */ /* 0x000ea80000300800 */
[----:B------:R-:W2:Y:S01]  /*2f90*/  LDL.LU R10, [R1+0x78] ;  /* 0x00007800010a7983 */ /* 0x000ea20000300800 */
[----:B------:R-:W-:-:S03]  /*2fa0*/  IMAD.MOV R5, RZ, RZ, -R26 ;  /* 0x000000ffff057224 */ /* 0x000fc600078e0a1a */
[----:B------:R-:W2:Y:S01]  /*2fb0*/  LDL.LU R9, [R1+0x74] ;  /* 0x0000740001097983 */ /* 0x000ea20000300800 */
[----:B------:R-:W-:-:S03]  /*2fc0*/  IMAD.MOV R26, RZ, RZ, -R25 ;  /* 0x000000ffff1a7224 */ /* 0x000fc600078e0a19 */
[----:B------:R-:W2:Y:S01]  /*2fd0*/  LDL.LU R8, [R1+0x70] ;  /* 0x0000700001087983 */ /* 0x000ea20000300800 */
[----:B------:R-:W-:-:S03]  /*2fe0*/  IMAD.MOV.U32 R25, RZ, RZ, R7 ;  /* 0x000000ffff197224 */ /* 0x000fc600078e0007 */
[----:B------:R-:W2:Y:S01]  /*2ff0*/  LDL.LU R7, [R1+0x6c] ;  /* 0x00006c0001077983 */ /* 0x000ea20000300800 */
[----:B------:R-:W-:Y:S02]  /*3000*/  IABS R24, R2 ;  /* 0x0000000200187213 */ /* 0x000fe40000000000 */
[----:B------:R-:W-:-:S04]  /*3010*/  IABS R2, c[0x0][0x178] ;  /* 0x00005e0000027a13 */ /* 0x000fc80000000000 */
[C---:B------:R-:W-:Y:S02]  /*3020*/  ISETP.GT.U32.AND P3, PT, R2.reuse, R0, PT ;  /* 0x000000000200720c */ /* 0x040fe40003f64070 */
[C---:B------:R-:W-:Y:S02]  /*3030*/  ISETP.GT.U32.AND P0, PT, R2.reuse, R12, PT ;  /* 0x0000000c0200720c */ /* 0x040fe40003f04070 */
[C---:B------:R-:W-:Y:S02]  /*3040*/  ISETP.GT.U32.AND P2, PT, R2.reuse, R4, PT ;  /* 0x000000040200720c */ /* 0x040fe40003f44070 */
[----:B------:R-:W-:Y:S01]  /*3050*/  ISETP.GT.U32.AND P1, PT, R2, R6, PT ;  /* 0x000000060200720c */ /* 0x000fe20003f24070 */
[----:B------:R-:W-:-:S06]  /*3060*/  IMAD R23, R29, R26, R23 ;  /* 0x0000001a1d177224 */ /* 0x000fcc00078e0217 */
[--C-:B------:R-:W-:Y:S02]  /*3070*/  @!P3 IMAD.IADD R0, R0, 0x1, -R2.reuse ;  /* 0x000000010000b824 */ /* 0x100fe400078e0a02 */
[--C-:B------:R-:W-:Y:S02]  /*3080*/  @!P0 IMAD.IADD R12, R12, 0x1, -R2.reuse ;  /* 0x000000010c0c8824 */ /* 0x100fe400078e0a02 */
[--C-:B------:R-:W-:Y:S01]  /*3090*/  @!P2 IMAD.IADD R4, R4, 0x1, -R2.reuse ;  /* 0x000000010404a824 */ /* 0x100fe200078e0a02 */
[----:B------:R-:W-:Y:S01]  /*30a0*/  ISETP.GT.U32.AND P3, PT, R2, R0, PT ;  /* 0x000000000200720c */ /* 0x000fe20003f64070 */
[----:B------:R-:W-:Y:S01]  /*30b0*/  @!P1 IMAD.IADD R6, R6, 0x1, -R2 ;  /* 0x0000000106069824 */ /* 0x000fe200078e0a02 */
[C---:B------:R-:W-:Y:S02]  /*30c0*/  ISETP.GT.U32.AND P5, PT, R2.reuse, R12, PT ;  /* 0x0000000c0200720c */ /* 0x040fe40003fa4070 */
[----:B------:R-:W-:Y:S02]  /*30d0*/  ISETP.GT.U32.AND P0, PT, R2, R4, PT ;  /* 0x000000040200720c */ /* 0x000fe40003f04070 */
[----:B------:R-:W-:-:S02]  /*30e0*/  ISETP.GT.U32.AND P1, PT, R29, R23, PT ;  /* 0x000000171d00720c */ /* 0x000fc40003f24070 */
[----:B------:R-:W-:Y:S01]  /*30f0*/  ISETP.GT.U32.AND P6, PT, R2, R6, PT ;  /* 0x000000060200720c */ /* 0x000fe20003fc4070 */
[----:B------:R-:W-:Y:S02]  /*3100*/  IMAD R22, R29, R5, R22 ;  /* 0x000000051d167224 */ /* 0x000fe400078e0216 */
[----:B------:R-:W2:Y:S01]  /*3110*/  LDL.LU R5, [R1+0x68] ;  /* 0x0000680001057983 */ /* 0x000ea20000300800 */
[----:B------:R-:W-:-:S04]  /*3120*/  IMAD.HI.U32 R3, R27, R24, RZ ;  /* 0x000000181b037227 */ /* 0x000fc800078e00ff */
[--C-:B------:R-:W-:Y:S02]  /*3130*/  @!P3 IMAD.IADD R0, R0, 0x1, -R2.reuse ;  /* 0x000000010000b824 */ /* 0x100fe400078e0a02 */
[--C-:B------:R-:W-:Y:S02]  /*3140*/  @!P5 IMAD.IADD R12, R12, 0x1, -R2.reuse ;  /* 0x000000010c0cd824 */ /* 0x100fe400078e0a02 */
[----:B------:R-:W-:Y:S02]  /*3150*/  @!P0 IMAD.IADD R4, R4, 0x1, -R2 ;  /* 0x0000000104048824 */ /* 0x000fe400078e0a02 */
[----:B-1----:R-:W-:Y:S02]  /*3160*/  IMAD.MOV R17, RZ, RZ, -R3 ;  /* 0x000000ffff117224 */ /* 0x002fe400078e0a03 */
[----:B------:R-:W2:Y:S01]  /*3170*/  LDL.LU R3, [R1+0x64] ;  /* 0x0000640001037983 */ /* 0x000ea20000300800 */
[----:B------:R-:W-:Y:S02]  /*3180*/  @!P1 IMAD.IADD R23, R23, 0x1, -R29 ;  /* 0x0000000117179824 */ /* 0x000fe400078e0a1d */
[----:B------:R-:W-:-:S04]  /*3190*/  IMAD.HI.U32 R26, R27, R25, RZ ;  /* 0x000000191b1a7227 */ /* 0x000fc800078e00ff */
[----:B------:R-:W-:Y:S02]  /*31a0*/  @!P6 IMAD.IADD R6, R6, 0x1, -R2 ;  /* 0x000000010606e824 */ /* 0x000fe400078e0a02 */
[----:B------:R-:W-:Y:S01]  /*31b0*/  IMAD.MOV R26, RZ, RZ, -R26 ;  /* 0x000000ffff1a7224 */ /* 0x000fe200078e0a1a */
[----:B------:R-:W-:Y:S03]  /*31c0*/  STL [R1+0x9c], R12 ;  /* 0x00009c0c01007387 */ /* 0x000fe60000100800 */
[C---:B------:R-:W-:Y:S01]  /*31d0*/  IMAD R25, R29.reuse, R26, R25 ;  /* 0x0000001a1d197224 */ /* 0x040fe200078e0219 */
[----:B------:R-:W-:Y:S04]  /*31e0*/  STL [R1+0x98], R6 ;  /* 0x0000980601007387 */ /* 0x000fe80000100800 */
[----:B------:R0:W-:Y:S04]  /*31f0*/  STL [R1+0x90], R0 ;  /* 0x0000900001007387 */ /* 0x0001e80000100800 */
[----:B------:R1:W-:Y:S01]  /*3200*/  STL [R1+0x94], R4 ;  /* 0x0000940401007387 */ /* 0x0003e20000100800 */
[C---:B------:R-:W-:Y:S01]  /*3210*/  IMAD R24, R29.reuse, R17, R24 ;  /* 0x000000111d187224 */ /* 0x040fe200078e0218 */
[----:B---3--:R-:W-:-:S02]  /*3220*/  ISETP.GT.U32.AND P4, PT, R29, R15, PT ;  /* 0x0000000f1d00720c */ /* 0x008fc40003f84070 */
[C---:B----4-:R-:W-:Y:S02]  /*3230*/  ISETP.GT.U32.AND P2, PT, R29.reuse, R14, PT ;  /* 0x0000000e1d00720c */ /* 0x050fe40003f44070 */
[----:B--2---:R-:W-:Y:S02]  /*3240*/  ISETP.GT.U32.AND P5, PT, R29, R13, PT ;  /* 0x0000000d1d00720c */ /* 0x004fe40003fa4070 */
[----:B------:R-:W-:-:S07]  /*3250*/  IABS R16, R16 ;  /* 0x0000001000107213 */ /* 0x000fce0000000000 */
[--C-:B------:R-:W-:Y:S01]  /*3260*/  @!P4 IMAD.IADD R15, R15, 0x1, -R29.reuse ;  /* 0x000000010f0fc824 */ /* 0x100fe200078e0a1d */
[C---:B------:R-:W-:Y:S02]  /*3270*/  ISETP.GT.U32.AND P6, PT, R29.reuse, R28, PT ;  /* 0x0000001c1d00720c */ /* 0x040fe40003fc4070 */
[C---:B------:R-:W-:Y:S02]  /*3280*/  ISETP.GT.U32.AND P3, PT, R29.reuse, R11, PT ;  /* 0x0000000b1d00720c */ /* 0x040fe40003f64070 */
[C---:B------:R-:W-:Y:S02]  /*3290*/  ISETP.GT.U32.AND P0, PT, R29.reuse, R10, PT ;  /* 0x0000000a1d00720c */ /* 0x040fe40003f04070 */
[C---:B------:R-:W-:Y:S01]  /*32a0*/  ISETP.GT.U32.AND P1, PT, R29.reuse, R9, PT ;  /* 0x000000091d00720c */ /* 0x040fe20003f24070 */
[----:B------:R-:W-:Y:S01]  /*32b0*/  @!P2 IMAD.IADD R14, R14, 0x1, -R29 ;  /* 0x000000010e0ea824 */ /* 0x000fe200078e0a1d */
[C---:B------:R-:W-:Y:S01]  /*32c0*/  ISETP.GT.U32.AND P4, PT, R29.reuse, R8, PT ;  /* 0x000000081d00720c */ /* 0x040fe20003f84070 */
[----:B------:R-:W-:Y:S01]  /*32d0*/  IMAD.MOV.U32 R26, RZ, RZ, R16 ;  /* 0x000000ffff1a7224 */ /* 0x000fe200078e0010 */
[----:B------:R-:W-:-:S05]  /*32e0*/  ISETP.GT.U32.AND P2, PT, R29, R7, PT ;  /* 0x000000071d00720c */ /* 0x000fca0003f44070 */
[--C-:B------:R-:W-:Y:S01]  /*32f0*/  @!P3 IMAD.IADD R11, R11, 0x1, -R29.reuse ;  /* 0x000000010b0bb824 */ /* 0x100fe200078e0a1d */
[----:B------:R-:W-:Y:S01]  /*3300*/  ISETP.GT.U32.AND P3, PT, R29, R23, PT ;  /* 0x000000171d00720c */ /* 0x000fe20003f64070 */
[--C-:B------:R-:W-:Y:S02]  /*3310*/  @!P5 IMAD.IADD R13, R13, 0x1, -R29.reuse ;  /* 0x000000010d0dd824 */ /* 0x100fe400078e0a1d */
[----:B------:R-:W-:Y:S01]  /*3320*/  @!P0 IMAD.IADD R10, R10, 0x1, -R29 ;  /* 0x000000010a0a8824 */ /* 0x000fe200078e0a1d */
[----:B------:R-:W-:Y:S01]  /*3330*/  ISETP.GT.U32.AND P0, PT, R29, R15, PT ;  /* 0x0000000f1d00720c */ /* 0x000fe20003f04070 */
[----:B0-----:R-:W-:-:S04]  /*3340*/  IMAD.HI.U32 R0, R27, R26, RZ ;  /* 0x0000001a1b007227 */ /* 0x001fc800078e00ff */
[--C-:B------:R-:W-:Y:S01]  /*3350*/  @!P1 IMAD.IADD R9, R9, 0x1, -R29.reuse ;  /* 0x0000000109099824 */ /* 0x100fe200078e0a1d */
[C---:B------:R-:W-:Y:S01]  /*3360*/  ISETP.GT.U32.AND P1, PT, R29.reuse, R14, PT ;  /* 0x0000000e1d00720c */ /* 0x040fe20003f24070 */
[--C-:B------:R-:W-:Y:S02]  /*3370*/  @!P6 IMAD.IADD R28, R28, 0x1, -R29.reuse ;  /* 0x000000011c1ce824 */ /* 0x100fe400078e0a1d */
[--C-:B------:R-:W-:Y:S01]  /*3380*/  @!P4 IMAD.IADD R8, R8, 0x1, -R29.reuse ;  /* 0x000000010808c824 */ /* 0x100fe200078e0a1d */
[----:B------:R-:W-:Y:S01]  /*3390*/  ISETP.GT.U32.AND P4, PT, R29, R13, PT ;  /* 0x0000000d1d00720c */ /* 0x000fe20003f84070 */
[----:B------:R-:W-:Y:S02]  /*33a0*/  IMAD.MOV R12, RZ, RZ, -R0 ;  /* 0x000000ffff0c7224 */ /* 0x000fe400078e0a00 */
[----:B------:R-:W-:Y:S01]  /*33b0*/  @!P2 IMAD.IADD R7, R7, 0x1, -R29 ;  /* 0x000000010707a824 */ /* 0x000fe200078e0a1d */
[----:B------:R-:W2:Y:S01]  /*33c0*/  LDL.LU R0, [R1+0x60] ;  /* 0x0000600001007983 */ /* 0x000ea20000300800 */
[----:B------:R-:W-:-:S03]  /*33d0*/  ISETP.GT.U32.AND P2, PT, R29, R28, PT ;  /* 0x0000001c1d00720c */ /* 0x000fc60003f44070 */
[----:B------:R-:W3:Y:S01]  /*33e0*/  LDL.LU R2, [R1+0x5c] ;  /* 0x00005c0001027983 */ /* 0x000ee20000300800 */
[----:B------:R-:W-:-:S03]  /*33f0*/  @!P3 IMAD.IADD R23, R23, 0x1, -R29 ;  /* 0x000000011717b824 */ /* 0x000fc600078e0a1d */
[----:B-1----:R-:W4:Y:S01]  /*3400*/  LDL.LU R4, [R1+0x58] ;  /* 0x0000580001047983 */ /* 0x002f220000300800 */
[----:B------:R-:W-:-:S03]  /*3410*/  @!P0 IMAD.IADD R15, R15, 0x1, -R29 ;  /* 0x000000010f0f8824 */ /* 0x000fc600078e0a1d */
[----:B------:R-:W4:Y:S01]  /*3420*/  LDL.LU R6, [R1+0x54] ;  /* 0x0000540001067983 */ /* 0x000f220000300800 */
[----:B------:R-:W-:-:S03]  /*3430*/  @!P1 IMAD.IADD R14, R14, 0x1, -R29 ;  /* 0x000000010e0e9824 */ /* 0x000fc600078e0a1d */
[----:B------:R-:W4:Y:S01]  /*3440*/  LDL.LU R21, [R1+0x50] ;  /* 0x0000500001157983 */ /* 0x000f220000300800 */
[----:B------:R-:W-:-:S03]  /*3450*/  @!P4 IMAD.IADD R13, R13, 0x1, -R29 ;  /* 0x000000010d0dc824 */ /* 0x000fc600078e0a1d */
[----:B------:R-:W4:Y:S04]  /*3460*/  LDL.LU R20, [R1+0x4c] ;  /* 0x00004c0001147983 */ /* 0x000f280000300800 */
[----:B------:R-:W-:Y:S01]  /*3470*/  STL [R1+0x141c], R23 ;  /* 0x00141c1701007387 */ /* 0x000fe20000100800 */
[----:B------:R-:W-:-:S03]  /*3480*/  @!P2 IMAD.IADD R28, R28, 0x1, -R29 ;  /* 0x000000011c1ca824 */ /* 0x000fc600078e0a1d */
[----:B------:R0:W-:Y:S04]  /*3490*/  STL [R1+0x8c], R15 ;  /* 0x00008c0f01007387 */ /* 0x0001e80000100800 */
[----:B------:R-:W4:Y:S04]  /*34a0*/  LDL.LU R19, [R1+0x48] ;  /* 0x0000480001137983 */ /* 0x000f280000300800 */
[----:B------:R-:W-:Y:S04]  /*34b0*/  STL [R1+0x88], R14 ;  /* 0x0000880e01007387 */ /* 0x000fe80000100800 */
[----:B------:R-:W4:Y:S04]  /*34c0*/  LDL.LU R18, [R1+0x44] ;  /* 0x0000440001127983 */ /* 0x000f280000300800 */
[----:B------:R1:W-:Y:S04]  /*34d0*/  STL [R1+0x84], R13 ;  /* 0x0000840d01007387 */ /* 0x0003e80000100800 */
[----:B------:R-:W4:Y:S04]  /*34e0*/  LDL.LU R17, [R1+0x40] ;  /* 0x0000400001117983 */ /* 0x000f280000300800 */
[----:B------:R-:W4:Y:S04]  /*34f0*/  LDL.LU R16, [R1+0x3c] ;  /* 0x00003c0001107983 */ /* 0x000f280000300800 */
[----:B------:R1:W-:Y:S04]  /*3500*/  STL [R1+0x80], R28 ;  /* 0x0000801c01007387 */ /* 0x0003e80000100800 */
[----:B0-----:R-:W4:Y:S04]  /*3510*/  LDL.LU R15, [R1+0x38] ;  /* 0x00003800010f7983 */ /* 0x001f280000300800 */
[----:B-1----:R-:W4:Y:S04]  /*3520*/  LDL.LU R13, [R1+0x34] ;  /* 0x00003400010d7983 */ /* 0x002f280000300800 */
[----:B------:R-:W4:Y:S01]  /*3530*/  LDL.LU R28, [R1+0x30] ;  /* 0x00003000011c7983 */ /* 0x000f220000300800 */
[----:B------:R-:W-:-:S02]  /*3540*/  ISETP.GT.U32.AND P5, PT, R29, R5, PT ;  /* 0x000000051d00720c */ /* 0x000fc40003fa4070 */
[C---:B------:R-:W-:Y:S01]  /*3550*/  ISETP.GT.U32.AND P6, PT, R29.reuse, R3, PT ;  /* 0x000000031d00720c */ /* 0x040fe20003fc4070 */
[----:B------:R-:W4:Y:S01]  /*3560*/  LDL R23, [R1+0x11f0] ;  /* 0x0011f00001177983 */ /* 0x000f220000100800 */
[C---:B------:R-:W-:Y:S02]  /*3570*/  ISETP.GT.U32.AND P3, PT, R29.reuse, R10, PT ;  /* 0x0000000a1d00720c */ /* 0x040fe40003f64070 */
[----:B------:R-:W-:-:S07]  /*3580*/  ISETP.GT.U32.AND P0, PT, R29, R9, PT ;  /* 0x000000091d00720c */ /* 0x000fce0003f04070 */
[--C-:B------:R-:W-:Y:S01]  /*3590*/  @!P5 IMAD.IADD R5, R5, 0x1, -R29.reuse ;  /* 0x000000010505d824 */ /* 0x100fe200078e0a1d */
[----:B------:R-:W-:Y:S01]  /*35a0*/  ISETP.GT.U32.AND P5, PT, R29, R11, PT ;  /* 0x0000000b1d00720c */ /* 0x000fe20003fa4070 */
[--C-:B------:R-:W-:Y:S01]  /*35b0*/  @!P6 IMAD.IADD R3, R3, 0x1, -R29.reuse ;  /* 0x000000010303e824 */ /* 0x100fe200078e0a1d */
[C---:B------:R-:W-:Y:S02]  /*35c0*/  ISETP.GT.U32.AND P1, PT, R29.reuse, R8, PT ;  /* 0x000000081d00720c */ /* 0x040fe40003f24070 */
[C---:B------:R-:W-:Y:S02]  /*35d0*/  ISETP.GT.U32.AND P4, PT, R29.reuse, R7, PT ;  /* 0x000000071d00720c */ /* 0x040fe40003f84070 */
[C---:B------:R-:W-:Y:S02]  /*35e0*/  ISETP.GT.U32.AND P2, PT, R29.reuse, R5, PT ;  /* 0x000000051d00720c */ /* 0x040fe40003f44070 */
[----:B------:R-:W-:Y:S01]  /*35f0*/  ISETP.GT.U32.AND P6, PT, R29, R3, PT ;  /* 0x000000031d00720c */ /* 0x000fe20003fc4070 */
[----:B------:R-:W-:-:S04]  /*3600*/  @!P3 IMAD.IADD R10, R10, 0x1, -R29 ;  /* 0x000000010a0ab824 */ /* 0x000fc800078e0a1d */
[--C-:B------:R-:W-:Y:S02]  /*3610*/  @!P5 IMAD.IADD R11, R11, 0x1, -R29.reuse ;  /* 0x000000010b0bd824 */ /* 0x100fe400078e0a1d */
[--C-:B------:R-:W-:Y:S02]  /*3620*/  @!P0 IMAD.IADD R9, R9, 0x1, -R29.reuse ;  /* 0x0000000109098824 */ /* 0x100fe400078e0a1d */
[--C-:B------:R-:W-:Y:S02]  /*3630*/  @!P1 IMAD.IADD R8, R8, 0x1, -R29.reuse ;  /* 0x0000000108089824 */ /* 0x100fe400078e0a1d */
[--C-:B------:R-:W-:Y:S02]  /*3640*/  @!P4 IMAD.IADD R7, R7, 0x1, -R29.reuse ;  /* 0x000000010707c824 */ /* 0x100fe400078e0a1d */
[--C-:B------:R-:W-:Y:S02]  /*3650*/  @!P2 IMAD.IADD R5, R5, 0x1, -R29.reuse ;  /* 0x000000010505a824 */ /* 0x100fe400078e0a1d */
[----:B------:R-:W-:Y:S01]  /*3660*/  @!P6 IMAD.IADD R3, R3, 0x1, -R29 ;  /* 0x000000010303e824 */ /* 0x000fe200078e0a1d */
[----:B------:R0:W-:Y:S01]  /*3670*/  STL [R1+0x7c], R11 ;  /* 0x00007c0b01007387 */ /* 0x0001e20000100800 */
[----:B------:R-:W-:-:S03]  /*3680*/  IMAD R26, R29, R12, R26 ;  /* 0x0000000c1d1a7224 */ /* 0x000fc600078e021a */
[----:B------:R1:W-:Y:S04]  /*3690*/  STL [R1+0x78], R10 ;  /* 0x0000780a01007387 */ /* 0x0003e80000100800 */
[----:B------:R0:W-:Y:S04]  /*36a0*/  STL [R1+0x74], R9 ;  /* 0x0000740901007387 */ /* 0x0001e80000100800 */
[----:B------:R0:W-:Y:S04]  /*36b0*/  STL [R1+0x70], R8 ;  /* 0x0000700801007387 */ /* 0x0001e80000100800 */
[----:B------:R0:W-:Y:S04]  /*36c0*/  STL [R1+0x6c], R7 ;  /* 0x00006c0701007387 */ /* 0x0001e80000100800 */
[----:B------:R-:W4:Y:S04]  /*36d0*/  LDL.LU R12, [R1+0x2c] ;  /* 0x00002c00010c7983 */ /* 0x000f280000300800 */
[----:B------:R-:W-:Y:S04]  /*36e0*/  STL [R1+0x68], R5 ;  /* 0x0000680501007387 */ /* 0x000fe80000100800 */
[----:B0-----:R-:W4:Y:S04]  /*36f0*/  LDL.LU R11, [R1+0x28] ;  /* 0x00002800010b7983 */ /* 0x001f280000300800 */
[----:B-1----:R-:W4:Y:S04]  /*3700*/  LDL.LU R10, [R1+0x24] ;  /* 0x00002400010a7983 */ /* 0x002f280000300800 */
[----:B------:R-:W-:Y:S04]  /*3710*/  STL [R1+0x64], R3 ;  /* 0x0000640301007387 */ /* 0x000fe80000100800 */
[----:B------:R-:W4:Y:S04]  /*3720*/  LDL.LU R9, [R1+0x20] ;  /* 0x0000200001097983 */ /* 0x000f280000300800 */
[----:B------:R-:W4:Y:S04]  /*3730*/  LDL.LU R8, [R1+0x1c] ;  /* 0x00001c0001087983 */ /* 0x000f280000300800 */
[----:B------:R-:W4:Y:S01]  /*3740*/  LDL.LU R7, [R1+0x18] ;  /* 0x0000180001077983 */ /* 0x000f220000300800 */
[----:B--2---:R-:W-:-:S02]  /*3750*/  ISETP.GT.U32.AND P5, PT, R29, R0, PT ;  /* 0x000000001d00720c */ /* 0x004fc40003fa4070 */
[C---:B---3--:R-:W-:Y:S02]  /*3760*/  ISETP.GT.U32.AND P3, PT, R29.reuse, R2, PT ;  /* 0x000000021d00720c */ /* 0x048fe40003f64070 */
[C---:B----4-:R-:W-:Y:S02]  /*3770*/  ISETP.GT.U32.AND P0, PT, R29.reuse, R4, PT ;  /* 0x000000041d00720c */ /* 0x050fe40003f04070 */
[C---:B------:R-:W-:Y:S02]  /*3780*/  ISETP.GT.U32.AND P1, PT, R29.reuse, R6, PT ;  /* 0x000000061d00720c */ /* 0x040fe40003f24070 */
[----:B------:R-:W-:-:S05]  /*3790*/  ISETP.GT.U32.AND P4, PT, R29, R21, PT ;  /* 0x000000151d00720c */ /* 0x000fca0003f84070 */
[--C-:B------:R-:W-:Y:S01]  /*37a0*/  @!P5 IMAD.IADD R0, R0, 0x1, -R29.reuse ;  /* 0x000000010000d824 */ /* 0x100fe200078e0a1d */
[C---:B------:R-:W-:Y:S01]  /*37b0*/  ISETP.GT.U32.AND P2, PT, R29.reuse, R20, PT ;  /* 0x000000141d00720c */ /* 0x040fe20003f44070 */
[--C-:B------:R-:W-:Y:S02]  /*37c0*/  @!P3 IMAD.IADD R2, R2, 0x1, -R29.reuse ;  /* 0x000000010202b824 */ /* 0x100fe400078e0a1d */
[--C-:B------:R-:W-:Y:S02]  /*37d0*/  @!P0 IMAD.IADD R4, R4, 0x1, -R29.reuse ;  /* 0x0000000104048824 */ /* 0x100fe400078e0a1d */
[--C-:B------:R-:W-:Y:S01]  /*37e0*/  @!P1 IMAD.IADD R6, R6, 0x1, -R29.reuse ;  /* 0x0000000106069824 */ /* 0x100fe200078e0a1d */
[----:B------:R-:W-:Y:S01]  /*37f0*/  ISETP.GT.U32.AND P6, PT, R29, R19, PT ;  /* 0x000000131d00720c */ /* 0x000fe20003fc4070 */
[----:B------:R-:W-:Y:S01]  /*3800*/  @!P4 IMAD.IADD R21, R21, 0x1, -R29 ;  /* 0x000000011515c824 */ /* 0x000fe200078e0a1d */
[C---:B------:R-:W-:Y:S02]  /*3810*/  ISETP.GT.U32.AND P5, PT, R29.reuse, R18, PT ;  /* 0x000000121d00720c */ /* 0x040fe40003fa4070 */
[----:B------:R-:W-:-:S02]  /*3820*/  ISETP.GT.U32.AND P3, PT, R29, R17, PT ;  /* 0x000000111d00720c */ /* 0x000fc40003f64070 */
[----:B------:R-:W-:Y:S01]  /*3830*/  ISETP.GT.U32.AND P0, PT, R29, R16, PT ;  /* 0x000000101d00720c */ /* 0x000fe20003f04070 */
[----:B------:R-:W-:-:S06]  /*3840*/  @!P2 IMAD.IADD R20, R20, 0x1, -R29 ;  /* 0x000000011414a824 */ /* 0x000fcc00078e0a1d */
[--C-:B------:R-:W-:Y:S01]  /*3850*/  @!P6 IMAD.IADD R19, R19, 0x1, -R29.reuse ;  /* 0x000000011313e824 */ /* 0x100fe200078e0a1d */
[C---:B------:R-:W-:Y:S02]  /*3860*/  ISETP.GT.U32.AND P1, PT, R29.reuse, R15, PT ;  /* 0x0000000f1d00720c */ /* 0x040fe40003f24070 */
[C---:B------:R-:W-:Y:S01]  /*3870*/  ISETP.GT.U32.AND P4, PT, R29.reuse, R13, PT ;  /* 0x0000000d1d00720c */ /* 0x040fe20003f84070 */
[--C-:B------:R-:W-:Y:S01]  /*3880*/  @!P5 IMAD.IADD R18, R18, 0x1, -R29.reuse ;  /* 0x000000011212d824 */ /* 0x100fe200078e0a1d */
[C---:B------:R-:W-:Y:S02]  /*3890*/  ISETP.GT.U32.AND P6, PT, R29.reuse, R0, PT ;  /* 0x000000001d00720c */ /* 0x040fe40003fc4070 */
[----:B------:R-:W-:Y:S01]  /*38a0*/  ISETP.GT.U32.AND P2, PT, R29, R28, PT ;  /* 0x0000001c1d00720c */ /* 0x000fe20003f44070 */
[--C-:B------:R-:W-:Y:S01]  /*38b0*/  @!P3 IMAD.IADD R17, R17, 0x1, -R29.reuse ;  /* 0x000000011111b824 */ /* 0x100fe200078e0a1d */
[C---:B------:R-:W-:Y:S01]  /*38c0*/  ISETP.GT.U32.AND P5, PT, R29.reuse, R2, PT ;  /* 0x000000021d00720c */ /* 0x040fe20003fa4070 */
[----:B------:R-:W-:Y:S01]  /*38d0*/  @!P0 IMAD.IADD R16, R16, 0x1, -R29 ;  /* 0x0000000110108824 */ /* 0x000fe200078e0a1d */
[----:B------:R-:W-:-:S03]  /*38e0*/  ISETP.GT.U32.AND P3, PT, R29, R4, PT ;  /* 0x000000041d00720c */ /* 0x000fc60003f64070 */
[--C-:B------:R-:W-:Y:S01]  /*38f0*/  @!P1 IMAD.IADD R15, R15, 0x1, -R29.reuse ;  /* 0x000000010f0f9824 */ /* 0x100fe200078e0a1d */
[C---:B------:R-:W-:Y:S02]  /*3900*/  ISETP.GT.U32.AND P0, PT, R29.reuse, R6, PT ;  /* 0x000000061d00720c */ /* 0x040fe40003f04070 */
[----:B------:R-:W-:Y:S01]  /*3910*/  ISETP.GT.U32.AND P1, PT, R29, R21, PT ;  /* 0x000000151d00720c */ /* 0x000fe20003f24070 */
[--C-:B------:R-:W-:Y:S01]  /*3920*/  @!P4 IMAD.IADD R13, R13, 0x1, -R29.reuse ;  /* 0x000000010d0dc824 */ /* 0x100fe200078e0a1d */
[C---:B------:R-:W-:Y:S01]  /*3930*/  ISETP.GT.U32.AND P4, PT, R29.reuse, R20, PT ;  /* 0x000000141d00720c */ /* 0x040fe20003f84070 */
[--C-:B------:R-:W-:Y:S02]  /*3940*/  @!P6 IMAD.IADD R0, R0, 0x1, -R29.reuse ;  /* 0x000000010000e824 */ /* 0x100fe400078e0a1d */
[--C-:B------:R-:W-:Y:S01]  /*3950*/  @!P2 IMAD.IADD R28, R28, 0x1, -R29.reuse ;  /* 0x000000011c1ca824 */ /* 0x100fe200078e0a1d */
[C---:B------:R-:W-:Y:S01]  /*3960*/  ISETP.GT.U32.AND P2, PT, R29.reuse, R19, PT ;  /* 0x000000131d00720c */ /* 0x040fe20003f44070 */
[--C-:B------:R-:W-:Y:S01]  /*3970*/  @!P5 IMAD.IADD R2, R2, 0x1, -R29.reuse ;  /* 0x000000010202d824 */ /* 0x100fe200078e0a1d */
[C---:B------:R-:W-:Y:S01]  /*3980*/  ISETP.GT.U32.AND P5, PT, R29.reuse, R18, PT ;  /* 0x000000121d00720c */ /* 0x040fe20003fa4070 */
[--C-:B------:R-:W-:Y:S01]  /*3990*/  @!P3 IMAD.IADD R4, R4, 0x1, -R29.reuse ;  /* 0x000000010404b824 */ /* 0x100fe200078e0a1d */
[----:B------:R0:W-:Y:S01]  /*39a0*/  STL [R1+0x60], R0 ;  /* 0x0000600001007387 */ /* 0x0001e20000100800 */
[C---:B------:R-:W-:Y:S01]  /*39b0*/  ISETP.GT.U32.AND P3, PT, R29.reuse, R17, PT ;  /* 0x000000111d00720c */ /* 0x040fe20003f64070 */
[--C-:B------:R-:W-:Y:S01]  /*39c0*/  @!P0 IMAD.IADD R6, R6, 0x1, -R29.reuse ;  /* 0x0000000106068824 */ /* 0x100fe200078e0a1d */
[----:B------:R-:W-:Y:S01]  /*39d0*/  ISETP.GT.U32.AND P0, PT, R29, R16, PT ;  /* 0x000000101d00720c */ /* 0x000fe20003f04070 */
[--C-:B------:R-:W-:Y:S01]  /*39e0*/  @!P1 IMAD.IADD R21, R21, 0x1, -R29.reuse ;  /* 0x0000000115159824 */ /* 0x100fe200078e0a1d */
[C---:B------:R-:W-:Y:S01]  /*39f0*/  ISETP.GT.U32.AND P1, PT, R29.reuse, R15, PT ;  /* 0x0000000f1d00720c */ /* 0x040fe20003f24070 */
[--C-:B------:R-:W-:Y:S01]  /*3a00*/  @!P4 IMAD.IADD R20, R20, 0x1, -R29.reuse ;  /* 0x000000011414c824 */ /* 0x100fe200078e0a1d */
[----:B0-----:R-:W2:Y:S04]  /*3a10*/  LDL.LU R0, [R1+0x14] ;  /* 0x0000140001007983 */ /* 0x001ea80000300800 */
[----:B------:R0:W-:Y:S01]  /*3a20*/  STL [R1+0x5c], R2 ;  /* 0x00005c0201007387 */ /* 0x0001e20000100800 */
[----:B------:R-:W-:Y:S01]  /*3a30*/  ISETP.GT.U32.AND P4, PT, R29, R13, PT ;  /* 0x0000000d1d00720c */ /* 0x000fe20003f84070 */
[--C-:B------:R-:W-:Y:S01]  /*3a40*/  @!P2 IMAD.IADD R19, R19, 0x1, -R29.reuse ;  /* 0x000000011313a824 */ /* 0x100fe200078e0a1d */
[----:B------:R-:W-:Y:S01]  /*3a50*/  ISETP.GT.U32.AND P6, PT, R29, R28, PT ;  /* 0x0000001c1d00720c */ /* 0x000fe20003fc4070 */
[----:B0-----:R-:W3:Y:S04]  /*3a60*/  LDL.LU R2, [R1+0x10] ;  /* 0x0000100001027983 */ /* 0x001ee80000300800 */
[----:B------:R-:W4:Y:S04]  /*3a70*/  LDL.LU R3, [R1+0xc] ;  /* 0x00000c0001037983 */ /* 0x000f280000300800 */
[----:B------:R0:W-:Y:S01]  /*3a80*/  STL [R1+0x58], R4 ;  /* 0x0000580401007387 */ /* 0x0001e20000100800 */
[----:B------:R-:W-:-:S02]  /*3a90*/  @!P5 IMAD.IADD R18, R18, 0x1, -R29 ;  /* 0x000000011212d824 */ /* 0x000fc400078e0a1d */
[--C-:B------:R-:W-:Y:S01]  /*3aa0*/  @!P3 IMAD.IADD R17, R17, 0x1, -R29.reuse ;  /* 0x000000011111b824 */ /* 0x100fe200078e0a1d */
[----:B0-----:R-:W4:Y:S04]  /*3ab0*/  LDL.LU R4, [R1+0x8] ;  /* 0x0000080001047983 */ /* 0x001f280000300800 */
[----:B------:R-:W4:Y:S04]  /*3ac0*/  LDL.LU R5, [R1+0x4] ;  /* 0x0000040001057983 */ /* 0x000f280000300800 */
[----:B------:R0:W-:Y:S01]  /*3ad0*/  STL [R1+0x54], R6 ;  /* 0x0000540601007387 */ /* 0x0001e20000100800 */
[----:B------:R-:W-:-:S03]  /*3ae0*/  @!P0 IMAD.IADD R16, R16, 0x1, -R29 ;  /* 0x0000000110108824 */ /* 0x000fc600078e0a1d */
[----:B0-----:R-:W4:Y:S04]  /*3af0*/  LDL.LU R6, [R1] ;  /* 0x0000000001067983 */ /* 0x001f280000300800 */
[----:B------:R0:W-:Y:S01]  /*3b00*/  STL [R1+0x50], R21 ;  /* 0x0000501501007387 */ /* 0x0001e20000100800 */
[----:B------:R-:W-:-:S03]  /*3b10*/  @!P1 IMAD.IADD R15, R15, 0x1, -R29 ;  /* 0x000000010f0f9824 */ /* 0x000fc600078e0a1d */
[----:B0-----:R-:W4:Y:S04]  /*3b20*/  LDL.LU R21, [R1+0x14a4] ;  /* 0x0014a40001157983 */ /* 0x001f280000300800 */
[----:B------:R0:W-:Y:S01]  /*3b30*/  STL [R1+0x4c], R20 ;  /* 0x00004c1401007387 */ /* 0x0001e20000100800 */
[----:B------:R-:W-:-:S03]  /*3b40*/  @!P4 IMAD.IADD R13, R13, 0x1, -R29 ;  /* 0x000000010d0dc824 */ /* 0x000fc600078e0a1d */
[----:B0-----:R-:W4:Y:S04]  /*3b50*/  LDL.LU R20, [R1+0x14a0] ;  /* 0x0014a00001147983 */ /* 0x001f280000300800 */
[----:B------:R0:W-:Y:S01]  /*3b60*/  STL [R1+0x48], R19 ;  /* 0x0000481301007387 */ /* 0x0001e20000100800 */
[----:B------:R-:W-:-:S03]  /*3b70*/  @!P6 IMAD.IADD R28, R28, 0x1, -R29 ;  /* 0x000000011c1ce824 */ /* 0x000fc600078e0a1d */
[----:B0-----:R-:W4:Y:S04]  /*3b80*/  LDL.LU R19, [R1+0x149c] ;  /* 0x00149c0001137983 */ /* 0x001f280000300800 */
[----:B------:R0:W-:Y:S04]  /*3b90*/  STL [R1+0x44], R18 ;  /* 0x0000441201007387 */ /* 0x0001e80000100800 */
        /* <DEDUP_REMOVED lines=10> */
[----:B0-----:R-:W4:Y:S01]  /*3c40*/  LDL.LU R28, [R1+0x1484] ;  /* 0x00148400011c7983 */ /* 0x001f220000300800 */
[----:B------:R-:W-:-:S02]  /*3c50*/  ISETP.GT.U32.AND P2, PT, R29, R12, PT ;  /* 0x0000000c1d00720c */ /* 0x000fc40003f44070 */
[C---:B------:R-:W-:Y:S02]  /*3c60*/  ISETP.GT.U32.AND P5, PT, R29.reuse, R11, PT ;  /* 0x0000000b1d00720c */ /* 0x040fe40003fa4070 */
[C---:B------:R-:W-:Y:S02]  /*3c70*/  ISETP.GT.U32.AND P3, PT, R29.reuse, R10, PT ;  /* 0x0000000a1d00720c */ /* 0x040fe40003f64070 */
[C---:B------:R-:W-:Y:S02]  /*3c80*/  ISETP.GT.U32.AND P0, PT, R29.reuse, R9, PT ;  /* 0x000000091d00720c */ /* 0x040fe40003f04070 */
[C---:B------:R-:W-:Y:S02]  /*3c90*/  ISETP.GT.U32.AND P1, PT, R29.reuse, R8, PT ;  /* 0x000000081d00720c */ /* 0x040fe40003f24070 */
[----:B------:R-:W-:-:S03]  /*3ca0*/  ISETP.GT.U32.AND P4, PT, R29, R7, PT ;  /* 0x000000071d00720c */ /* 0x000fc60003f84070 */
[--C-:B------:R-:W-:Y:S02]  /*3cb0*/  @!P2 IMAD.IADD R12, R12, 0x1, -R29.reuse ;  /* 0x000000010c0ca824 */ /* 0x100fe400078e0a1d */
[--C-:B------:R-:W-:Y:S02]  /*3cc0*/  @!P5 IMAD.IADD R11, R11, 0x1, -R29.reuse ;  /* 0x000000010b0bd824 */ /* 0x100fe400078e0a1d */
[--C-:B------:R-:W-:Y:S02]  /*3cd0*/  @!P3 IMAD.IADD R10, R10, 0x1, -R29.reuse ;  /* 0x000000010a0ab824 */ /* 0x100fe400078e0a1d */
[--C-:B------:R-:W-:Y:S02]  /*3ce0*/  @!P0 IMAD.IADD R9, R9, 0x1, -R29.reuse ;  /* 0x0000000109098824 */ /* 0x100fe400078e0a1d */
[--C-:B------:R-:W-:Y:S02]  /*3cf0*/  @!P1 IMAD.IADD R8, R8, 0x1, -R29.reuse ;  /* 0x0000000108089824 */ /* 0x100fe400078e0a1d */
[----:B------:R-:W-:Y:S01]  /*3d00*/  @!P4 IMAD.IADD R7, R7, 0x1, -R29 ;  /* 0x000000010707c824 */ /* 0x000fe200078e0a1d */
[----:B--2---:R-:W-:-:S02]  /*3d10*/  ISETP.GT.U32.AND P6, PT, R29, R0, PT ;  /* 0x000000001d00720c */ /* 0x004fc40003fc4070 */
[C---:B---3--:R-:W-:Y:S02]  /*3d20*/  ISETP.GT.U32.AND P2, PT, R29.reuse, R2, PT ;  /* 0x000000021d00720c */ /* 0x048fe40003f44070 */
[----:B----4-:R-:W-:-:S09]  /*3d30*/  ISETP.GT.U32.AND P5, PT, R29, R3, PT ;  /* 0x000000031d00720c */ /* 0x010fd20003fa4070 */
[--C-:B------:R-:W-:Y:S01]  /*3d40*/  @!P6 IMAD.IADD R0, R0, 0x1, -R29.reuse ;  /* 0x000000010000e824 */ /* 0x100fe200078e0a1d */
[C---:B------:R-:W-:Y:S02]  /*3d50*/  ISETP.GT.U32.AND P6, PT, R29.reuse, R12, PT ;  /* 0x0000000c1d00720c */ /* 0x040fe40003fc4070 */
[C---:B------:R-:W-:Y:S02]  /*3d60*/  ISETP.GT.U32.AND P3, PT, R29.reuse, R4, PT ;  /* 0x000000041d00720c */ /* 0x040fe40003f64070 */
[C---:B------:R-:W-:Y:S01]  /*3d70*/  ISETP.GT.U32.AND P0, PT, R29.reuse, R5, PT ;  /* 0x000000051d00720c */ /* 0x040fe20003f04070 */
[--C-:B------:R-:W-:Y:S01]  /*3d80*/  @!P2 IMAD.IADD R2, R2, 0x1, -R29.reuse ;  /* 0x000000010202a824 */ /* 0x100fe200078e0a1d */
[----:B------:R-:W-:Y:S01]  /*3d90*/  ISETP.GT.U32.AND P2, PT, R29, R11, PT ;  /* 0x0000000b1d00720c */ /* 0x000fe20003f44070 */
[----:B------:R-:W-:Y:S01]  /*3da0*/  @!P5 IMAD.IADD R3, R3, 0x1, -R29 ;  /* 0x000000010303d824 */ /* 0x000fe200078e0a1d */
[C---:B------:R-:W-:Y:S02]  /*3db0*/  ISETP.GT.U32.AND P5, PT, R29.reuse, R10, PT ;  /* 0x0000000a1d00720c */ /* 0x040fe40003fa4070 */
[----:B------:R-:W-:-:S05]  /*3dc0*/  ISETP.GT.U32.AND P1, PT, R29, R6, PT ;  /* 0x000000061d00720c */ /* 0x000fca0003f24070 */
[--C-:B------:R-:W-:Y:S01]  /*3dd0*/  @!P3 IMAD.IADD R4, R4, 0x1, -R29.reuse ;  /* 0x000000010404b824 */ /* 0x100fe200078e0a1d */
[----:B------:R-:W-:Y:S01]  /*3de0*/  ISETP.GT.U32.AND P3, PT, R29, R9, PT ;  /* 0x000000091d00720c */ /* 0x000fe20003f64070 */
[--C-:B------:R-:W-:Y:S01]  /*3df0*/  @!P0 IMAD.IADD R5, R5, 0x1, -R29.reuse ;  /* 0x0000000105058824 */ /* 0x100fe200078e0a1d */
[----:B------:R-:W-:Y:S01]  /*3e00*/  ISETP.GT.U32.AND P0, PT, R29, R8, PT ;  /* 0x000000081d00720c */ /* 0x000fe20003f04070 */
[--C-:B------:R-:W-:Y:S02]  /*3e10*/  @!P6 IMAD.IADD R12, R12, 0x1, -R29.reuse ;  /* 0x000000010c0ce824 */ /* 0x100fe400078e0a1d */
[--C-:B------:R-:W-:Y:S01]  /*3e20*/  @!P2 IMAD.IADD R11, R11, 0x1, -R29.reuse ;  /* 0x000000010b0ba824 */ /* 0x100fe200078e0a1d */
[C---:B------:R-:W-:Y:S01]  /*3e30*/  ISETP.GT.U32.AND P2, PT, R29.reuse, R2, PT ;  /* 0x000000021d00720c */ /* 0x040fe20003f44070 */
[--C-:B------:R-:W-:Y:S01]  /*3e40*/  @!P1 IMAD.IADD R6, R6, 0x1, -R29.reuse ;  /* 0x0000000106069824 */ /* 0x100fe200078e0a1d */
[C---:B------:R-:W-:Y:S01]  /*3e50*/  ISETP.GT.U32.AND P1, PT, R29.reuse, R7, PT ;  /* 0x000000071d00720c */ /* 0x040fe20003f24070 */
[--C-:B------:R-:W-:Y:S01]  /*3e60*/  @!P5 IMAD.IADD R10, R10, 0x1, -R29.reuse ;  /* 0x000000010a0ad824 */ /* 0x100fe200078e0a1d */
[----:B------:R-:W-:Y:S01]  /*3e70*/  ISETP.GT.U32.AND P6, PT, R29, R3, PT ;  /* 0x000000031d00720c */ /* 0x000fe20003fc4070 */
[----:B------:R0:W-:Y:S02]  /*3e80*/  STL [R1+0x2c], R12 ;  /* 0x00002c0c01007387 */ /* 0x0001e40000100800 */
[--C-:B------:R-:W-:Y:S01]  /*3e90*/  @!P3 IMAD.IADD R9, R9, 0x1, -R29.reuse ;  /* 0x000000010909b824 */ /* 0x100fe200078e0a1d */
[C---:B------:R-:W-:Y:S01]  /*3ea0*/  ISETP.GT.U32.AND P5, PT, R29.reuse, R4, PT ;  /* 0x000000041d00720c */ /* 0x040fe20003fa4070 */
[--C-:B------:R-:W-:Y:S01]  /*3eb0*/  @!P0 IMAD.IADD R8, R8, 0x1, -R29.reuse ;  /* 0x0000000108088824 */ /* 0x100fe200078e0a1d */
[----:B------:R-:W-:Y:S01]  /*3ec0*/  ISETP.GT.U32.AND P0, PT, R29, R5, PT ;  /* 0x000000051d00720c */ /* 0x000fe20003f04070 */
[----:B0-----:R-:W2:Y:S04]  /*3ed0*/  LDL.LU R12, [R1+0x1480] ;  /* 0x00148000010c7983 */ /* 0x001ea80000300800 */
[--C-:B------:R-:W-:Y:S01]  /*3ee0*/  @!P1 IMAD.IADD R7, R7, 0x1, -R29.reuse ;  /* 0x0000000107079824 */ /* 0x100fe200078e0a1d */
[----:B------:R0:W-:Y:S01]  /*3ef0*/  STL [R1+0x28], R11 ;  /* 0x0000280b01007387 */ /* 0x0001e20000100800 */
[----:B------:R-:W-:Y:S01]  /*3f00*/  ISETP.GT.U32.AND P3, PT, R29, R6, PT ;  /* 0x000000061d00720c */ /* 0x000fe20003f64070 */
[----:B------:R-:W-:-:S02]  /*3f10*/  @!P2 IMAD.IADD R2, R2, 0x1, -R29 ;  /* 0x000000010202a824 */ /* 0x000fc400078e0a1d */
[----:B0-----:R-:W3:Y:S04]  /*3f20*/  LDL.LU R11, [R1+0x147c] ;  /* 0x00147c00010b7983 */ /* 0x001ee80000300800 */
[----:B------:R0:W-:Y:S01]  /*3f30*/  STL [R1+0x24], R10 ;  /* 0x0000240a01007387 */ /* 0x0001e20000100800 */
[----:B------:R-:W-:-:S03]  /*3f40*/  @!P6 IMAD.IADD R3, R3, 0x1, -R29 ;  /* 0x000000010303e824 */ /* 0x000fc600078e0a1d */
[----:B0-----:R-:W4:Y:S04]  /*3f50*/  LDL.LU R10, [R1+0x1478] ;  /* 0x00147800010a7983 */ /* 0x001f280000300800 */
[----:B------:R0:W-:Y:S01]  /*3f60*/  STL [R1+0x20], R9 ;  /* 0x0000200901007387 */ /* 0x0001e20000100800 */
[----:B------:R-:W-:-:S03]  /*3f70*/  @!P5 IMAD.IADD R4, R4, 0x1, -R29 ;  /* 0x000000010404d824 */ /* 0x000fc600078e0a1d */
[----:B0-----:R-:W2:Y:S04]  /*3f80*/  LDL.LU R9, [R1+0x1474] ;  /* 0x0014740001097983 */ /* 0x001ea80000300800 */
[----:B------:R0:W-:Y:S01]  /*3f90*/  STL [R1+0x1c], R8 ;  /* 0x00001c0801007387 */ /* 0x0001e20000100800 */
[----:B------:R-:W-:-:S03]  /*3fa0*/  @!P0 IMAD.IADD R5, R5, 0x1, -R29 ;  /* 0x0000000105058824 */ /* 0x000fc600078e0a1d */
[----:B0-----:R-:W2:Y:S04]  /*3fb0*/  LDL.LU R8, [R1+0x1470] ;  /* 0x0014700001087983 */ /* 0x001ea80000300800 */
[----:B------:R0:W-:Y:S04]  /*3fc0*/  STL [R1+0x18], R7 ;  /* 0x0000180701007387 */ /* 0x0001e80000100800 */
[----:B0-----:R-:W2:Y:S01]  /*3fd0*/  LDL.LU R7, [R1+0x146c] ;  /* 0x00146c0001077983 */ /* 0x001ea20000300800 */
[----:B------:R-:W-:-:S13]  /*3fe0*/  ISETP.GT.U32.AND P4, PT, R29, R28, PT ;  /* 0x0000001c1d00720c */ /* 0x000fda0003f84070 */
[----:B------:R-:W-:Y:S01]  /*3ff0*/  @!P4 IMAD.IADD R28, R28, 0x1, -R29 ;  /* 0x000000011c1cc824 */ /* 0x000fe200078e0a1d */
[----:B------:R-:W-:-:S13]  /*4000*/  ISETP.GT.U32.AND P4, PT, R29, R0, PT ;  /* 0x000000001d00720c */ /* 0x000fda0003f84070 */
[----:B------:R-:W-:-:S05]  /*4010*/  @!P4 IMAD.IADD R0, R0, 0x1, -R29 ;  /* 0x000000010000c824 */ /* 0x000fca00078e0a1d */
[----:B------:R0:W-:Y:S01]  /*4020*/  STL [R1+0x14], R0 ;  /* 0x0000140001007387 */ /* 0x0001e20000100800 */
[----:B------:R-:W-:-:S03]  /*4030*/  @!P3 IMAD.IADD R6, R6, 0x1, -R29 ;  /* 0x000000010606b824 */ /* 0x000fc600078e0a1d */
[----:B0-----:R-:W3:Y:S04]  /*4040*/  LDL.LU R0, [R1+0x1468] ;  /* 0x0014680001007983 */ /* 0x001ee80000300800 */
        /* <DEDUP_REMOVED lines=8> */
[----:B------:R0:W-:Y:S04]  /*40d0*/  STL [R1], R6 ;  /* 0x0000000601007387 */ /* 0x0001e80000100800 */
[----:B0-----:R-:W4:Y:S01]  /*40e0*/  LDL.LU R6, [R1+0x1454] ;  /* 0x0014540001067983 */ /* 0x001f220000300800 */
[----:B------:R-:W-:-:S02]  /*40f0*/  ISETP.GT.U32.AND P1, PT, R29, R28, PT ;  /* 0x0000001c1d00720c */ /* 0x000fc40003f24070 */
[----:B------:R-:W-:-:S05]  /*4100*/  IABS R14, R23 ;  /* 0x00000017000e7213 */ /* 0x000fca0000000000 */
[----:B------:R-:W-:-:S04]  /*4110*/  IMAD.HI.U32 R27, R27, R14, RZ ;  /* 0x0000000e1b1b7227 */ /* 0x000fc800078e00ff */
[----:B------:R-:W-:Y:S02]  /*4120*/  IMAD.MOV R27, RZ, RZ, -R27 ;  /* 0x000000ffff1b7224 */ /* 0x000fe400078e0a1b */
[----:B------:R-:W-:Y:S02]  /*4130*/  @!P1 IMAD.IADD R28, R28, 0x1, -R29 ;  /* 0x000000011c1c9824 */ /* 0x000fe400078e0a1d */
[----:B------:R-:W-:-:S03]  /*4140*/  IMAD R27, R29, R27, R14 ;  /* 0x0000001b1d1b7224 */ /* 0x000fc600078e020e */
[----:B------:R-:W-:Y:S04]  /*4150*/  STL [R1+0x1430], R28 ;  /* 0x0014301c01007387 */ /* 0x000fe80000100800 */
[----:B------:R-:W4:Y:S04]  /*4160*/  LDL.LU R14, [R1+0x1450] ;  /* 0x00145000010e7983 */ /* 0x000f280000300800 */
[----:B------:R-:W-:Y:S01]  /*4170*/  STL [R1+0x1420], R23 ;  /* 0x0014201701007387 */ /* 0x000fe20000100800 */
[----:B--2---:R-:W-:-:S13]  /*4180*/  ISETP.GT.U32.AND P1, PT, R29, R7, PT ;  /* 0x000000071d00720c */ /* 0x004fda0003f24070 */
[----:B------:R-:W-:Y:S01]  /*4190*/  @!P1 IMAD.IADD R7, R7, 0x1, -R29 ;  /* 0x0000000107079824 */ /* 0x000fe200078e0a1d */
[C---:B---3--:R-:W-:Y:S02]  /*41a0*/  ISETP.GT.U32.AND P4, PT, R29.reuse, R0, PT ;  /* 0x000000001d00720c */ /* 0x048fe40003f84070 */
[----:B----4-:R-:W-:-:S11]  /*41b0*/  ISETP.GT.U32.AND P2, PT, R29, R2, PT ;  /* 0x000000021d00720c */ /* 0x010fd60003f44070 */
[--C-:B------:R-:W-:Y:S01]  /*41c0*/  @!P4 IMAD.IADD R0, R0, 0x1, -R29.reuse ;  /* 0x000000010000c824 */ /* 0x100fe200078e0a1d */
[C---:B------:R-:W-:Y:S02]  /*41d0*/  ISETP.GT.U32.AND P4, PT, R29.reuse, R8, PT ;  /* 0x000000081d00720c */ /* 0x040fe40003f84070 */
[C---:B------:R-:W-:Y:S01]  /*41e0*/  ISETP.GT.U32.AND P6, PT, R29.reuse, R3, PT ;  /* 0x000000031d00720c */ /* 0x040fe20003fc4070 */
[----:B------:R-:W-:Y:S01]  /*41f0*/  @!P2 IMAD.IADD R2, R2, 0x1, -R29 ;  /* 0x000000010202a824 */ /* 0x000fe200078e0a1d */
[C---:B------:R-:W-:Y:S02]  /*4200*/  ISETP.GT.U32.AND P2, PT, R29.reuse, R9, PT ;  /* 0x000000091d00720c */ /* 0x040fe40003f44070 */
[----:B------:R-:W-:-:S09]  /*4210*/  ISETP.GT.U32.AND P5, PT, R29, R4, PT ;  /* 0x000000041d00720c */ /* 0x000fd20003fa4070 */
[--C-:B------:R-:W-:Y:S01]  /*4220*/  @!P6 IMAD.IADD R3, R3, 0x1, -R29.reuse ;  /* 0x000000010303e824 */ /* 0x100fe200078e0a1d */
[C---:B------:R-:W-:Y:S02]  /*4230*/  ISETP.GT.U32.AND P6, PT, R29.reuse, R10, PT ;  /* 0x0000000a1d00720c */ /* 0x040fe40003fc4070 */
[C---:B------:R-:W-:Y:S01]  /*4240*/  ISETP.GT.U32.AND P0, PT, R29.reuse, R5, PT ;  /* 0x000000051d00720c */ /* 0x040fe20003f04070 */
[----:B------:R-:W-:Y:S01]  /*4250*/  @!P5 IMAD.IADD R4, R4, 0x1, -R29 ;  /* 0x000000010404d824 */ /* 0x000fe200078e0a1d */
[C---:B------:R-:W-:Y:S02]  /*4260*/  ISETP.GT.U32.AND P5, PT, R29.reuse, R11, PT ;  /* 0x0000000b1d00720c */ /* 0x040fe40003fa4070 */
[----:B------:R-:W-:-:S09]  /*4270*/  ISETP.GT.U32.AND P3, PT, R29, R6, PT ;  /* 0x000000061d00720c */ /* 0x000fd20003f64070 */
[--C-:B------:R-:W-:Y:S01]  /*4280*/  @!P0 IMAD.IADD R5, R5, 0x1, -R29.reuse ;  /* 0x0000000105058824 */ /* 0x100fe200078e0a1d */
[----:B------:R-:W-:Y:S01]  /*4290*/  ISETP.GT.U32.AND P0, PT, R29, R12, PT ;  /* 0x0000000c1d00720c */ /* 0x000fe20003f04070 */
[--C-:B------:R-:W-:Y:S01]  /*42a0*/  @!P2 IMAD.IADD R9, R9, 0x1, -R29.reuse ;  /* 0x000000010909a824 */ /* 0x100fe200078e0a1d */
[C---:B------:R-:W-:Y:S01]  /*42b0*/  ISETP.GT.U32.AND P1, PT, R29.reuse, R0, PT ;  /* 0x000000001d00720c */ /* 0x040fe20003f24070 */
[--C-:B------:R-:W-:Y:S01]  /*42c0*/  @!P4 IMAD.IADD R8, R8, 0x1, -R29.reuse ;  /* 0x000000010808c824 */ /* 0x100fe200078e0a1d */
[C---:B------:R-:W-:Y:S02]  /*42d0*/  ISETP.GT.U32.AND P2, PT, R29.reuse, R3, PT ;  /* 0x000000031d00720c */ /* 0x040fe40003f44070 */
[C---:B------:R-:W-:Y:S01]  /*42e0*/  ISETP.GT.U32.AND P4, PT, R29.reuse, R2, PT ;  /* 0x000000021d00720c */ /* 0x040fe20003f84070 */
[--C-:B------:R-:W-:Y:S01]  /*42f0*/  @!P3 IMAD.IADD R6, R6, 0x1, -R29.reuse ;  /* 0x000000010606b824 */ /* 0x100fe200078e0a1d */
[C---:B------:R-:W-:Y:S01]  /*4300*/  ISETP.GT.U32.AND P3, PT, R29.reuse, R13, PT ;  /* 0x0000000d1d00720c */ /* 0x040fe20003f64070 */
[--C-:B------:R-:W-:Y:S01]  /*4310*/  @!P6 IMAD.IADD R10, R10, 0x1, -R29.reuse ;  /* 0x000000010a0ae824 */ /* 0x100fe200078e0a1d */
[----:B------:R-:W-:Y:S01]  /*4320*/  ISETP.GT.U32.AND P6, PT, R29, R4, PT ;  /* 0x000000041d00720c */ /* 0x000fe20003fc4070 */
[--C-:B------:R-:W-:Y:S01]  /*4330*/  @!P5 IMAD.IADD R11, R11, 0x1, -R29.reuse ;  /* 0x000000010b0bd824 */ /* 0x100fe200078e0a1d */
[C---:B------:R-:W-:Y:S01]  /*4340*/  ISETP.GT.U32.AND P5, PT, R29.reuse, R5, PT ;  /* 0x000000051d00720c */ /* 0x040fe20003fa4070 */
[--C-:B------:R-:W-:Y:S01]  /*4350*/  @!P0 IMAD.IADD R12, R12, 0x1, -R29.reuse ;  /* 0x000000010c0c8824 */ /* 0x100fe200078e0a1d */
[C---:B------:R-:W-:Y:S01]  /*4360*/  ISETP.GT.U32.AND P0, PT, R29.reuse, R6, PT ;  /* 0x000000061d00720c */ /* 0x040fe20003f04070 */
[--C-:B------:R-:W-:Y:S01]  /*4370*/  @!P1 IMAD.IADD R0, R0, 0x1, -R29.reuse ;  /* 0x0000000100009824 */ /* 0x100fe200078e0a1d */
[----:B------:R-:W-:Y:S01]  /*4380*/  ISETP.GT.U32.AND P1, PT, R29, R7, PT ;  /* 0x000000071d00720c */ /* 0x000fe20003f24070 */
[--C-:B------:R-:W-:Y:S01]  /*4390*/  @!P2 IMAD.IADD R3, R3, 0x1, -R29.reuse ;  /* 0x000000010303a824 */ /* 0x100fe200078e0a1d */
[----:B------:R-:W-:Y:S01]  /*43a0*/  ISETP.GT.U32.AND P2, PT, R29, R9, PT ;  /* 0x000000091d00720c */ /* 0x000fe20003f44070 */
[----:B------:R-:W-:-:S02]  /*43b0*/  @!P4 IMAD.IADD R2, R2, 0x1, -R29 ;  /* 0x000000010202c824 */ /* 0x000fc400078e0a1d */
[--C-:B------:R-:W-:Y:S01]  /*43c0*/  @!P3 IMAD.IADD R13, R13, 0x1, -R29.reuse ;  /* 0x000000010d0db824 */ /* 0x100fe200078e0a1d */
[C---:B------:R-:W-:Y:S02]  /*43d0*/  ISETP.GT.U32.AND P3, PT, R29.reuse, R8, PT ;  /* 0x000000081d00720c */ /* 0x040fe40003f64070 */
[----:B------:R-:W-:Y:S01]  /*43e0*/  ISETP.GT.U32.AND P4, PT, R29, R10, PT ;  /* 0x0000000a1d00720c */ /* 0x000fe20003f84070 */
[--C-:B------:R-:W-:Y:S01]  /*43f0*/  @!P6 IMAD.IADD R4, R4, 0x1, -R29.reuse ;  /* 0x000000010404e824 */ /* 0x100fe200078e0a1d */
[----:B------:R-:W-:Y:S01]  /*4400*/  STL [R1+0x142c], R0 ;  /* 0x00142c0001007387 */ /* 0x000fe20000100800 */
[--C-:B------:R-:W-:Y:S02]  /*4410*/  @!P5 IMAD.IADD R5, R5, 0x1, -R29.reuse ;  /* 0x000000010505d824 */ /* 0x100fe400078e0a1d */
[--C-:B------:R-:W-:Y:S01]  /*4420*/  @!P0 IMAD.IADD R6, R6, 0x1, -R29.reuse ;  /* 0x0000000106068824 */ /* 0x100fe200078e0a1d */
[----:B------:R-:W-:Y:S01]  /*4430*/  STL [R1+0x1428], R2 ;  /* 0x0014280201007387 */ /* 0x000fe20000100800 */
[----:B------:R-:W-:-:S03]  /*4440*/  @!P1 IMAD.IADD R7, R7, 0x1, -R29 ;  /* 0x0000000107079824 */ /* 0x000fc600078e0a1d */
[----:B------:R-:W-:Y:S01]  /*4450*/  STL [R1+0x1424], R3 ;  /* 0x0014240301007387 */ /* 0x000fe20000100800 */
[----:B------:R-:W-:-:S03]  /*4460*/  @!P3 IMAD.IADD R8, R8, 0x1, -R29 ;  /* 0x000000010808b824 */ /* 0x000fc600078e0a1d */
[----:B------:R-:W-:Y:S01]  /*4470*/  STL [R1+0x1434], R4 ;  /* 0x0014340401007387 */ /* 0x000fe20000100800 */
[----:B------:R-:W-:-:S03]  /*4480*/  @!P2 IMAD.IADD R9, R9, 0x1, -R29 ;  /* 0x000000010909a824 */ /* 0x000fc600078e0a1d */
[----:B------:R-:W-:Y:S01]  /*4490*/  STL [R1+0x1438], R5 ;  /* 0x0014380501007387 */ /* 0x000fe20000100800 */
[----:B------:R-:W-:-:S03]  /*44a0*/  @!P4 IMAD.IADD R10, R10, 0x1, -R29 ;  /* 0x000000010a0ac824 */ /* 0x000fc600078e0a1d */
[----:B------:R0:W-:Y:S04]  /*44b0*/  STL [R1+0x143c], R6 ;  /* 0x00143c0601007387 */ /* 0x0001e80000100800 */
[----:B0-----:R-:W2:Y:S04]  /*44c0*/  LDL.LU R6, [R1+0xac] ;  /* 0x0000ac0001067983 */ /* 0x001ea80000300800 */
[----:B------:R-:W3:Y:S04]  /*44d0*/  LDL R5, [R1+0x7d4] ;  /* 0x0007d40001057983 */ /* 0x000ee80000100800 */
[----:B------:R-:W4:Y:S04]  /*44e0*/  LDL R3, [R1+0xfd0] ;  /* 0x000fd00001037983 */ /* 0x000f280000100800 */
[----:B------:R-:W4:Y:S04]  /*44f0*/  LDL R23, [R1+0x11c0] ;  /* 0x0011c00001177983 */ /* 0x000f280000100800 */
[----:B------:R-:W4:Y:S04]  /*4500*/  LDL R28, [R1+0x11bc] ;  /* 0x0011bc00011c7983 */ /* 0x000f280000100800 */
[----:B------:R0:W-:Y:S04]  /*4510*/  STL [R1+0x1440], R7 ;  /* 0x0014400701007387 */ /* 0x0001e80000100800 */
[----:B------:R1:W-:Y:S04]  /*4520*/  STL [R1+0x1444], R8 ;  /* 0x0014440801007387 */ /* 0x0003e80000100800 */
[----:B------:R-:W-:Y:S04]  /*4530*/  STL [R1+0x1448], R9 ;  /* 0x0014480901007387 */ /* 0x000fe80000100800 */
[----:B------:R0:W-:Y:S04]  /*4540*/  STL [R1+0x144c], R10 ;  /* 0x00144c0a01007387 */ /* 0x0001e80000100800 */
[----:B------:R-:W4:Y:S01]  /*4550*/  LDL R4, [R1+0x12e4] ;  /* 0x0012e40001047983 */ /* 0x000f220000100800 */
[----:B------:R-:W-:-:S02]  /*4560*/  ISETP.GT.U32.AND P5, PT, R29, R11, PT ;  /* 0x0000000b1d00720c */ /* 0x000fc40003fa4070 */
[C---:B------:R-:W-:Y:S02]  /*4570*/  ISETP.GT.U32.AND P3, PT, R29.reuse, R15, PT ;  /* 0x0000000f1d00720c */ /* 0x040fe40003f64070 */
[C---:B------:R-:W-:Y:S02]  /*4580*/  ISETP.GT.U32.AND P2, PT, R29.reuse, R16, PT ;  /* 0x000000101d00720c */ /* 0x040fe40003f44070 */
[C---:B------:R-:W-:Y:S02]  /*4590*/  ISETP.GT.U32.AND P0, PT, R29.reuse, R12, PT ;  /* 0x0000000c1d00720c */ /* 0x040fe40003f04070 */
[C---:B------:R-:W-:Y:S02]  /*45a0*/  ISETP.GT.U32.AND P1, PT, R29.reuse, R14, PT ;  /* 0x0000000e1d00720c */ /* 0x040fe40003f24070 */
[C---:B------:R-:W-:Y:S02]  /*45b0*/  ISETP.GT.U32.AND P4, PT, R29.reuse, R17, PT ;  /* 0x000000111d00720c */ /* 0x040fe40003f84070 */
[----:B------:R-:W-:Y:S01]  /*45c0*/  ISETP.GT.U32.AND P6, PT, R29, R13, PT ;  /* 0x0000000d1d00720c */ /* 0x000fe20003fc4070 */
[--C-:B------:R-:W-:Y:S01]  /*45d0*/  @!P5 IMAD.IADD R11, R11, 0x1, -R29.reuse ;  /* 0x000000010b0bd824 */ /* 0x100fe200078e0a1d */
[----:B------:R-:W-:Y:S01]  /*45e0*/  ISETP.GT.U32.AND P5, PT, R29, R18, PT ;  /* 0x000000121d00720c */ /* 0x000fe20003fa4070 */
[--C-:B------:R-:W-:Y:S01]  /*45f0*/  @!P3 IMAD.IADD R15, R15, 0x1, -R29.reuse ;  /* 0x000000010f0fb824 */ /* 0x100fe200078e0a1d */
[C---:B------:R-:W-:Y:S01]  /*4600*/  ISETP.GT.U32.AND P3, PT, R29.reuse, R22, PT ;  /* 0x000000161d00720c */ /* 0x040fe20003f64070 */
        /* <DEDUP_REMOVED lines=8> */
[----:B------:R-:W1:Y:S01]  /*4690*/  S2R R0, SR_TID.X ;  /* 0x0000000000007919 */ /* 0x000e620000002100 */
[--C-:B------:R-:W-:Y:S01]  /*46a0*/  @!P6 IMAD.IADD R13, R13, 0x1, -R29.reuse ;  /* 0x000000010d0de824 */ /* 0x100fe200078e0a1d */
[C---:B------:R-:W-:Y:S01]  /*46b0*/  ISETP.GT.U32.AND P6, PT, R29.reuse, R20, PT ;  /* 0x000000141d00720c */ /* 0x040fe20003fc4070 */
[--C-:B------:R-:W-:Y:S01]  /*46c0*/  @!P5 IMAD.IADD R18, R18, 0x1, -R29.reuse ;  /* 0x000000011212d824 */ /* 0x100fe200078e0a1d */
[----:B0-----:R-:W0:Y:S01]  /*46d0*/  S2R R7, SR_TID.X ;  /* 0x0000000000077919 */ /* 0x001e220000002100 */
[C---:B------:R-:W-:Y:S01]  /*46e0*/  ISETP.GT.U32.AND P5, PT, R29.reuse, R26, PT ;  /* 0x0000001a1d00720c */ /* 0x040fe20003fa4070 */
[--C-:B------:R-:W-:Y:S01]  /*46f0*/  @!P3 IMAD.IADD R22, R22, 0x1, -R29.reuse ;  /* 0x000000011616b824 */ /* 0x100fe200078e0a1d */
[C---:B------:R-:W-:Y:S01]  /*4700*/  ISETP.GT.U32.AND P3, PT, R29.reuse, R16, PT ;  /* 0x000000101d00720c */ /* 0x040fe20003f64070 */
[--C-:B------:R-:W-:Y:S01]  /*4710*/  @!P2 IMAD.IADD R24, R24, 0x1, -R29.reuse ;  /* 0x000000011818a824 */ /* 0x100fe200078e0a1d */
[----:B------:R-:W-:Y:S01]  /*4720*/  ISETP.GT.U32.AND P2, PT, R29, R17, PT ;  /* 0x000000111d00720c */ /* 0x000fe20003f44070 */
[--C-:B------:R-:W-:Y:S01]  /*4730*/  @!P0 IMAD.IADD R19, R19, 0x1, -R29.reuse ;  /* 0x0000000113138824 */ /* 0x100fe200078e0a1d */
        /* <DEDUP_REMOVED lines=14> */
[----:B-1----:R-:W-:Y:S01]  /*4820*/  LOP3.LUT R0, R0, 0x7, RZ, 0xc0, !PT ;  /* 0x0000000700007812 */ /* 0x002fe200078ec0ff */
[--C-:B------:R-:W-:Y:S01]  /*4830*/  @!P1 IMAD.IADD R15, R15, 0x1, -R29.reuse ;  /* 0x000000010f0f9824 */ /* 0x100fe200078e0a1d */
[C---:B------:R-:W-:Y:S01]  /*4840*/  ISETP.GT.U32.AND P0, PT, R29.reuse, R20, PT ;  /* 0x000000141d00720c */ /* 0x040fe20003f04070 */
[----:B------:R-:W-:Y:S01]  /*4850*/  @!P4 IMAD.IADD R18, R18, 0x1, -R29 ;  /* 0x000000011212c824 */ /* 0x000fe200078e0a1d */
[----:B------:R-:W-:Y:S01]  /*4860*/  ISETP.GT.U32.AND P1, PT, R29, R21, PT ;  /* 0x000000151d00720c */ /* 0x000fe20003f24070 */
[----:B0-----:R-:W-:Y:S01]  /*4870*/  IMAD.SHL.U32 R8, R7, 0x2, RZ ;  /* 0x0000000207087824 */ /* 0x001fe200078e00ff */
[----:B------:R-:W-:Y:S01]  /*4880*/  ISETP.GT.U32.AND P4, PT, R29, R25, PT ;  /* 0x000000191d00720c */ /* 0x000fe20003f84070 */
[----:B------:R-:W-:Y:S01]  /*4890*/  IMAD.SHL.U32 R7, R7, 0x100, RZ ;  /* 0x0000010007077824 */ /* 0x000fe200078e00ff */
[----:B------:R-:W4:Y:S01]  /*48a0*/  LDL R2, [R1+0x12e0] ;  /* 0x0012e00001027983 */ /* 0x000f220000100800 */
[----:B------:R-:W-:-:S02]  /*48b0*/  IMAD R0, R0, 0x90, RZ ;  /* 0x0000009000007824 */ /* 0x000fc400078e02ff */
[--C-:B------:R-:W-:Y:S01]  /*48c0*/  @!P6 IMAD.IADD R14, R14, 0x1, -R29.reuse ;  /* 0x000000010e0ee824 */ /* 0x100fe200078e0a1d */
[----:B------:R-:W-:Y:S01]  /*48d0*/  ISETP.GT.U32.AND P6, PT, R29, R26, PT ;  /* 0x0000001a1d00720c */ /* 0x000fe20003fc4070 */
[--C-:B------:R-:W-:Y:S01]  /*48e0*/  @!P5 IMAD.IADD R19, R19, 0x1, -R29.reuse ;  /* 0x000000011313d824 */ /* 0x100fe200078e0a1d */
[----:B------:R-:W-:Y:S01]  /*48f0*/  ISETP.GT.U32.AND P5, PT, R29, R27, PT ;  /* 0x0000001b1d00720c */ /* 0x000fe20003fa4070 */
[--C-:B------:R-:W-:Y:S01]  /*4900*/  @!P3 IMAD.IADD R22, R22, 0x1, -R29.reuse ;  /* 0x000000011616b824 */ /* 0x100fe200078e0a1d */
[----:B------:R-:W-:Y:S01]  /*4910*/  LOP3.LUT R8, R0, 0x30, R8, 0x78, !PT ;  /* 0x0000003000087812 */ /* 0x000fe200078e7808 */
[--C-:B------:R-:W-:Y:S01]  /*4920*/  @!P2 IMAD.IADD R24, R24, 0x1, -R29.reuse ;  /* 0x000000011818a824 */ /* 0x100fe200078e0a1d */
[----:B------:R-:W4:Y:S01]  /*4930*/  LDL R0, [R1+0x12d8] ;  /* 0x0012d80001007983 */ /* 0x000f220000100800 */
[--C-:B------:R-:W-:Y:S02]  /*4940*/  @!P0 IMAD.IADD R20, R20, 0x1, -R29.reuse ;  /* 0x0000000114148824 */ /* 0x100fe400078e0a1d */
[----:B------:R-:W-:-:S02]  /*4950*/  @!P1 IMAD.IADD R21, R21, 0x1, -R29 ;  /* 0x0000000115159824 */ /* 0x000fc400078e0a1d */
[--C-:B------:R-:W-:Y:S02]  /*4960*/  @!P4 IMAD.IADD R25, R25, 0x1, -R29.reuse ;  /* 0x000000011919c824 */ /* 0x100fe400078e0a1d */
[--C-:B------:R-:W-:Y:S02]  /*4970*/  @!P6 IMAD.IADD R26, R26, 0x1, -R29.reuse ;  /* 0x000000011a1ae824 */ /* 0x100fe400078e0a1d */
[----:B------:R-:W-:Y:S01]  /*4980*/  @!P5 IMAD.IADD R27, R27, 0x1, -R29 ;  /* 0x000000011b1bd824 */ /* 0x000fe200078e0a1d */
[----:B--2---:R-:W-:-:S05]  /*4990*/  LOP3.LUT R6, R6, 0x1000, R7, 0xf8, !PT ;  /* 0x0000100006067812 */ /* 0x004fca00078ef807 */
[----:B------:R0:W-:Y:S01]  /*49a0*/  STL [R1+0x5d4], R6 ;  /* 0x0005d40601007387 */ /* 0x0001e20000100800 */
[----:B---3--:R-:W-:Y:S02]  /*49b0*/  ISETP.GE.AND P0, PT, R5, RZ, PT ;  /* 0x000000ff0500720c */ /* 0x008fe40003f06270 */
[----:B----4-:R-:W-:Y:S01]  /*49c0*/  ISETP.GE.AND P1, PT, R3, RZ, PT ;  /* 0x000000ff0300720c */ /* 0x010fe20003f26270 */
[----:B------:R-:W2:Y:S01]  /*49d0*/  LDL R7, [R1+0x12d0] ;  /* 0x0012d00001077983 */ /* 0x000ea20000100800 */
[----:B------:R-:W-:-:S03]  /*49e0*/  ISETP.GE.AND P3, PT, R23, RZ, PT ;  /* 0x000000ff1700720c */ /* 0x000fc60003f66270 */
[----:B------:R-:W3:Y:S01]  /*49f0*/  LDL R23, [R1+0x12dc] ;  /* 0x0012dc0001177983 */ /* 0x000ee20000100800 */
[----:B------:R-:W-:-:S03]  /*4a00*/  ISETP.GE.AND P2, PT, R28, RZ, PT ;  /* 0x000000ff1c00720c */ /* 0x000fc60003f46270 */
[----:B------:R-:W4:Y:S04]  /*4a10*/  LDL R28, [R1+0x12d4] ;  /* 0x0012d400011c7983 */ /* 0x000f280000100800 */
[----:B------:R-:W2:Y:S04]  /*4a20*/  LDL.LU R10, [R1+0x9c] ;  /* 0x00009c00010a7983 */ /* 0x000ea80000300800 */
[----:B------:R-:W3:Y:S04]  /*4a30*/  LDL R3, [R1+0x12cc] ;  /* 0x0012cc0001037983 */ /* 0x000ee80000100800 */
[----:B------:R-:W3:Y:S01]  /*4a40*/  LDL R5, [R1+0x12c8] ;  /* 0x0012c80001057983 */ /* 0x000ee20000100800 */
[----:B------:R-:W-:-:S03]  /*4a50*/  ISETP.GE.AND P4, PT, R4, RZ, PT ;  /* 0x000000ff0400720c */ /* 0x000fc60003f86270 */
[----:B------:R-:W3:Y:S04]  /*4a60*/  LDL.LU R4, [R1+0x98] ;  /* 0x0000980001047983 */ /* 0x000ee80000300800 */
[----:B0-----:R-:W4:Y:S04]  /*4a70*/  LDL R6, [R1+0x12c4] ;  /* 0x0012c40001067983 */ /* 0x001f280000100800 */
[----:B------:R-:W4:Y:S04]  /*4a80*/  LDL.LU R9, [R1+0x94] ;  /* 0x0000940001097983 */ /* 0x000f280000300800 */
[----:B------:R-:W4:Y:S01]  /*4a90*/  LDL.LU R29, [R1+0x90] ;  /* 0x00009000011d7983 */ /* 0x000f220000300800 */
[----:B------:R-:W-:-:S02]  /*4aa0*/  ISETP.NE.AND P5, PT, RZ, c[0x0][0x178], PT ;  /* 0x00005e00ff007a0c */ /* 0x000fc40003fa5270 */
[----:B------:R-:W-:Y:S01]  /*4ab0*/  LOP3.LUT R8, RZ, c[0x0][0x178], RZ, 0x33, !PT ;  /* 0x00005e00ff087a12 */ /* 0x000fe200078e33ff */
[----:B--2---:R-:W-:Y:S01]  /*4ac0*/  @!P0 IMAD.MOV R10, RZ, RZ, -R10 ;  /* 0x000000ffff0a8224 */ /* 0x004fe200078e0a0a */
[----:B------:R-:W-:Y:S02]  /*4ad0*/  ISETP.GE.AND P0, PT, R2, RZ, PT ;  /* 0x000000ff0200720c */ /* 0x000fe40003f06270 */
[----:B------:R-:W2:Y:S02]  /*4ae0*/  LDL R2, [R1+0x12c0] ;  /* 0x0012c00001027983 */ /* 0x000ea40000100800 */
[----:B------:R-:W-:Y:S01]  /*4af0*/  SEL R10, R8, R10, !P5 ;  /* 0x0000000a080a7207 */ /* 0x000fe20006800000 */
[----:B---3--:R-:W-:Y:S01]  /*4b00*/  @!P1 IMAD.MOV R4, RZ, RZ, -R4 ;  /* 0x000000ffff049224 */ /* 0x008fe200078e0a04 */
[----:B------:R-:W-:Y:S02]  /*4b10*/  ISETP.GE.AND P1, PT, R0, RZ, PT ;  /* 0x000000ff0000720c */ /* 0x000fe40003f26270 */
[----:B------:R-:W3:Y:S02]  /*4b20*/  LDL R0, [R1+0x12bc] ;  /* 0x0012bc0001007983 */ /* 0x000ee40000100800 */
[----:B------:R-:W-:Y:S01]  /*4b30*/  SEL R4, R8, R4, !P5 ;  /* 0x0000000408047207 */ /* 0x000fe20006800000 */
[----:B----4-:R-:W-:Y:S01]  /*4b40*/  @!P3 IMAD.MOV R9, RZ, RZ, -R9 ;  /* 0x000000ffff09b224 */ /* 0x010fe200078e0a09 */
[----:B------:R0:W-:Y:S01]  /*4b50*/  STL [R1+0xc8], R10 ;  /* 0x0000c80a01007387 */ /* 0x0001e20000100800 */
[----:B------:R-:W-:-:S03]  /*4b60*/  @!P2 IMAD.MOV R29, RZ, RZ, -R29 ;  /* 0x000000ffff1da224 */ /* 0x000fc600078e0a1d */
[C---:B------:R-:W-:Y:S02]  /*4b70*/  SEL R9, R8.reuse, R9, !P5 ;  /* 0x0000000908097207 */ /* 0x040fe40006800000 */
[----:B------:R-:W-:Y:S01]  /*4b80*/  SEL R8, R8, R29, !P5 ;  /* 0x0000001d08087207 */ /* 0x000fe20006800000 */
[----:B0-----:R-:W4:Y:S01]  /*4b90*/  LDL.LU R10, [R1+0x144c] ;  /* 0x00144c00010a7983 */ /* 0x001f220000300800 */
[----:B------:R-:W-:-:S03]  /*4ba0*/  ISETP.GE.AND P5, PT, R23, RZ, PT ;  /* 0x000000ff1700720c */ /* 0x000fc60003fa6270 */
[----:B------:R0:W-:Y:S04]  /*4bb0*/  STL [R1+0xc4], R4 ;  /* 0x0000c40401007387 */ /* 0x0001e80000100800 */
[----:B0-----:R-:W2:Y:S04]  /*4bc0*/  LDL R4, [R1+0x12b8] ;  /* 0x0012b80001047983 */ /* 0x001ea80000100800 */
[----:B------:R0:W-:Y:S04]  /*4bd0*/  STL [R1+0xc0], R9 ;  /* 0x0000c00901007387 */ /* 0x0001e80000100800 */
[----:B0-----:R-:W2:Y:S04]  /*4be0*/  LDL.LU R9, [R1+0x1448] ;  /* 0x0014480001097983 */ /* 0x001ea80000300800 */
[----:B------:R-:W2:Y:S04]  /*4bf0*/  LDL R23, [R1+0x12b4] ;  /* 0x0012b40001177983 */ /* 0x000ea80000100800 */
[----:B------:R0:W-:Y:S04]  /*4c00*/  STL [R1+0xbc], R8 ;  /* 0x0000bc0801007387 */ /* 0x0001e80000100800 */
[----:B0-----:R-:W2:Y:S01]  /*4c10*/  LDL.LU R8, [R1+0x8c] ;  /* 0x00008c0001087983 */ /* 0x001ea20000300800 */
[----:B------:R-:W-:-:S02]  /*4c20*/  ISETP.GE.AND P3, PT, R28, RZ, PT ;  /* 0x000000ff1c00720c */ /* 0x000fc40003f66270 */
[----:B------:R-:W-:Y:S01]  /*4c30*/  ISETP.GE.AND P2, PT, R7, RZ, PT ;  /* 0x000000ff0700720c */ /* 0x000fe20003f46270 */
[----:B------:R-:W3:Y:S04]  /*4c40*/  LDL R28, [R1+0x12b0] ;  /* 0x0012b000011c7983 */ /* 0x000ee80000100800 */
[----:B------:R-:W3:Y:S01]  /*4c50*/  LDL.LU R7, [R1+0x88] ;  /* 0x0000880001077983 */ /* 0x000ee20000300800 */
[----:B--2---:R-:W-:Y:S01]  /*4c60*/  @!P4 IMAD.MOV R8, RZ, RZ, -R8 ;  /* 0x000000ffff08c224 */ /* 0x004fe200078e0a08 */
[----:B------:R-:W-:Y:S02]  /*4c70*/  ISETP.GE.AND P4, PT, R3, RZ, PT ;  /* 0x000000ff0300720c */ /* 0x000fe40003f86270 */
[----:B------:R-:W2:Y:S04]  /*4c80*/  LDL R3, [R1+0x12ac] ;  /* 0x0012ac0001037983 */ /* 0x000ea80000100800 */
[----:B------:R0:W-:Y:S04]  /*4c90*/  STL [R1+0x8c], R8 ;  /* 0x00008c0801007387 */ /* 0x0001e80000100800 */
[----:B0-----:R-:W2:Y:S01]  /*4ca0*/  LDL.LU R8, [R1+0x84] ;  /* 0x0000840001087983 */ /* 0x001ea20000300800 */
[----:B---3--:R-:W-:Y:S01]  /*4cb0*/  @!P0 IMAD.MOV R7, RZ, RZ, -R7 ;  /* 0x000000ffff078224 */ /* 0x008fe200078e0a07 */
[----:B------:R-:W-:-:S02]  /*4cc0*/  ISETP.GE.AND P0, PT, R5, RZ, PT ;  /* 0x000000ff0500720c */ /* 0x000fc40003f06270 */
[----:B------:R-:W3:Y:S04]  /*4cd0*/  LDL R5, [R1+0x12a8] ;  /* 0x0012a80001057983 */ /* 0x000ee80000100800 */
[----:B------:R0:W-:Y:S04]  /*4ce0*/  STL [R1+0x88], R7 ;  /* 0x0000880701007387 */ /* 0x0001e80000100800 */
[----:B0-----:R-:W3:Y:S01]  /*4cf0*/  LDL.LU R7, [R1+0x80] ;  /* 0x0000800001077983 */ /* 0x001ee20000300800 */
[----:B--2---:R-:W-:Y:S01]  /*4d00*/  @!P1 IMAD.MOV R8, RZ, RZ, -R8 ;  /* 0x000000ffff089224 */ /* 0x004fe200078e0a08 */
[----:B------:R-:W-:-:S02]  /*4d10*/  ISETP.GE.AND P1, PT, R6, RZ, PT ;  /* 0x000000ff0600720c */ /* 0x000fc40003f26270 */
        /* <DEDUP_REMOVED lines=58> */
[----:B--2---:R-:W-:-:S05]  /*50c0*/  @!P1 IMAD.MOV R8, RZ, RZ, -R8 ;  /* 0x000000ffff089224 */ /* 0x004fca00078e0a08 */
[----:B------:R0:W-:Y:S04]  /*50d0*/  STL [R1+0x54], R8 ;  /* 0x0000540801007387 */ /* 0x0001e80000100800 */
[----:B0-----:R-:W2:Y:S01]  /*50e0*/  LDL.LU R8, [R1+0x4c] ;  /* 0x00004c0001087983 */ /* 0x001ea20000300800 */
[----:B---3--:R-:W-:Y:S01]  /*50f0*/  @!P5 IMAD.MOV R7, RZ, RZ, -R7 ;  /* 0x000000ffff07d224 */ /* 0x008fe200078e0a07 */
[----:B------:R-:W-:Y:S02]  /*5100*/  ISETP.GE.AND P1, PT, R23, RZ, PT ;  /* 0x000000ff1700720c */ /* 0x000fe40003f26270 */
[----:B------:R-:W3:Y:S01]  /*5110*/  LDL R23, [R1+0x1274] ;  /* 0x0012740001177983 */ /* 0x000ee20000100800 */
[----:B------:R-:W-:-:S03]  /*5120*/  ISETP.GE.AND P5, PT, R28, RZ, PT ;  /* 0x000000ff1c00720c */ /* 0x000fc60003fa6270 */
[----:B------:R0:W-:Y:S04]  /*5130*/  STL [R1+0x50], R7 ;  /* 0x0000500701007387 */ /* 0x0001e80000100800 */
[----:B0-----:R-:W3:Y:S04]  /*5140*/  LDL.LU R7, [R1+0x48] ;  /* 0x0000480001077983 */ /* 0x001ee80000300800 */
[----:B------:R-:W4:Y:S01]  /*5150*/  LDL R28, [R1+0x1270] ;  /* 0x00127000011c7983 */ /* 0x000f220000100800 */
[----:B--2---:R-:W-:Y:S01]  /*5160*/  @!P2 IMAD.MOV R8, RZ, RZ, -R8 ;  /* 0x000000ffff08a224 */ /* 0x004fe200078e0a08 */
[----:B------:R-:W-:-:S02]  /*5170*/  ISETP.GE.AND P2, PT, R3, RZ, PT ;  /* 0x000000ff0300720c */ /* 0x000fc40003f46270 */
[----:B------:R-:W2:Y:S04]  /*5180*/  LDL.LU R3, [R1+0x44] ;  /* 0x0000440001037983 */ /* 0x000ea80000300800 */
[----:B------:R0:W-:Y:S04]  /*5190*/  STL [R1+0x4c], R8 ;  /* 0x00004c0801007387 */ /* 0x0001e80000100800 */
[----:B0-----:R-:W4:Y:S01]  /*51a0*/  LDL R8, [R1+0x126c] ;  /* 0x00126c0001087983 */ /* 0x001f220000100800 */
[----:B---3--:R-:W-:Y:S01]  /*51b0*/  @!P3 IMAD.MOV R7, RZ, RZ, -R7 ;  /* 0x000000ffff07b224 */ /* 0x008fe200078e0a07 */
[----:B------:R-:W-:-:S02]  /*51c0*/  ISETP.GE.AND P3, PT, R5, RZ, PT ;  /* 0x000000ff0500720c */ /* 0x000fc40003f66270 */
[----:B------:R-:W3:Y:S04]  /*51d0*/  LDL.LU R5, [R1+0x40] ;  /* 0x0000400001057983 */ /* 0x000ee80000300800 */
[----:B------:R-:W-:Y:S01]  /*51e0*/  STL [R1+0x48], R7 ;  /* 0x0000480701007387 */ /* 0x000fe20000100800 */
[----:B--2---:R-:W-:Y:S01]  /*51f0*/  @!P4 IMAD.MOV R3, RZ, RZ, -R3 ;  /* 0x000000ffff03c224 */ /* 0x004fe200078e0a03 */
[----:B------:R-:W-:-:S04]  /*5200*/  ISETP.GE.AND P4, PT, R6, RZ, PT ;  /* 0x000000ff0600720c */ /* 0x000fc80003f86270 */
[----:B------:R0:W-:Y:S04]  /*5210*/  STL [R1+0x44], R3 ;  /* 0x0000440301007387 */ /* 0x0001e80000100800 */
[----:B0-----:R-:W2:Y:S04]  /*5220*/  LDL R3, [R1+0x1268] ;  /* 0x0012680001037983 */ /* 0x001ea80000100800 */
[----:B------:R-:W2:Y:S01]  /*5230*/  LDL.LU R6, [R1+0x3c] ;  /* 0x00003c0001067983 */ /* 0x000ea20000300800 */
[----:B---3--:R-:W-:Y:S01]  /*5240*/  @!P0 IMAD.MOV R5, RZ, RZ, -R5 ;  /* 0x000000ffff058224 */ /* 0x008fe200078e0a05 */
[----:B------:R-:W-:-:S02]  /*5250*/  ISETP.GE.AND P0, PT, R2, RZ, PT ;  /* 0x000000ff0200720c */ /* 0x000fc40003f06270 */
[----:B------:R-:W3:Y:S04]  /*5260*/  LDL R7, [R1+0x1264] ;  /* 0x0012640001077983 */ /* 0x000ee80000100800 */
[----:B------:R-:W3:Y:S04]  /*5270*/  LDL R2, [R1+0x1260] ;  /* 0x0012600001027983 */ /* 0x000ee80000100800 */
[----:B------:R0:W-:Y:S04]  /*5280*/  STL [R1+0x40], R5 ;  /* 0x0000400501007387 */ /* 0x0001e80000100800 */
[----:B0-----:R-:W3:Y:S01]  /*5290*/  LDL.LU R5, [R1+0x38] ;  /* 0x0000380001057983 */ /* 0x001ee20000300800 */
[----:B--2---:R-:W-:Y:S01]  /*52a0*/  @!P1 IMAD.MOV R6, RZ, RZ, -R6 ;  /* 0x000000ffff069224 */ /* 0x004fe200078e0a06 */
[----:B------:R-:W-:-:S04]  /*52b0*/  ISETP.GE.AND P1, PT, R0, RZ, PT ;  /* 0x000000ff0000720c */ /* 0x000fc80003f26270 */
[----:B------:R0:W-:Y:S04]  /*52c0*/  STL [R1+0x3c], R6 ;  /* 0x00003c0601007387 */ /* 0x0001e80000100800 */
[----:B0-----:R-:W2:Y:S04]  /*52d0*/  LDL R6, [R1+0x125c] ;  /* 0x00125c0001067983 */ /* 0x001ea80000100800 */
[----:B------:R-:W2:Y:S01]  /*52e0*/  LDL.LU R0, [R1+0x34] ;  /* 0x0000340001007983 */ /* 0x000ea20000300800 */
[----:B---3--:R-:W-:Y:S01]  /*52f0*/  @!P5 IMAD.MOV R5, RZ, RZ, -R5 ;  /* 0x000000ffff05d224 */ /* 0x008fe200078e0a05 */
[----:B------:R-:W-:-:S04]  /*5300*/  ISETP.GE.AND P5, PT, R4, RZ, PT ;  /* 0x000000ff0400720c */ /* 0x000fc80003fa6270 */
[----:B------:R0:W-:Y:S04]  /*5310*/  STL [R1+0x38], R5 ;  /* 0x0000380501007387 */ /* 0x0001e80000100800 */
[----:B0-----:R-:W3:Y:S04]  /*5320*/  LDL R5, [R1+0x1258] ;  /* 0x0012580001057983 */ /* 0x001ee80000100800 */
[----:B------:R-:W3:Y:S04]  /*5330*/  LDL.LU R29, [R1+0x30] ;  /* 0x00003000011d7983 */ /* 0x000ee80000300800 */
[----:B------:R-:W4:Y:S01]  /*5340*/  LDL R4, [R1+0x1254] ;  /* 0x0012540001047983 */ /* 0x000f220000100800 */
[----:B--2---:R-:W-:Y:S01]  /*5350*/  @!P2 IMAD.MOV R0, RZ, RZ, -R0 ;  /* 0x000000ffff00a224 */ /* 0x004fe200078e0a00 */
[----:B------:R-:W-:-:S02]  /*5360*/  ISETP.GE.AND P2, PT, R23, RZ, PT ;  /* 0x000000ff1700720c */ /* 0x000fc40003f46270 */
[----:B------:R-:W2:Y:S04]  /*5370*/  LDL.LU R23, [R1+0x2c] ;  /* 0x00002c0001177983 */ /* 0x000ea80000300800 */
[----:B------:R0:W-:Y:S04]  /*5380*/  STL [R1+0x34], R0 ;  /* 0x0000340001007387 */ /* 0x0001e80000100800 */
[----:B0-----:R-:W2:Y:S01]  /*5390*/  LDL R0, [R1+0x1250] ;  /* 0x0012500001007983 */ /* 0x001ea20000100800 */
[----:B---3--:R-:W-:Y:S01]  /*53a0*/  @!P3 IMAD.MOV R29, RZ, RZ, -R29 ;  /* 0x000000ffff1db224 */ /* 0x008fe200078e0a1d */
[----:B----4-:R-:W-:-:S02]  /*53b0*/  ISETP.GE.AND P3, PT, R28, RZ, PT ;  /* 0x000000ff1c00720c */ /* 0x010fc40003f66270 */
[----:B------:R-:W3:Y:S04]  /*53c0*/  LDL R28, [R1+0x124c] ;  /* 0x00124c00011c7983 */ /* 0x000ee80000100800 */
[----:B------:R0:W-:Y:S04]  /*53d0*/  STL [R1+0x30], R29 ;  /* 0x0000301d01007387 */ /* 0x0001e80000100800 */
[----:B0-----:R-:W4:Y:S01]  /*53e0*/  LDL.LU R29, [R1+0x28] ;  /* 0x00002800011d7983 */ /* 0x001f220000300800 */
[----:B--2---:R-:W-:Y:S01]  /*53f0*/  @!P4 IMAD.MOV R23, RZ, RZ, -R23 ;  /* 0x000000ffff17c224 */ /* 0x004fe200078e0a17 */
[----:B------:R-:W-:-:S04]  /*5400*/  ISETP.GE.AND P4, PT, R8, RZ, PT ;  /* 0x000000ff0800720c */ /* 0x000fc80003f86270 */
[----:B------:R0:W-:Y:S04]  /*5410*/  STL [R1+0x2c], R23 ;  /* 0x00002c1701007387 */ /* 0x0001e80000100800 */
[----:B0-----:R-:W2:Y:S04]  /*5420*/  LDL R23, [R1+0x1248] ;  /* 0x0012480001177983 */ /* 0x001ea80000100800 */
[----:B------:R-:W2:Y:S01]  /*5430*/  LDL.LU R8, [R1+0x24] ;  /* 0x0000240001087983 */ /* 0x000ea20000300800 */
[----:B----4-:R-:W-:Y:S01]  /*5440*/  @!P0 IMAD.MOV R29, RZ, RZ, -R29 ;  /* 0x000000ffff1d8224 */ /* 0x010fe200078e0a1d */
[----:B------:R-:W-:-:S04]  /*5450*/  ISETP.GE.AND P0, PT, R3, RZ, PT ;  /* 0x000000ff0300720c */ /* 0x000fc80003f06270 */
[----:B------:R0:W-:Y:S04]  /*5460*/  STL [R1+0x28], R29 ;  /* 0x0000281d01007387 */ /* 0x0001e80000100800 */
[----:B0-----:R-:W4:Y:S04]  /*5470*/  LDL R29, [R1+0x1244] ;  /* 0x00124400011d7983 */ /* 0x001f280000100800 */
[----:B------:R-:W3:Y:S01]  /*5480*/  LDL.LU R3, [R1+0x20] ;  /* 0x0000200001037983 */ /* 0x000ee20000300800 */
[----:B--2---:R-:W-:Y:S01]  /*5490*/  @!P1 IMAD.MOV R8, RZ, RZ, -R8 ;  /* 0x000000ffff089224 */ /* 0x004fe200078e0a08 */
[----:B------:R-:W-:-:S04]  /*54a0*/  ISETP.GE.AND P1, PT, R7, RZ, PT ;  /* 0x000000ff0700720c */ /* 0x000fc80003f26270 */
[----:B------:R0:W-:Y:S04]  /*54b0*/  STL [R1+0x24], R8 ;  /* 0x0000240801007387 */ /* 0x0001e80000100800 */
[----:B0-----:R-:W2:Y:S04]  /*54c0*/  LDL.LU R8, [R1+0x1444] ;  /* 0x0014440001087983 */ /* 0x001ea80000300800 */
[----:B------:R-:W2:Y:S01]  /*54d0*/  LDL.LU R7, [R1+0x1c] ;  /* 0x00001c0001077983 */ /* 0x000ea20000300800 */
[----:B---3--:R-:W-:Y:S01]  /*54e0*/  @!P5 IMAD.MOV R3, RZ, RZ, -R3 ;  /* 0x000000ffff03d224 */ /* 0x008fe200078e0a03 */
[----:B------:R-:W-:-:S04]  /*54f0*/  ISETP.GE.AND P5, PT, R2, RZ, PT ;  /* 0x000000ff0200720c */ /* 0x000fc80003fa6270 */
[----:B------:R0:W-:Y:S04]  /*5500*/  STL [R1+0x20], R3 ;  /* 0x0000200301007387 */ /* 0x0001e80000100800 */
[----:B0-----:R-:W3:Y:S04]  /*5510*/  LDL.LU R3, [R1+0x18] ;  /* 0x0000180001037983 */ /* 0x001ee80000300800 */
[----:B------:R-:W4:Y:S01]  /*5520*/  LDL R2, [R1+0x123c] ;  /* 0x00123c0001027983 */ /* 0x000f220000100800 */
        /* <DEDUP_REMOVED lines=8> */
[----:B0-----:R-:W3:Y:S04]  /*55b0*/  LDL R3, [R1+0x1238] ;  /* 0x0012380001037983 */ /* 0x001ee80000100800 */
        /* <DEDUP_REMOVED lines=19> */
[----:B0-----:R-:W3:Y:S04]  /*56f0*/  LDL.LU R0, [R1] ;  /* 0x0000000001007983 */ /* 0x001ee80000300800 */
[----:B------:R-:W3:Y:S01]  /*5700*/  LDL R23, [R1+0x122c] ;  /* 0x00122c0001177983 */ /* 0x000ee20000100800 */
[----:B--2---:R-:W-:-:S05]  /*5710*/  @!P2 IMAD.MOV R28, RZ, RZ, -R28 ;  /* 0x000000ffff1ca224 */ /* 0x004fca00078e0a1c */
[----:B------:R0:W-:Y:S04]  /*5720*/  STL [R1+0x4], R28 ;  /* 0x0000041c01007387 */ /* 0x0001e80000100800 */
[----:B0-----:R-:W2:Y:S01]  /*5730*/  LDL.LU R28, [R1+0x1430] ;  /* 0x00143000011c7983 */ /* 0x001ea20000300800 */
[----:B----4-:R-:W-:Y:S01]  /*5740*/  ISETP.GE.AND P2, PT, R29, RZ, PT ;  /* 0x000000ff1d00720c */ /* 0x010fe20003f46270 */
[----:B---3--:R-:W-:Y:S02]  /*5750*/  @!P3 IMAD.MOV R0, RZ, RZ, -R0 ;  /* 0x000000ffff00b224 */ /* 0x008fe400078e0a00 */
[----:B--2---:R-:W-:Y:S02]  /*5760*/  IMAD.MOV.U32 R29, RZ, RZ, R28 ;  /* 0x000000ffff1d7224 */ /* 0x004fe400078e001c */
[----:B------:R-:W2:Y:S04]  /*5770*/  LDL R28, [R1+0x1240] ;  /* 0x00124000011c7983 */ /* 0x000ea80000100800 */
[----:B------:R0:W-:Y:S04]  /*5780*/  STL [R1], R0 ;  /* 0x0000000001007387 */ /* 0x0001e80000100800 */
[----:B0-----:R-:W3:Y:S01]  /*5790*/  LDL.LU R0, [R1+0x142c] ;  /* 0x00142c0001007983 */ /* 0x001ee20000300800 */
[----:B------:R-:W-:Y:S01]  /*57a0*/  @!P4 IMAD.MOV R29, RZ, RZ, -R29 ;  /* 0x000000ffff1dc224 */ /* 0x000fe200078e0a1d */
[----:B------:R-:W-:-:S02]  /*57b0*/  ISETP.GE.AND P4, PT, R2, RZ, PT ;  /* 0x000000ff0200720c */ /* 0x000fc40003f86270 */
[----:B--2---:R-:W-:Y:S01]  /*57c0*/  ISETP.GE.AND P3, PT, R28, RZ, PT ;  /* 0x000000ff1c00720c */ /* 0x004fe20003f66270 */
[----:B---3--:R-:W-:Y:S02]  /*57d0*/  IMAD.MOV.U32 R28, RZ, RZ, R0 ;  /* 0x000000ffff1c7224 */ /* 0x008fe400078e0000 */
[----:B------:R-:W2:Y:S02]  /*57e0*/  LDL R0, [R1+0x1228] ;  /* 0x0012280001007983 */ /* 0x000ea40000100800 */
[----:B------:R-:W-:Y:S02]  /*57f0*/  @!P0 IMAD.MOV R28, RZ, RZ, -R28 ;  /* 0x000000ffff1c8224 */ /* 0x000fe400078e0a1c */
[----:B------:R0:W-:Y:S01]  /*5800*/  STL [R1+0x13a0], R29 ;  /* 0x0013a01d01007387 */ /* 0x0001e20000100800 */
[----:B------:R-:W-:-:S03]  /*5810*/  ISETP.GE.AND P0, PT, R3, RZ, PT ;  /* 0x000000ff0300720c */ /* 0x000fc60003f06270 */
[----:B0-----:R-:W3:Y:S04]  /*5820*/  LDL R29, [R1+0x1230] ;  /* 0x00123000011d7983 */ /* 0x001ee80000100800 */
[----:B------:R-:W4:Y:S04]  /*5830*/  LDL.LU R2, [R1+0x1428] ;  /* 0x0014280001027983 */ /* 0x000f280000300800 */
[----:B------:R0:W-:Y:S04]  /*5840*/  STL [R1+0x13a4], R28 ;  /* 0x0013a41c01007387 */ /* 0x0001e80000100800 */
[----:B0-----:R-:W2:Y:S04]  /*5850*/  LDL R28, [R1+0x1234] ;  /* 0x00123400011c7983 */ /* 0x001ea80000100800 */
[----:B------:R-:W3:Y:S01]  /*5860*/  LDL.LU R3, [R1+0x1424] ;  /* 0x0014240001037983 */ /* 0x000ee20000300800 */
[----:B------:R-:W-:-:S02]  /*5870*/  @!P2 IMAD.MOV R4, RZ, RZ, -R4 ;  /* 0x000000ffff04a224 */ /* 0x000fc400078e0a04 */
[----:B------:R-:W-:Y:S02]  /*5880*/  @!P3 IMAD.MOV R5, RZ, RZ, -R5 ;  /* 0x000000ffff05b224 */ /* 0x000fe400078e0a05 */
[----:B----4-:R-:W-:-:S05]  /*5890*/  @!P1 IMAD.MOV R2, RZ, RZ, -R2 ;  /* 0x000000ffff029224 */ /* 0x010fca00078e0a02 */
[----:B------:R0:W-:Y:S01]  /*58a0*/  STL [R1+0x13a8], R2 ;  /* 0x0013a80201007387 */ /* 0x0001e20000100800 */
[----:B--2---:R-:W-:-:S03]  /*58b0*/  ISETP.GE.AND P1, PT, R28, RZ, PT ;  /* 0x000000ff1c00720c */ /* 0x004fc60003f26270 */
[----:B0-----:R-:W2:Y:S01]  /*58c0*/  LDL R2, [R1+0x121c] ;  /* 0x00121c0001027983 */ /* 0x001ea20000100800 */
[----:B---3--:R-:W-:-:S03]  /*58d0*/  @!P5 IMAD.MOV R3, RZ, RZ, -R3 ;  /* 0x000000ffff03d224 */ /* 0x008fc600078e0a03 */
[----:B------:R-:W3:Y:S01]  /*58e0*/  LDL R28, [R1+0x1218] ;  /* 0x00121800011c7983 */ /* 0x000ee20000100800 */
[----:B------:R-:W-:-:S03]  /*58f0*/  ISETP.GE.AND P5, PT, R29, RZ, PT ;  /* 0x000000ff1d00720c */ /* 0x000fc60003fa6270 */
[----:B------:R0:W-:Y:S04]  /*5900*/  STL [R1+0x13ac], R3 ;  /* 0x0013ac0301007387 */ /* 0x0001e80000100800 */
[----:B------:R-:W4:Y:S04]  /*5910*/  LDL R29, [R1+0x1214] ;  /* 0x00121400011d7983 */ /* 0x000f280000100800 */
[----:B0-----:R-:W3:Y:S04]  /*5920*/  LDL R3, [R1+0x1220] ;  /* 0x0012200001037983 */ /* 0x001ee80000100800 */
[----:B------:R0:W-:Y:S04]  /*5930*/  STL [R1+0x13b0], R4 ;  /* 0x0013b00401007387 */ /* 0x0001e80000100800 */
[----:B0-----:R-:W3:Y:S01]  /*5940*/  LDL R4, [R1+0x1224] ;  /* 0x0012240001047983 */ /* 0x001ee20000100800 */
[----:B------:R-:W-:-:S02]  /*5950*/  ISETP.GE.AND P2, PT, R23, RZ, PT ;  /* 0x000000ff1700720c */ /* 0x000fc40003f46270 */
[----:B------:R-:W-:Y:S01]  /*5960*/  ISETP.GE.AND P3, PT, R0, RZ, PT ;  /* 0x000000ff0000720c */ /* 0x000fe20003f66270 */
[----:B------:R-:W4:Y:S04]  /*5970*/  LDL.LU R23, [R1+0x1420] ;  /* 0x0014200001177983 */ /* 0x000f280000300800 */
[----:B------:R0:W-:Y:S04]  /*5980*/  STL [R1+0x13b4], R5 ;  /* 0x0013b40501007387 */ /* 0x0001e80000100800 */
[----:B------:R-:W4:Y:S01]  /*5990*/  LDL R0, [R1+0x1210] ;  /* 0x0012100001007983 */ /* 0x000f220000100800 */
[----:B------:R-:W-:-:S02]  /*59a0*/  @!P4 IMAD.MOV R6, RZ, RZ, -R6 ;  /* 0x000000ffff06c224 */ /* 0x000fc400078e0a06 */
[----:B------:R-:W-:-:S03]  /*59b0*/  @!P0 IMAD.MOV R7, RZ, RZ, -R7 ;  /* 0x000000ffff078224 */ /* 0x000fc600078e0a07 */
[----:B------:R1:W-:Y:S04]  /*59c0*/  STL [R1+0x13b8], R6 ;  /* 0x0013b80601007387 */ /* 0x0003e80000100800 */
[----:B0-----:R-:W4:Y:S04]  /*59d0*/  LDL R5, [R1+0x1208] ;  /* 0x0012080001057983 */ /* 0x001f280000100800 */
[----:B-1----:R-:W4:Y:S04]  /*59e0*/  LDL R6, [R1+0x120c] ;  /* 0x00120c0001067983 */ /* 0x002f280000100800 */
[----:B------:R-:W-:Y:S01]  /*59f0*/  STL [R1+0x13bc], R7 ;  /* 0x0013bc0701007387 */ /* 0x000fe20000100800 */
[----:B------:R-:W-:-:S02]  /*5a00*/  @!P1 IMAD.MOV R8, RZ, RZ, -R8 ;  /* 0x000000ffff089224 */ /* 0x000fc400078e0a08 */
[----:B------:R-:W-:Y:S01]  /*5a10*/  @!P5 IMAD.MOV R9, RZ, RZ, -R9 ;  /* 0x000000ffff09d224 */ /* 0x000fe200078e0a09 */
[----:B--2---:R-:W-:Y:S02]  /*5a20*/  ISETP.GE.AND P1, PT, R2, RZ, PT ;  /* 0x000000ff0200720c */ /* 0x004fe40003f26270 */
[----:B---3--:R-:W-:Y:S02]  /*5a30*/  ISETP.GE.AND P4, PT, R4, RZ, PT ;  /* 0x000000ff0400720c */ /* 0x008fe40003f86270 */
[----:B------:R-:W2:Y:S01]  /*5a40*/  LDL R4, [R1+0x1204] ;  /* 0x0012040001047983 */ /* 0x000ea20000100800 */
[----:B------:R-:W-:-:S03]  /*5a50*/  ISETP.GE.AND P0, PT, R3, RZ, PT ;  /* 0x000000ff0300720c */ /* 0x000fc60003f06270 */
[----:B------:R-:W-:Y:S04]  /*5a60*/  STL [R1+0x13c0], R8 ;  /* 0x0013c00801007387 */ /* 0x000fe80000100800 */
[----:B------:R-:W3:Y:S04]  /*5a70*/  LDL R3, [R1+0x1200] ;  /* 0x0012000001037983 */ /* 0x000ee80000100800 */
[----:B------:R-:W-:Y:S04]  /*5a80*/  STL [R1+0x13c4], R9 ;  /* 0x0013c40901007387 */ /* 0x000fe80000100800 */
[----:B------:R-:W3:Y:S01]  /*5a90*/  LDL R2, [R1+0x11fc] ;  /* 0x0011fc0001027983 */ /* 0x000ee20000100800 */
[----:B------:R-:W-:-:S02]  /*5aa0*/  @!P2 IMAD.MOV R10, RZ, RZ, -R10 ;  /* 0x000000ffff0aa224 */ /* 0x000fc400078e0a0a */
[----:B------:R-:W-:Y:S01]  /*5ab0*/  @!P3 IMAD.MOV R11, RZ, RZ, -R11 ;  /* 0x000000ffff0bb224 */ /* 0x000fe200078e0a0b */
[----:B------:R-:W-:Y:S02]  /*5ac0*/  ISETP.GE.AND P5, PT, R28, RZ, PT ;  /* 0x000000ff1c00720c */ /* 0x000fe40003fa6270 */
[----:B------:R-:W-:Y:S01]  /*5ad0*/  STL [R1+0x13c8], R10 ;  /* 0x0013c80a01007387 */ /* 0x000fe20000100800 */
[----:B----4-:R-:W-:Y:S02]  /*5ae0*/  ISETP.GE.AND P2, PT, R29, RZ, PT ;  /* 0x000000ff1d00720c */ /* 0x010fe40003f46270 */
[----:B------:R-:W-:Y:S01]  /*5af0*/  ISETP.GE.AND P3, PT, R0, RZ, PT ;  /* 0x000000ff0000720c */ /* 0x000fe20003f66270 */
[----:B------:R-:W4:Y:S04]  /*5b00*/  LDL R28, [R1+0x11f8] ;  /* 0x0011f800011c7983 */ /* 0x000f280000100800 */
[----:B------:R-:W4:Y:S04]  /*5b10*/  LDL R29, [R1+0x11f4] ;  /* 0x0011f400011d7983 */ /* 0x000f280000100800 */
[----:B------:R-:W-:Y:S04]  /*5b20*/  STL [R1+0x13cc], R11 ;  /* 0x0013cc0b01007387 */ /* 0x000fe80000100800 */
[----:B------:R-:W4:Y:S01]  /*5b30*/  LDL R0, [R1+0x11ec] ;  /* 0x0011ec0001007983 */ /* 0x000f220000100800 */
[----:B------:R-:W-:Y:S01]  /*5b40*/  @!P4 IMAD.MOV R12, RZ, RZ, -R12 ;  /* 0x000000ffff0cc224 */ /* 0x000fe200078e0a0c */
[----:B------:R-:W-:Y:S01]  /*5b50*/  ISETP.GE.AND P4, PT, R6, RZ, PT ;  /* 0x000000ff0600720c */ /* 0x000fe20003f86270 */
[----:B------:R-:W-:Y:S01]  /*5b60*/  @!P0 IMAD.MOV R13, RZ, RZ, -R13 ;  /* 0x000000ffff0d8224 */ /* 0x000fe200078e0a0d */
[----:B------:R-:W-:Y:S01]  /*5b70*/  ISETP.GE.AND P0, PT, R5, RZ, PT ;  /* 0x000000ff0500720c */ /* 0x000fe20003f06270 */
[----:B------:R-:W-:Y:S01]  /*5b80*/  @!P1 IMAD.MOV R14, RZ, RZ, -R14 ;  /* 0x000000ffff0e9224 */ /* 0x000fe200078e0a0e */
[----:B------:R-:W-:Y:S04]  /*5b90*/  STL [R1+0x13d0], R12 ;  /* 0x0013d00c01007387 */ /* 0x000fe80000100800 */
[----:B------:R-:W-:Y:S01]  /*5ba0*/  STL [R1+0x13d4], R13 ;  /* 0x0013d40d01007387 */ /* 0x000fe20000100800 */
[----:B------:R-:W-:-:S03]  /*5bb0*/  @!P5 IMAD.MOV R15, RZ, RZ, -R15 ;  /* 0x000000ffff0fd224 */ /* 0x000fc600078e0a0f */
[----:B------:R-:W-:Y:S01]  /*5bc0*/  STL [R1+0x13d8], R14 ;  /* 0x0013d80e01007387 */ /* 0x000fe20000100800 */
[----:B------:R-:W-:-:S03]  /*5bd0*/  @!P2 IMAD.MOV R16, RZ, RZ, -R16 ;  /* 0x000000ffff10a224 */ /* 0x000fc600078e0a10 */
[----:B------:R-:W4:Y:S01]  /*5be0*/  LDL R5, [R1+0x7d0] ;  /* 0x0007d00001057983 */ /* 0x000f220000100800 */
[----:B------:R-:W-:Y:S02]  /*5bf0*/  @!P3 IMAD.MOV R17, RZ, RZ, -R17 ;  /* 0x000000ffff11b224 */ /* 0x000fe400078e0a11 */
[----:B------:R-:W-:Y:S01]  /*5c00*/  @!P4 IMAD.MOV R18, RZ, RZ, -R18 ;  /* 0x000000ffff12c224 */ /* 0x000fe200078e0a12 */
[----:B------:R-:W-:Y:S01]  /*5c10*/  STL [R1+0x13dc], R15 ;  /* 0x0013dc0f01007387 */ /* 0x000fe20000100800 */
[----:B------:R-:W-:-:S03]  /*5c20*/  @!P0 IMAD.MOV R19, RZ, RZ, -R19 ;  /* 0x000000ffff138224 */ /* 0x000fc600078e0a13 */
[----:B------:R-:W-:Y:S04]  /*5c30*/  STL [R1+0x13e0], R16 ;  /* 0x0013e01001007387 */ /* 0x000fe80000100800 */
[----:B------:R-:W-:Y:S04]  /*5c40*/  STL [R1+0x13e4], R17 ;  /* 0x0013e41101007387 */ /* 0x000fe80000100800 */
[----:B------:R-:W-:Y:S04]  /*5c50*/  STL [R1+0x13e8], R18 ;  /* 0x0013e81201007387 */ /* 0x000fe80000100800 */
[----:B------:R-:W-:Y:S01]  /*5c60*/  STL [R1+0x13ec], R19 ;  /* 0x0013ec1301007387 */ /* 0x000fe20000100800 */
[----:B--2---:R-:W-:-:S13]  /*5c70*/  ISETP.GE.AND P1, PT, R4, RZ, PT ;  /* 0x000000ff0400720c */ /* 0x004fda0003f26270 */
[----:B------:R-:W-:Y:S01]  /*5c80*/  @!P1 IMAD.MOV R20, RZ, RZ, -R20 ;  /* 0x000000ffff149224 */ /* 0x000fe200078e0a14 */
[----:B------:R-:W-:Y:S02]  /*5c90*/  ISETP.GE.AND P1, PT, R23, RZ, PT ;  /* 0x000000ff1700720c */ /* 0x000fe40003f26270 */
[----:B---3--:R-:W-:Y:S02]  /*5ca0*/  ISETP.GE.AND P5, PT, R3, RZ, PT ;  /* 0x000000ff0300720c */ /* 0x008fe40003fa6270 */
[----:B------:R-:W-:Y:S01]  /*5cb0*/  STL [R1+0x13f0], R20 ;  /* 0x0013f01401007387 */ /* 0x000fe20000100800 */
[----:B------:R-:W-:-:S03]  /*5cc0*/  ISETP.GE.AND P2, PT, R2, RZ, PT ;  /* 0x000000ff0200720c */ /* 0x000fc60003f46270 */
[----:B------:R-:W2:Y:S04]  /*5cd0*/  LDL.LU R23, [R1+0x141c] ;  /* 0x00141c0001177983 */ /* 0x000ea80000300800 */
[----:B------:R-:W3:Y:S04]  /*5ce0*/  LDL.LU R4, [R1+0x8c] ;  /* 0x00008c0001047983 */ /* 0x000ee80000300800 */
[----:B------:R-:W3:Y:S04]  /*5cf0*/  LDL.LU R3, [R1+0x88] ;  /* 0x0000880001037983 */ /* 0x000ee80000300800 */
[----:B------:R-:W3:Y:S01]  /*5d00*/  LDL.LU R2, [R1+0x84] ;  /* 0x0000840001027983 */ /* 0x000ee20000300800 */
[----:B----4-:R-:W-:-:S03]  /*5d10*/  ISETP.GE.AND P0, PT, R0, RZ, PT ;  /* 0x000000ff0000720c */ /* 0x010fc60003f06270 */
[----:B------:R-:W0:Y:S01]  /*5d20*/  S2R R0, SR_TID.X ;  /* 0x0000000000007919 */ /* 0x000e220000002100 */
[----:B------:R-:W-:Y:S02]  /*5d30*/  ISETP.GE.AND P3, PT, R28, RZ, PT ;  /* 0x000000ff1c00720c */ /* 0x000fe40003f66270 */
[----:B------:R-:W-:Y:S01]  /*5d40*/  ISETP.GE.AND P4, PT, R29, RZ, PT ;  /* 0x000000ff1d00720c */ /* 0x000fe20003f86270 */
[----:B------:R-:W-:Y:S01]  /*5d50*/  @!P5 IMAD.MOV R21, RZ, RZ, -R21 ;  /* 0x000000ffff15d224 */ /* 0x000fe200078e0a15 */
[----:B------:R-:W4:Y:S01]  /*5d60*/  LDL.LU R28, [R1+0x80] ;  /* 0x00008000011c7983 */ /* 0x000f220000300800 */
[----:B------:R-:W-:-:S03]  /*5d70*/  @!P2 IMAD.MOV R22, RZ, RZ, -R22 ;  /* 0x000000ffff16a224 */ /* 0x000fc600078e0a16 */
[----:B------:R-:W4:Y:S01]  /*5d80*/  LDL.LU R29, [R1+0x7c] ;  /* 0x00007c00011d7983 */ /* 0x000f220000300800 */
[----:B------:R-:W-:Y:S02]  /*5d90*/  ISETP.GE.AND P5, PT, R5, RZ, PT ;  /* 0x000000ff0500720c */ /* 0x000fe40003fa6270 */
[----:B0-----:R-:W-:-:S05]  /*5da0*/  LOP3.LUT R0, R0, 0x3f, RZ, 0xc0, !PT ;  /* 0x0000003f00007812 */ /* 0x001fca00078ec0ff */
[----:B------:R-:W-:Y:S01]  /*5db0*/  IMAD R0, R0, c[0x0][0x18c], RZ ;  /* 0x0000630000007a24 */ /* 0x000fe200078e02ff */
[----:B------:R-:W-:Y:S04]  /*5dc0*/  STL [R1+0x13f4], R21 ;  /* 0x0013f41501007387 */ /* 0x000fe80000100800 */
[----:B------:R-:W-:Y:S01]  /*5dd0*/  LEA R0, P6, R0, c[0x0][0x168], 0x1 ;  /* 0x00005a0000007a11 */ /* 0x000fe200078c08ff */
[----:B------:R-:W-:Y:S01]  /*5de0*/  STL [R1+0x13f8], R22 ;  /* 0x0013f81601007387 */ /* 0x000fe20000100800 */
[----:B------:R-:W-:Y:S01]  /*5df0*/  @!P3 IMAD.MOV R24, RZ, RZ, -R24 ;  /* 0x000000ffff18b224 */ /* 0x000fe200078e0a18 */
[----:B------:R-:W-:Y:S01]  /*5e00*/  ISETP.NE.AND P2, PT, RZ, c[0x0][0x17c], PT ;  /* 0x00005f00ff007a0c */ /* 0x000fe20003f45270 */
[----:B------:R-:W-:Y:S01]  /*5e10*/  @!P4 IMAD.MOV R25, RZ, RZ, -R25 ;  /* 0x000000ffff19c224 */ /* 0x000fe200078e0a19 */
[----:B------:R0:W-:Y:S01]  /*5e20*/  STL [R1+0x1320], R0 ;  /* 0x0013200001007387 */ /* 0x0001e20000100800 */
[----:B------:R-:W-:-:S02]  /*5e30*/  @!P0 IMAD.MOV R26, RZ, RZ, -R26 ;  /* 0x000000ffff1a8224 */ /* 0x000fc400078e0a1a */
[----:B------:R-:W-:Y:S01]  /*5e40*/  @!P1 IMAD.MOV R27, RZ, RZ, -R27 ;  /* 0x000000ffff1b9224 */ /* 0x000fe200078e0a1b */
[----:B------:R-:W-:Y:S01]  /*5e50*/  STL [R1+0x13fc], R24 ;  /* 0x0013fc1801007387 */ /* 0x000fe20000100800 */
[----:B0-----:R-:W-:-:S03]  /*5e60*/  LOP3.LUT R0, RZ, c[0x0][0x17c], RZ, 0x33, !PT ;  /* 0x00005f00ff007a12 */ /* 0x001fc600078e33ff */
[----:B------:R-:W-:Y:S04]  /*5e70*/  STL [R1+0x1400], R25 ;  /* 0x0014001901007387 */ /* 0x000fe80000100800 */
[----:B------:R-:W-:Y:S04]  /*5e80*/  STL [R1+0x1404], R26 ;  /* 0x0014041a01007387 */ /* 0x000fe80000100800 */
[----:B------:R-:W-:Y:S01]  /*5e90*/  STL [R1+0x1408], R27 ;  /* 0x0014081b01007387 */ /* 0x000fe20000100800 */
[----:B--2---:R-:W-:Y:S01]  /*5ea0*/  @!P5 IMAD.MOV R23, RZ, RZ, -R23 ;  /* 0x000000ffff17d224 */ /* 0x004fe200078e0a17 */
[----:B---3--:R-:W-:-:S04]  /*5eb0*/  SEL R6, R0, R4, !P2 ;  /* 0x0000000400067207 */ /* 0x008fc80005000000 */
[----:B------:R0:W-:Y:S01]  /*5ec0*/  STL [R1+0x140c], R23 ;  /* 0x00140c1701007387 */ /* 0x0001e20000100800 */
[----:B------:R-:W-:-:S03]  /*5ed0*/  SEL R5, R0, R3, !P2 ;  /* 0x0000000300057207 */ /* 0x000fc60005000000 */
[----:B------:R-:W-:Y:S01]  /*5ee0*/  STL [R1+0xb8], R6 ;  /* 0x0000b80601007387 */ /* 0x000fe20000100800 */
[----:B------:R-:W-:-:S03]  /*5ef0*/  SEL R4, R0, R2, !P2 ;  /* 0x0000000200047207 */ /* 0x000fc60005000000 */
[----:B------:R-:W-:Y:S04]  /*5f00*/  STL [R1+0xb4], R5 ;  /* 0x0000b40501007387 */ /* 0x000fe80000100800 */
[----:B------:R-:W-:Y:S04]  /*5f10*/  STL [R1+0xb0], R4 ;  /* 0x0000b00401007387 */ /* 0x000fe80000100800 */
[----:B0-----:R-:W2:Y:S01]  /*5f20*/  LDL.LU R23, [R1+0x6c] ;  /* 0x00006c0001177983 */ /* 0x001ea20000300800 */
[C---:B----4-:R-:W-:Y:S02]  /*5f30*/  SEL R3, R0.reuse, R28, !P2 ;  /* 0x0000001c00037207 */ /* 0x050fe40005000000 */
[----:B------:R-:W-:-:S03]  /*5f40*/  SEL R2, R0, R29, !P2 ;  /* 0x0000001d00027207 */ /* 0x000fc60005000000 */
[----:B------:R-:W-:Y:S04]  /*5f50*/  STL [R1+0xac], R3 ;  /* 0x0000ac0301007387 */ /* 0x000fe80000100800 */
[----:B--2---:R0:W-:Y:S04]  /*5f60*/  STL [R1+0x1410], R23 ;  /* 0x0014101701007387 */ /* 0x0041e80000100800 */
[----:B------:R-:W-:Y:S04]  /*5f70*/  STL [R1+0xa8], R2 ;  /* 0x0000a80201007387 */ /* 0x000fe80000100800 */
[----:B0-----:R-:W2:Y:S04]  /*5f80*/  LDL.LU R23, [R1+0x70] ;  /* 0x0000700001177983 */ /* 0x001ea80000300800 */
[----:B--2---:R0:W-:Y:S04]  /*5f90*/  STL [R1+0x1414], R23 ;  /* 0x0014141701007387 */ /* 0x0041e80000100800 */
[----:B0-----:R-:W2:Y:S04]  /*5fa0*/  LDL.LU R23, [R1+0x74] ;  /* 0x0000740001177983 */ /* 0x001ea80000300800 */
[----:B--2---:R0:W-:Y:S04]  /*5fb0*/  STL [R1+0x1418], R23 ;  /* 0x0014181701007387 */ /* 0x0041e80000100800 */
[----:B0-----:R-:W2:Y:S04]  /*5fc0*/  LDL.LU R23, [R1+0x78] ;  /* 0x0000780001177983 */ /* 0x001ea80000300800 */
[----:B------:R-:W3:Y:S04]  /*5fd0*/  LDL.LU R27, [R1+0x68] ;  /* 0x00006800011b7983 */ /* 0x000ee80000300800 */
[----:B------:R-:W4:Y:S04]  /*5fe0*/  LDL.LU R26, [R1+0x64] ;  /* 0x00006400011a7983 */ /* 0x000f280000300800 */
[----:B------:R-:W3:Y:S04]  /*5ff0*/  LDL.LU R25, [R1+0x60] ;  /* 0x0000600001197983 */ /* 0x000ee80000300800 */
        /* <DEDUP_REMOVED lines=23> */
[----:B------:R-:W3:Y:S01]  /*6170*/  LDL.LU R29, [R1] ;  /* 0x00000000011d7983 */ /* 0x000ee20000300800 */
[----:B--2---:R-:W-:-:S05]  /*6180*/  SEL R23, R0, R23, !P2 ;  /* 0x0000001700177207 */ /* 0x004fca0005000000 */
[----:B------:R0:W-:Y:S04]  /*6190*/  STL [R1+0xa4], R23 ;  /* 0x0000a41701007387 */ /* 0x0001e80000100800 */
[----:B0-----:R-:W2:Y:S02]  /*61a0*/  LDL.LU R23, [R1+0x1418] ;  /* 0x0014180001177983 */ /* 0x001ea40000300800 */
[----:B--2---:R-:W-:-:S05]  /*61b0*/  SEL R23, R0, R23, !P2 ;  /* 0x0000001700177207 */ /* 0x004fca0005000000 */
[----:B------:R0:W-:Y:S04]  /*61c0*/  STL [R1+0xa0], R23 ;  /* 0x0000a01701007387 */ /* 0x0001e80000100800 */
[----:B0-----:R-:W2:Y:S02]  /*61d0*/  LDL.LU R23, [R1+0x1414] ;  /* 0x0014140001177983 */ /* 0x001ea40000300800 */
[----:B--2---:R-:W-:-:S05]  /*61e0*/  SEL R23, R0, R23, !P2 ;  /* 0x0000001700177207 */ /* 0x004fca0005000000 */
[----:B------:R0:W-:Y:S04]  /*61f0*/  STL [R1+0x9c], R23 ;  /* 0x00009c1701007387 */ /* 0x0001e80000100800 */
[----:B0-----:R-:W2:Y:S01]  /*6200*/  LDL.LU R23, [R1+0x1410] ;  /* 0x0014100001177983 */ /* 0x001ea20000300800 */
[C---:B---3--:R-:W-:Y:S02]  /*6210*/  SEL R27, R0.reuse, R27, !P2 ;  /* 0x0000001b001b7207 */ /* 0x048fe40005000000 */
[C---:B----4-:R-:W-:Y:S02]  /*6220*/  SEL R26, R0.reuse, R26, !P2 ;  /* 0x0000001a001a7207 */ /* 0x050fe40005000000 */
[C---:B------:R-:W-:Y:S02]  /*6230*/  SEL R25, R0.reuse, R25, !P2 ;  /* 0x0000001900197207 */ /* 0x040fe40005000000 */
[----:B------:R-:W-:-:S02]  /*6240*/  SEL R24, R0, R24, !P2 ;  /* 0x0000001800187207 */ /* 0x000fc40005000000 */
[C---:B------:R-:W-:Y:S02]  /*6250*/  SEL R22, R0.reuse, R22, !P2 ;  /* 0x0000001600167207 */ /* 0x040fe40005000000 */
[C---:B------:R-:W-:Y:S02]  /*6260*/  SEL R21, R0.reuse, R21, !P2 ;  /* 0x0000001500157207 */ /* 0x040fe40005000000 */
[C---:B------:R-:W-:Y:S02]  /*6270*/  SEL R20, R0.reuse, R20, !P2 ;  /* 0x0000001400147207 */ /* 0x040fe40005000000 */
[C---:B------:R-:W-:Y:S02]  /*6280*/  SEL R19, R0.reuse, R19, !P2 ;  /* 0x0000001300137207 */ /* 0x040fe40005000000 */
        /* <DEDUP_REMOVED lines=19> */
[----:B--2---:R-:W-:-:S05]  /*63c0*/  SEL R23, R0, R23, !P2 ;  /* 0x0000001700177207 */ /* 0x004fca0005000000 */
[----:B------:R0:W-:Y:S04]  /*63d0*/  STL [R1+0x98], R23 ;  /* 0x0000981701007387 */ /* 0x0001e80000100800 */
[----:B0-----:R-:W2:Y:S04]  /*63e0*/  LDL.LU R23, [R1+0x140c] ;  /* 0x00140c0001177983 */ /* 0x001ea80000300800 */
[----:B------:R0:W-:Y:S04]  /*63f0*/  STL [R1+0x94], R27 ;  /* 0x0000941b01007387 */ /* 0x0001e80000100800 */
[----:B0-----:R-:W3:Y:S04]  /*6400*/  LDL.LU R27, [R1+0x1408] ;  /* 0x00140800011b7983 */ /* 0x001ee80000300800 */
[----:B------:R0:W-:Y:S04]  /*6410*/  STL [R1+0x8c], R26 ;  /* 0x00008c1a01007387 */ /* 0x0001e80000100800 */
[----:B0-----:R-:W4:Y:S04]  /*6420*/  LDL.LU R26, [R1+0x1404] ;  /* 0x00140400011a7983 */ /* 0x001f280000300800 */
[----:B------:R0:W-:Y:S04]  /*6430*/  STL [R1+0x88], R25 ;  /* 0x0000881901007387 */ /* 0x0001e80000100800 */
[----:B0-----:R-:W2:Y:S04]  /*6440*/  LDL.LU R25, [R1+0x1400] ;  /* 0x0014000001197983 */ /* 0x001ea80000300800 */
        /* <DEDUP_REMOVED lines=41> */
[----:B0-----:R-:W3:Y:S04]  /*66e0*/  LDL.LU R3, [R1+0x13ac] ;  /* 0x0013ac0001037983 */ /* 0x001ee80000300800 */
[----:B------:R0:W-:Y:S04]  /*66f0*/  STL [R1+0x30], R2 ;  /* 0x0000300201007387 */ /* 0x0001e80000100800 */
[----:B0-----:R-:W4:Y:S04]  /*6700*/  LDL.LU R2, [R1+0x13a8] ;  /* 0x0013a80001027983 */ /* 0x001f280000300800 */
[----:B------:R0:W-:Y:S04]  /*6710*/  STL [R1+0x2c], R28 ;  /* 0x00002c1c01007387 */ /* 0x0001e80000100800 */
[----:B0-----:R-:W4:Y:S04]  /*6720*/  LDL.LU R28, [R1+0x13a4] ;  /* 0x0013a400011c7983 */ /* 0x001f280000300800 */
[----:B------:R0:W-:Y:S04]  /*6730*/  STL [R1+0x28], R29 ;  /* 0x0000281d01007387 */ /* 0x0001e80000100800 */
[----:B0-----:R-:W4:Y:S01]  /*6740*/  LDL.LU R29, [R1+0x13a0] ;  /* 0x0013a000011d7983 */ /* 0x001f220000300800 */
[----:B--2---:R-:W-:-:S02]  /*6750*/  SEL R4, R0, R4, !P2 ;  /* 0x0000000400047207 */ /* 0x004fc40005000000 */
[C---:B---3--:R-:W-:Y:S02]  /*6760*/  SEL R3, R0.reuse, R3, !P2 ;  /* 0x0000000300037207 */ /* 0x048fe40005000000 */
[C---:B----4-:R-:W-:Y:S02]  /*6770*/  SEL R2, R0.reuse, R2, !P2 ;  /* 0x0000000200027207 */ /* 0x050fe40005000000 */
[C---:B------:R-:W-:Y:S02]  /*6780*/  SEL R28, R0.reuse, R28, !P2 ;  /* 0x0000001c001c7207 */ /* 0x040fe40005000000 */
[----:B------:R-:W-:-:S05]  /*6790*/  SEL R29, R0, R29, !P2 ;  /* 0x0000001d001d7207 */ /* 0x000fca0005000000 */
[----:B------:R-:W-:Y:S04]  /*67a0*/  STL [R1+0x24], R29 ;  /* 0x0000241d01007387 */ /* 0x000fe80000100800 */
[----:B------:R-:W-:Y:S04]  /*67b0*/  STL [R1+0x20], R28 ;  /* 0x0000201c01007387 */ /* 0x000fe80000100800 */
[----:B------:R0:W-:Y:S04]  /*67c0*/  STL [R1+0x1c], R2 ;  /* 0x00001c0201007387 */ /* 0x0001e80000100800 */
[----:B------:R1:W-:Y:S01]  /*67d0*/  STL [R1+0x18], R3 ;  /* 0x0000180301007387 */ /* 0x0003e20000100800 */
[----:B0-----:R-:W-:-:S03]  /*67e0*/  SEL R2, R0, R5, !P2 ;  /* 0x0000000500027207 */ /* 0x001fc60005000000 */
[----:B------:R0:W-:Y:S01]  /*67f0*/  STL [R1+0x14], R4 ;  /* 0x0000140401007387 */ /* 0x0001e20000100800 */
[----:B-1----:R-:W-:-:S03]  /*6800*/  SEL R3, R0, R6, !P2 ;  /* 0x0000000600037207 */ /* 0x002fc60005000000 */
[----:B------:R1:W-:Y:S01]  /*6810*/  STL [R1+0x10], R2 ;  /* 0x0000100201007387 */ /* 0x0003e20000100800 */
[----:B0-----:R-:W-:-:S03]  /*6820*/  SEL R4, R0, R7, !P2 ;  /* 0x0000000700047207 */ /* 0x001fc60005000000 */
[----:B------:R0:W-:Y:S01]  /*6830*/  STL [R1+0xc], R3 ;  /* 0x00000c0301007387 */ /* 0x0001e20000100800 */
[C---:B-1----:R-:W-:Y:S02]  /*6840*/  SEL R2, R0.reuse, R8, !P2 ;  /* 0x0000000800027207 */ /* 0x042fe40005000000 */
[----:B------:R-:W-:Y:S01]  /*6850*/  SEL R0, R0, R9, !P2 ;  /* 0x0000000900007207 */ /* 0x000fe20005000000 */
[----:B0-----:R-:W2:Y:S04]  /*6860*/  LDL.LU R3, [R1+0xb8] ;  /* 0x0000b80001037983 */ /* 0x001ea80000300800 */
[----:B------:R0:W-:Y:S04]  /*6870*/  STL [R1+0x8], R4 ;  /* 0x0000080401007387 */ /* 0x0001e80000100800 */
[----:B0-----:R-:W3:Y:S04]  /*6880*/  LDL.LU R4, [R1+0xb4] ;  /* 0x0000b40001047983 */ /* 0x001ee80000300800 */
[----:B------:R-:W-:Y:S04]  /*6890*/  STL [R1+0x4], R2 ;  /* 0x0000040201007387 */ /* 0x000fe80000100800 */
[----:B------:R-:W4:Y:S04]  /*68a0*/  LDL.LU R5, [R1+0xb0] ;  /* 0x0000b00001057983 */ /* 0x000f280000300800 */
[----:B------:R-:W4:Y:S04]  /*68b0*/  LDL.LU R6, [R1+0xac] ;  /* 0x0000ac0001067983 */ /* 0x000f280000300800 */
[----:B------:R-:W4:Y:S04]  /*68c0*/  LDL.LU R7, [R1+0xa8] ;  /* 0x0000a80001077983 */ /* 0x000f280000300800 */
[----:B------:R-:W4:Y:S04]  /*68d0*/  LDL.LU R8, [R1+0xa4] ;  /* 0x0000a40001087983 */ /* 0x000f280000300800 */
[----:B------:R-:W4:Y:S04]  /*68e0*/  LDL.LU R9, [R1+0xa0] ;  /* 0x0000a00001097983 */ /* 0x000f280000300800 */
[----:B------:R0:W-:Y:S02]  /*68f0*/  STL [R1+0x1324], R0 ;  /* 0x0013240001007387 */ /* 0x0001e40000100800 */
[----:B0-----:R-:W-:-:S04]  /*6900*/  LOP3.LUT R0, RZ, c[0x0][0x17c], RZ, 0x33, !PT ;  /* 0x00005f00ff007a12 */ /* 0x001fc800078e33ff */
[C---:B------:R-:W-:Y:S02]  /*6910*/  SEL R29, R0.reuse, R10, !P2 ;  /* 0x0000000a001d7207 */ /* 0x040fe40005000000 */
[C---:B------:R-:W-:Y:S01]  /*6920*/  SEL R28, R0.reuse, R11, !P2 ;  /* 0x0000000b001c7207 */ /* 0x040fe20005000000 */
[----:B------:R-:W4:Y:S01]  /*6930*/  LDL.LU R10, [R1+0x9c] ;  /* 0x00009c00010a7983 */ /* 0x000f220000300800 */
[C---:B------:R-:W-:Y:S02]  /*6940*/  SEL R12, R0.reuse, R12, !P2 ;  /* 0x0000000c000c7207 */ /* 0x040fe40005000000 */
[C---:B------:R-:W-:Y:S01]  /*6950*/  SEL R13, R0.reuse, R13, !P2 ;  /* 0x0000000d000d7207 */ /* 0x040fe20005000000 */
[----:B------:R-:W-:Y:S01]  /*6960*/  STL [R1+0x1328], R29 ;  /* 0x0013281d01007387 */ /* 0x000fe20000100800 */
[C---:B------:R-:W-:Y:S02]  /*6970*/  SEL R14, R0.reuse, R14, !P2 ;  /* 0x0000000e000e7207 */ /* 0x040fe40005000000 */
[C---:B------:R-:W-:Y:S01]  /*6980*/  SEL R15, R0.reuse, R15, !P2 ;  /* 0x0000000f000f7207 */ /* 0x040fe20005000000 */
[----:B------:R-:W4:Y:S01]  /*6990*/  LDL.LU R11, [R1+0x98] ;  /* 0x00009800010b7983 */ /* 0x000f220000300800 */
[----:B------:R-:W-:-:S03]  /*69a0*/  SEL R16, R0, R16, !P2 ;  /* 0x0000001000107207 */ /* 0x000fc60005000000 */
[----:B------:R-:W-:Y:S01]  /*69b0*/  STL [R1+0x132c], R28 ;  /* 0x00132c1c01007387 */ /* 0x000fe20000100800 */
[----:B------:R-:W-:-:S03]  /*69c0*/  SEL R17, R0, R17, !P2 ;  /* 0x0000001100117207 */ /* 0x000fc60005000000 */
[----:B------:R-:W-:Y:S04]  /*69d0*/  STL [R1+0x1330], R12 ;  /* 0x0013300c01007387 */ /* 0x000fe80000100800 */
[----:B------:R-:W-:Y:S04]  /*69e0*/  STL [R1+0x1334], R13 ;  /* 0x0013340d01007387 */ /* 0x000fe80000100800 */
[----:B------:R0:W-:Y:S01]  /*69f0*/  STL [R1+0x1338], R14 ;  /* 0x0013380e01007387 */ /* 0x0001e20000100800 */
[----:B------:R-:W-:-:S03]  /*6a00*/  SEL R18, R0, R18, !P2 ;  /* 0x0000001200127207 */ /* 0x000fc60005000000 */
[----:B0-----:R-:W4:Y:S04]  /*6a10*/  LDL.LU R14, [R1+0xbc] ;  /* 0x0000bc00010e7983 */ /* 0x001f280000300800 */
[----:B------:R0:W-:Y:S01]  /*6a20*/  STL [R1+0x133c], R15 ;  /* 0x00133c0f01007387 */ /* 0x0001e20000100800 */
[C---:B------:R-:W-:Y:S02]  /*6a30*/  SEL R19, R0.reuse, R19, !P2 ;  /* 0x0000001300137207 */ /* 0x040fe40005000000 */
[C---:B------:R-:W-:Y:S01]  /*6a40*/  SEL R20, R0.reuse, R20, !P2 ;  /* 0x0000001400147207 */ /* 0x040fe20005000000 */
[----:B0-----:R-:W4:Y:S04]  /*6a50*/  LDL.LU R15, [R1+0xc0] ;  /* 0x0000c000010f7983 */ /* 0x001f280000300800 */
[----:B------:R0:W-:Y:S01]  /*6a60*/  STL [R1+0x1340], R16 ;  /* 0x0013401001007387 */ /* 0x0001e20000100800 */
[----:B------:R-:W-:-:S02]  /*6a70*/  SEL R21, R0, R21, !P2 ;  /* 0x0000001500157207 */ /* 0x000fc40005000000 */
[C---:B------:R-:W-:Y:S01]  /*6a80*/  SEL R22, R0.reuse, R22, !P2 ;  /* 0x0000001600167207 */ /* 0x040fe20005000000 */
[----:B0-----:R-:W4:Y:S04]  /*6a90*/  LDL.LU R16, [R1+0xc4] ;  /* 0x0000c40001107983 */ /* 0x001f280000300800 */
[----:B------:R0:W-:Y:S01]  /*6aa0*/  STL [R1+0x1344], R17 ;  /* 0x0013441101007387 */ /* 0x0001e20000100800 */
[C---:B------:R-:W-:Y:S02]  /*6ab0*/  SEL R24, R0.reuse, R24, !P2 ;  /* 0x0000001800187207 */ /* 0x040fe40005000000 */
[C---:B------:R-:W-:Y:S01]  /*6ac0*/  SEL R25, R0.reuse, R25, !P2 ;  /* 0x0000001900197207 */ /* 0x040fe20005000000 */
[----:B0-----:R-:W4:Y:S01]  /*6ad0*/  LDL.LU R17, [R1+0xc8] ;  /* 0x0000c80001117983 */ /* 0x001f220000300800 */
[----:B------:R-:W-:-:S03]  /*6ae0*/  SEL R26, R0, R26, !P2 ;  /* 0x0000001a001a7207 */ /* 0x000fc60005000000 */
[----:B------:R-:W-:Y:S01]  /*6af0*/  STL [R1+0x1348], R18 ;  /* 0x0013481201007387 */ /* 0x000fe20000100800 */
[----:B------:R-:W-:-:S03]  /*6b00*/  SEL R27, R0, R27, !P2 ;  /* 0x0000001b001b7207 */ /* 0x000fc60005000000 */
[----:B------:R-:W-:Y:S04]  /*6b10*/  STL [R1+0x134c], R19 ;  /* 0x00134c1301007387 */ /* 0x000fe80000100800 */
[----:B------:R-:W-:Y:S04]  /*6b20*/  STL [R1+0x1350], R20 ;  /* 0x0013501401007387 */ /* 0x000fe80000100800 */
[----:B------:R-:W-:Y:S04]  /*6b30*/  STL [R1+0x1354], R21 ;  /* 0x0013541501007387 */ /* 0x000fe80000100800 */
[----:B------:R-:W-:Y:S04]  /*6b40*/  STL [R1+0x1358], R22 ;  /* 0x0013581601007387 */ /* 0x000fe80000100800 */
[----:B------:R-:W-:Y:S04]  /*6b50*/  STL [R1+0x135c], R24 ;  /* 0x00135c1801007387 */ /* 0x000fe80000100800 */
[----:B------:R-:W-:Y:S04]  /*6b60*/  STL [R1+0x1360], R25 ;  /* 0x0013601901007387 */ /* 0x000fe80000100800 */
[----:B------:R-:W-:Y:S04]  /*6b70*/  STL [R1+0x1364], R26 ;  /* 0x0013641a01007387 */ /* 0x000fe80000100800 */
[----:B------:R-:W-:Y:S04]  /*6b80*/  STL [R1+0x1368], R27 ;  /* 0x0013681b01007387 */ /* 0x000fe80000100800 */
[----:B------:R-:W4:Y:S04]  /*6b90*/  LDL.LU R13, [R1+0x94] ;  /* 0x00009400010d7983 */ /* 0x000f280000300800 */
[----:B------:R-:W4:Y:S04]  /*6ba0*/  LDL.LU R12, [R1+0x8c] ;  /* 0x00008c00010c7983 */ /* 0x000f280000300800 */
[----:B------:R-:W4:Y:S04]  /*6bb0*/  LDL.LU R28, [R1+0x88] ;  /* 0x00008800011c7983 */ /* 0x000f280000300800 */
[----:B------:R-:W0:Y:S01]  /*6bc0*/  S2R R2, SR_TID.X ;  /* 0x0000000000027919 */ /* 0x000e220000002100 */
[----:B------:R-:W-:-:S03]  /*6bd0*/  SEL R23, R0, R23, !P2 ;  /* 0x0000001700177207 */ /* 0x000fc60005000000 */
[----:B------:R-:W4:Y:S04]  /*6be0*/  LDL.LU R29, [R1+0x84] ;  /* 0x00008400011d7983 */ /* 0x000f280000300800 */
[----:B------:R-:W4:Y:S01]  /*6bf0*/  LDL.LU R0, [R1+0x80] ;  /* 0x0000800001007983 */ /* 0x000f220000300800 */
[----:B0-----:R-:W-:-:S05]  /*6c00*/  LOP3.LUT R2, R2, 0x3f, RZ, 0xc0, !PT ;  /* 0x0000003f02027812 */ /* 0x001fca00078ec0ff */
[----:B------:R-:W-:Y:S01]  /*6c10*/  IMAD R2, R2, c[0x0][0x18c], RZ ;  /* 0x0000630002027a24 */ /* 0x000fe200078e02ff */
[----:B------:R-:W-:Y:S04]  /*6c20*/  STL [R1+0x136c], R23 ;  /* 0x00136c1701007387 */ /* 0x000fe80000100800 */
[----:B------:R-:W-:-:S05]  /*6c30*/  LEA.HI.X.SX32 R2, R2, c[0x0][0x16c], 0x1, P6 ;  /* 0x00005b0002027a11 */ /* 0x000fca00030f0eff */
[----:B------:R0:W-:Y:S01]  /*6c40*/  STL [R1+0x1370], R2 ;  /* 0x0013700201007387 */ /* 0x0001e20000100800 */
[----:B--2---:R-:W-:Y:S02]  /*6c50*/  IMAD R3, R3, c[0x0][0x190], RZ ;  /* 0x0000640003037a24 */ /* 0x004fe400078e02ff */
[----:B---3--:R-:W-:Y:S02]  /*6c60*/  IMAD R4, R4, c[0x0][0x190], RZ ;  /* 0x0000640004047a24 */ /* 0x008fe400078e02ff */
[----:B----4-:R-:W-:Y:S02]  /*6c70*/  IMAD R5, R5, c[0x0][0x190], RZ ;  /* 0x0000640005057a24 */ /* 0x010fe400078e02ff */
[----:B------:R-:W-:Y:S02]  /*6c80*/  IMAD R6, R6, c[0x0][0x190], RZ ;  /* 0x0000640006067a24 */ /* 0x000fe400078e02ff */
[----:B------:R-:W-:Y:S02]  /*6c90*/  IMAD R7, R7, c[0x0][0x190], RZ ;  /* 0x0000640007077a24 */ /* 0x000fe400078e02ff */
[----:B------:R-:W-:-:S02]  /*6ca0*/  IMAD R8, R8, c[0x0][0x190], RZ ;  /* 0x0000640008087a24 */ /* 0x000fc400078e02ff */
[----:B------:R-:W-:Y:S02]  /*6cb0*/  IMAD R9, R9, c[0x0][0x190], RZ ;  /* 0x0000640009097a24 */ /* 0x000fe400078e02ff */
[----:B------:R-:W-:Y:S02]  /*6cc0*/  IMAD R10, R10, c[0x0][0x190], RZ ;  /* 0x000064000a0a7a24 */ /* 0x000fe400078e02ff */
[----:B------:R-:W-:Y:S02]  /*6cd0*/  IMAD R11, R11, c[0x0][0x190], RZ ;  /* 0x000064000b0b7a24 */ /* 0x000fe400078e02ff */
[----:B------:R-:W-:Y:S02]  /*6ce0*/  IMAD R15, R15, c[0x0][0x184], RZ ;  /* 0x000061000f0f7a24 */ /* 0x000fe400078e02ff */
[----:B------:R-:W-:Y:S02]  /*6cf0*/  IMAD R16, R16, c[0x0][0x184], RZ ;  /* 0x0000610010107a24 */ /* 0x000fe400078e02ff */
[----:B0-----:R-:W-:-:S05]  /*6d00*/  IMAD R2, R17, c[0x0][0x184], RZ ;  /* 0x0000610011027a24 */ /* 0x001fca00078e02ff */
[----:B------:R0:W-:Y:S04]  /*6d10*/  STL [R1+0xc8], R2 ;  /* 0x0000c80201007387 */ /* 0x0001e80000100800 */
[----:B------:R-:W-:Y:S01]  /*6d20*/  STL [R1+0xc4], R16 ;  /* 0x0000c41001007387 */ /* 0x000fe20000100800 */
[----:B0-----:R-:W-:-:S03]  /*6d30*/  IMAD R2, R14, c[0x0][0x184], RZ ;  /* 0x000061000e027a24 */ /* 0x001fc600078e02ff */
[----:B------:R-:W-:Y:S04]  /*6d40*/  STL [R1+0xc0], R15 ;  /* 0x0000c00f01007387 */ /* 0x000fe80000100800 */
[----:B------:R-:W-:Y:S04]  /*6d50*/  STL [R1+0x1374], R3 ;  /* 0x0013740301007387 */ /* 0x000fe80000100800 */
[----:B------:R0:W-:Y:S04]  /*6d60*/  STL [R1+0xbc], R2 ;  /* 0x0000bc0201007387 */ /* 0x0001e80000100800 */
[----:B------:R1:W-:Y:S04]  /*6d70*/  STL [R1+0x1378], R4 ;  /* 0x0013780401007387 */ /* 0x0003e80000100800 */
[----:B------:R-:W-:Y:S04]  /*6d80*/  STL [R1+0x137c], R5 ;  /* 0x00137c0501007387 */ /* 0x000fe80000100800 */
[----:B------:R-:W-:Y:S04]  /*6d90*/  STL [R1+0x1380], R6 ;  /* 0x0013800601007387 */ /* 0x000fe80000100800 */
[----:B------:R-:W-:Y:S01]  /*6da0*/  STL [R1+0x1384], R7 ;  /* 0x0013840701007387 */ /* 0x000fe20000100800 */
[----:B0-----:R-:W-:-:S03]  /*6db0*/  IMAD R2, R13, c[0x0][0x190], RZ ;  /* 0x000064000d027a24 */ /* 0x001fc600078e02ff */
[----:B------:R-:W-:Y:S01]  /*6dc0*/  STL [R1+0x1388], R8 ;  /* 0x0013880801007387 */ /* 0x000fe20000100800 */
[----:B-1----:R-:W-:-:S03]  /*6dd0*/  IMAD R4, R12, c[0x0][0x190], RZ ;  /* 0x000064000c047a24 */ /* 0x002fc600078e02ff */
[----:B------:R-:W-:Y:S01]  /*6de0*/  STL [R1+0x138c], R9 ;  /* 0x00138c0901007387 */ /* 0x000fe20000100800 */
[----:B------:R-:W-:-:S03]  /*6df0*/  IMAD R3, R28, c[0x0][0x190], RZ ;  /* 0x000064001c037a24 */ /* 0x000fc600078e02ff */
[----:B------:R-:W-:Y:S04]  /*6e00*/  STL [R1+0x1390], R10 ;  /* 0x0013900a01007387 */ /* 0x000fe80000100800 */
[----:B------:R0:W-:Y:S04]  /*6e10*/  STL [R1+0x1394], R11 ;  /* 0x0013940b01007387 */ /* 0x0001e80000100800 */
[----:B------:R1:W-:Y:S04]  /*6e20*/  STL [R1+0x90], R2 ;  /* 0x0000900201007387 */ /* 0x0003e80000100800 */
[----:B------:R-:W-:Y:S04]  /*6e30*/  STL [R1+0x8c], R4 ;  /* 0x00008c0401007387 */ /* 0x000fe80000100800 */
[----:B------:R-:W-:Y:S04]  /*6e40*/  STL [R1+0x88], R3 ;  /* 0x0000880301007387 */ /* 0x000fe80000100800 */
[----:B0-----:R-:W2:Y:S01]  /*6e50*/  LDL.LU R11, [R1+0x74] ;  /* 0x00007400010b7983 */ /* 0x001ea20000300800 */
[----:B-1----:R-:W-:-:S02]  /*6e60*/  IMAD R2, R29, c[0x0][0x190], RZ ;  /* 0x000064001d027a24 */ /* 0x002fc400078e02ff */
[----:B------:R-:W-:-:S03]  /*6e70*/  IMAD R0, R0, c[0x0][0x190], RZ ;  /* 0x0000640000007a24 */ /* 0x000fc600078e02ff */
[----:B------:R-:W-:Y:S04]  /*6e80*/  STL [R1+0x84], R2 ;  /* 0x0000840201007387 */ /* 0x000fe80000100800 */
[----:B--2---:R0:W-:Y:S04]  /*6e90*/  STL [R1+0x1398], R11 ;  /* 0x0013980b01007387 */ /* 0x0041e80000100800 */
[----:B------:R-:W-:Y:S04]  /*6ea0*/  STL [R1+0x80], R0 ;  /* 0x0000800001007387 */ /* 0x000fe80000100800 */
        /* <DEDUP_REMOVED lines=30> */
[----:B------:R-:W3:Y:S01]  /*7090*/  LDL.LU R0, [R1+0x4] ;  /* 0x0000040001007983 */ /* 0x000ee20000300800 */
[----:B--2---:R-:W-:-:S05]  /*70a0*/  IMAD R11, R11, c[0x0][0x190], RZ ;  /* 0x000064000b0b7a24 */ /* 0x004fca00078e02ff */
[----:B------:R0:W-:Y:S04]  /*70b0*/  STL [R1+0x7c], R11 ;  /* 0x00007c0b01007387 */ /* 0x0001e80000100800 */
[----:B0-----:R-:W2:Y:S02]  /*70c0*/  LDL.LU R11, [R1+0x139c] ;  /* 0x00139c00010b7983 */ /* 0x001ea40000300800 */
[----:B--2---:R-:W-:-:S05]  /*70d0*/  IMAD R11, R11, c[0x0][0x190], RZ ;  /* 0x000064000b0b7a24 */ /* 0x004fca00078e02ff */
[----:B------:R0:W-:Y:S04]  /*70e0*/  STL [R1+0x78], R11 ;  /* 0x0000780b01007387 */ /* 0x0001e80000100800 */
[----:B0-----:R-:W2:Y:S01]  /*70f0*/  LDL.LU R11, [R1+0x1398] ;  /* 0x00139800010b7983 */ /* 0x001ea20000300800 */
[----:B---3--:R-:W-:Y:S02]  /*7100*/  IMAD R10, R10, c[0x0][0x190], RZ ;  /* 0x000064000a0a7a24 */ /* 0x008fe400078e02ff */
[----:B----4-:R-:W-:Y:S02]  /*7110*/  IMAD R9, R9, c[0x0][0x190], RZ ;  /* 0x0000640009097a24 */ /* 0x010fe400078e02ff */
[----:B------:R-:W-:Y:S02]  /*7120*/  IMAD R8, R8, c[0x0][0x190], RZ ;  /* 0x0000640008087a24 */ /* 0x000fe400078e02ff */
[----:B------:R-:W-:-:S02]  /*7130*/  IMAD R7, R7, c[0x0][0x190], RZ ;  /* 0x0000640007077a24 */ /* 0x000fc400078e02ff */
[----:B------:R-:W-:Y:S02]  /*7140*/  IMAD R6, R6, c[0x0][0x190], RZ ;  /* 0x0000640006067a24 */ /* 0x000fe400078e02ff */
[----:B------:R-:W-:Y:S02]  /*7150*/  IMAD R5, R5, c[0x0][0x190], RZ ;  /* 0x0000640005057a24 */ /* 0x000fe400078e02ff */
[----:B------:R-:W-:Y:S02]  /*7160*/  IMAD R4, R4, c[0x0][0x190], RZ ;  /* 0x0000640004047a24 */ /* 0x000fe400078e02ff */
        /* <DEDUP_REMOVED lines=21> */
[----:B--2---:R-:W-:-:S05]  /*72c0*/  IMAD R11, R11, c[0x0][0x190], RZ ;  /* 0x000064000b0b7a24 */ /* 0x004fca00078e02ff */
        /* <DEDUP_REMOVED lines=57> */
[----:B0-----:R-:W2:Y:S02]  /*7660*/  LDL.LU R0, [R1+0x1324] ;  /* 0x0013240001007983 */ /* 0x001ea40000300800 */
[----:B--2---:R-:W-:-:S05]  /*7670*/  IMAD R0, R0, c[0x0][0x190], RZ ;  /* 0x0000640000007a24 */ /* 0x004fca00078e02ff */
[----:B------:R0:W-:Y:S04]  /*7680*/  STL [R1], R0 ;  /* 0x0000000001007387 */ /* 0x0001e80000100800 */
[----:B0-----:R-:W2:Y:S01]  /*7690*/  LDL.LU R0, [R1+0x1320] ;  /* 0x0013200001007983 */ /* 0x001ea20000300800 */
[----:B------:R-:W-:Y:S02]  /*76a0*/  IMAD R29, R29, c[0x0][0x190], RZ ;  /* 0x000064001d1d7a24 */ /* 0x000fe400078e02ff */
[----:B------:R-:W-:Y:S02]  /*76b0*/  IMAD R28, R28, c[0x0][0x190], RZ ;  /* 0x000064001c1c7a24 */ /* 0x000fe400078e02ff */
[----:B------:R-:W-:Y:S02]  /*76c0*/  IMAD R12, R12, c[0x0][0x190], RZ ;  /* 0x000064000c0c7a24 */ /* 0x000fe400078e02ff */
[----:B------:R-:W-:Y:S01]  /*76d0*/  IMAD R13, R13, c[0x0][0x190], RZ ;  /* 0x000064000d0d7a24 */ /* 0x000fe200078e02ff */
[----:B------:R-:W-:Y:S01]  /*76e0*/  STL [R1+0x12e8], R29 ;  /* 0x0012e81d01007387 */ /* 0x000fe20000100800 */
[----:B------:R-:W-:-:S02]  /*76f0*/  IMAD R14, R14, c[0x0][0x190], RZ ;  /* 0x000064000e0e7a24 */ /* 0x000fc400078e02ff */
[----:B------:R-:W-:Y:S01]  /*7700*/  IMAD R15, R15, c[0x0][0x190], RZ ;  /* 0x000064000f0f7a24 */ /* 0x000fe200078e02ff */
[----:B------:R-:W-:Y:S01]  /*7710*/  STL [R1+0x12ec], R28 ;  /* 0x0012ec1c01007387 */ /* 0x000fe20000100800 */
[----:B------:R-:W-:-:S03]  /*7720*/  IMAD R16, R16, c[0x0][0x190], RZ ;  /* 0x0000640010107a24 */ /* 0x000fc600078e02ff */
[----:B------:R-:W-:Y:S01]  /*7730*/  STL [R1+0x12f0], R12 ;  /* 0x0012f00c01007387 */ /* 0x000fe20000100800 */
[----:B------:R-:W-:-:S03]  /*7740*/  IMAD R17, R17, c[0x0][0x190], RZ ;  /* 0x0000640011117a24 */ /* 0x000fc600078e02ff */
[----:B------:R-:W-:Y:S01]  /*7750*/  STL [R1+0x12f4], R13 ;  /* 0x0012f40d01007387 */ /* 0x000fe20000100800 */
[----:B------:R-:W-:-:S03]  /*7760*/  IMAD R18, R18, c[0x0][0x190], RZ ;  /* 0x0000640012127a24 */ /* 0x000fc600078e02ff */
[----:B------:R-:W-:Y:S01]  /*7770*/  STL [R1+0x12f8], R14 ;  /* 0x0012f80e01007387 */ /* 0x000fe20000100800 */
[----:B------:R-:W-:-:S03]  /*7780*/  IMAD R19, R19, c[0x0][0x190], RZ ;  /* 0x0000640013137a24 */ /* 0x000fc600078e02ff */
[----:B------:R0:W-:Y:S04]  /*7790*/  STL [R1+0x12fc], R15 ;  /* 0x0012fc0f01007387 */ /* 0x0001e80000100800 */
[----:B0-----:R-:W3:Y:S04]  /*77a0*/  LDL.LU R15, [R1+0x80] ;  /* 0x00008000010f7983 */ /* 0x001ee80000300800 */
[----:B------:R0:W-:Y:S04]  /*77b0*/  STL [R1+0x1300], R16 ;  /* 0x0013001001007387 */ /* 0x0001e80000100800 */
[----:B0-----:R-:W3:Y:S04]  /*77c0*/  LDL.LU R16, [R1+0x84] ;  /* 0x0000840001107983 */ /* 0x001ee80000300800 */
[----:B------:R0:W-:Y:S04]  /*77d0*/  STL [R1+0x1304], R17 ;  /* 0x0013041101007387 */ /* 0x0001e80000100800 */
[----:B0-----:R-:W3:Y:S04]  /*77e0*/  LDL.LU R17, [R1+0x88] ;  /* 0x0000880001117983 */ /* 0x001ee80000300800 */
[----:B------:R0:W-:Y:S04]  /*77f0*/  STL [R1+0x1308], R18 ;  /* 0x0013081201007387 */ /* 0x0001e80000100800 */
[----:B0-----:R-:W3:Y:S04]  /*7800*/  LDL.LU R18, [R1+0x8c] ;  /* 0x00008c0001127983 */ /* 0x001ee80000300800 */
[----:B------:R0:W-:Y:S04]  /*7810*/  STL [R1+0x130c], R19 ;  /* 0x00130c1301007387 */ /* 0x0001e80000100800 */
[----:B0-----:R-:W3:Y:S01]  /*7820*/  LDL.LU R19, [R1+0x90] ;  /* 0x0000900001137983 */ /* 0x001ee20000300800 */
[----:B------:R-:W-:-:S02]  /*7830*/  IMAD R20, R20, c[0x0][0x190], RZ ;  /* 0x0000640014147a24 */ /* 0x000fc400078e02ff */
[----:B------:R-:W-:Y:S02]  /*7840*/  IMAD R21, R21, c[0x0][0x190], RZ ;  /* 0x0000640015157a24 */ /* 0x000fe400078e02ff */
[----:B------:R-:W-:Y:S02]  /*7850*/  IMAD R22, R22, c[0x0][0x190], RZ ;  /* 0x0000640016167a24 */ /* 0x000fe400078e02ff */
[----:B------:R-:W-:Y:S01]  /*7860*/  IMAD R24, R24, c[0x0][0x190], RZ ;  /* 0x0000640018187a24 */ /* 0x000fe200078e02ff */
[----:B------:R-:W-:Y:S04]  /*7870*/  STL [R1+0x1310], R20 ;  /* 0x0013101401007387 */ /* 0x000fe80000100800 */
[----:B------:R-:W-:Y:S04]  /*7880*/  STL [R1+0x1314], R21 ;  /* 0x0013141501007387 */ /* 0x000fe80000100800 */
[----:B------:R-:W-:Y:S04]  /*7890*/  STL [R1+0x1318], R22 ;  /* 0x0013181601007387 */ /* 0x000fe80000100800 */
[----:B------:R-:W-:Y:S04]  /*78a0*/  STL [R1+0x131c], R24 ;  /* 0x00131c1801007387 */ /* 0x000fe80000100800 */
[----:B------:R-:W3:Y:S01]  /*78b0*/  LDL.LU R14, [R1+0x7c] ;  /* 0x00007c00010e7983 */ /* 0x000ee20000300800 */
[----:B--2---:R-:W-:-:S02]  /*78c0*/  LEA R13, P4, R3, R0, 0x1 ;  /* 0x00000000030d7211 */ /* 0x004fc400078808ff */
[----:B------:R-:W-:-:S03]  /*78d0*/  LEA R12, P3, R4, R0, 0x1 ;  /* 0x00000000040c7211 */ /* 0x000fc600078608ff */
[----:B------:R0:W-:Y:S04]  /*78e0*/  STL [R1+0x11a0], R13 ;  /* 0x0011a00d01007387 */ /* 0x0001e80000100800 */
[----:B------:R1:W-:Y:S04]  /*78f0*/  STL [R1+0x11a4], R12 ;  /* 0x0011a40c01007387 */ /* 0x0003e80000100800 */
[----:B0-----:R-:W2:Y:S01]  /*7900*/  LDL.LU R13, [R1+0x78] ;  /* 0x00007800010d7983 */ /* 0x001ea20000300800 */
[-C--:B------:R-:W-:Y:S02]  /*7910*/  LEA R20, P6, R5, R0.reuse, 0x1 ;  /* 0x0000000005147211 */ /* 0x080fe400078c08ff */
[----:B-1----:R-:W-:-:S03]  /*7920*/  LEA R12, P5, R6, R0, 0x1 ;  /* 0x00000000060c7211 */ /* 0x002fc600078a08ff */
[----:B------:R-:W-:Y:S04]  /*7930*/  STL [R1+0x11a8], R20 ;  /* 0x0011a81401007387 */ /* 0x000fe80000100800 */
[----:B------:R0:W-:Y:S01]  /*7940*/  STL [R1+0x11ac], R12 ;  /* 0x0011ac0c01007387 */ /* 0x0001e20000100800 */
[----:B------:R-:W-:-:S03]  /*7950*/  LEA R21, P2, R7, R0, 0x1 ;  /* 0x0000000007157211 */ /* 0x000fc600078408ff */
[----:B0-----:R-:W2:Y:S01]  /*7960*/  LDL.LU R12, [R1+0x74] ;  /* 0x00007400010c7983 */ /* 0x001ea20000300800 */
[----:B------:R-:W-:-:S03]  /*7970*/  LEA R20, P0, R8, R0, 0x1 ;  /* 0x0000000008147211 */ /* 0x000fc600078008ff */
[----:B------:R4:W-:Y:S04]  /*7980*/  STL [R1+0x11b0], R21 ;  /* 0x0011b01501007387 */ /* 0x0009e80000100800 */
[----:B------:R-:W2:Y:S01]  /*7990*/  LDL.LU R28, [R1+0x70] ;  /* 0x00007000011c7983 */ /* 0x000ea20000300800 */
[----:B----4-:R-:W-:-:S03]  /*79a0*/  LEA R21, P1, R9, R0, 0x1 ;  /* 0x0000000009157211 */ /* 0x010fc600078208ff */
[----:B------:R0:W-:Y:S04]  /*79b0*/  STL [R1+0x11b4], R20 ;  /* 0x0011b41401007387 */ /* 0x0001e80000100800 */
[----:B------:R-:W-:Y:S04]  /*79c0*/  STL [R1+0x11b8], R21 ;  /* 0x0011b81501007387 */ /* 0x000fe80000100800 */
[----:B------:R-:W4:Y:S01]  /*79d0*/  LDL.LU R29, [R1+0x6c] ;  /* 0x00006c00011d7983 */ /* 0x000f220000300800 */
[----:B0-----:R-:W-:Y:S02]  /*79e0*/  LEA.HI.X.SX32 R20, R3, R2, 0x1, P4 ;  /* 0x0000000203147211 */ /* 0x001fe400020f0eff */
[----:B---3--:R-:W-:-:S03]  /*79f0*/  LEA R3, P4, R10, R0, 0x1 ;  /* 0x000000000a037211 */ /* 0x008fc600078808ff */
[----:B------:R0:W-:Y:S04]  /*7a00*/  STL [R1+0x1198], R20 ;  /* 0x0011981401007387 */ /* 0x0001e80000100800 */
[----:B------:R1:W-:Y:S01]  /*7a10*/  STL [R1+0x119c], R3 ;  /* 0x00119c0301007387 */ /* 0x0003e20000100800 */
[----:B0-----:R-:W-:Y:S02]  /*7a20*/  LEA.HI.X.SX32 R20, R4, R2, 0x1, P3 ;  /* 0x0000000204147211 */ /* 0x001fe400018f0eff */
[----:B------:R-:W-:Y:S02]  /*7a30*/  LEA R4, P3, R11, R0, 0x1 ;  /* 0x000000000b047211 */ /* 0x000fe400078608ff */
[----:B-1----:R-:W-:Y:S01]  /*7a40*/  LEA.HI.X.SX32 R3, R5, R2, 0x1, P6 ;  /* 0x0000000205037211 */ /* 0x002fe200030f0eff */
[----:B------:R-:W-:Y:S04]  /*7a50*/  STL [R1+0x1190], R20 ;  /* 0x0011901401007387 */ /* 0x000fe80000100800 */
[----:B------:R-:W3:Y:S04]  /*7a60*/  LDL.LU R5, [R1+0x64] ;  /* 0x0000640001057983 */ /* 0x000ee80000300800 */
[----:B------:R0:W-:Y:S04]  /*7a70*/  STL [R1+0x1194], R4 ;  /* 0x0011940401007387 */ /* 0x0001e80000100800 */
[----:B------:R1:W-:Y:S01]  /*7a80*/  STL [R1+0x1188], R3 ;  /* 0x0011880301007387 */ /* 0x0003e20000100800 */
[----:B0-----:R-:W-:-:S02]  /*7a90*/  LEA R4, P6, R19, R0, 0x1 ;  /* 0x0000000013047211 */ /* 0x001fc400078c08ff */
[----:B-1----:R-:W-:Y:S02]  /*7aa0*/  LEA.HI.X.SX32 R3, R6, R2, 0x1, P5 ;  /* 0x0000000206037211 */ /* 0x002fe400028f0eff */
[----:B------:R-:W3:Y:S04]  /*7ab0*/  LDL.LU R6, [R1+0x68] ;  /* 0x0000680001067983 */ /* 0x000ee80000300800 */
[----:B------:R0:W-:Y:S04]  /*7ac0*/  STL [R1+0x118c], R4 ;  /* 0x00118c0401007387 */ /* 0x0001e80000100800 */
[----:B0-----:R-:W3:Y:S04]  /*7ad0*/  LDL.LU R4, [R1+0x60] ;  /* 0x0000600001047983 */ /* 0x001ee80000300800 */
[----:B------:R0:W-:Y:S01]  /*7ae0*/  STL [R1+0x1180], R3 ;  /* 0x0011800301007387 */ /* 0x0001e20000100800 */
[----:B------:R-:W-:-:S03]  /*7af0*/  LEA R20, P5, R18, R0, 0x1 ;  /* 0x0000000012147211 */ /* 0x000fc600078a08ff */
[----:B0-----:R-:W3:Y:S01]  /*7b00*/  LDL.LU R3, [R1+0x5c] ;  /* 0x00005c0001037983 */ /* 0x001ee20000300800 */
[----:B------:R-:W-:-:S03]  /*7b10*/  LEA.HI.X.SX32 R21, R7, R2, 0x1, P2 ;  /* 0x0000000207157211 */ /* 0x000fc600010f0eff */
[----:B------:R0:W-:Y:S04]  /*7b20*/  STL [R1+0x1184], R20 ;  /* 0x0011841401007387 */ /* 0x0001e80000100800 */
[----:B------:R-:W-:Y:S04]  /*7b30*/  STL [R1+0x1178], R21 ;  /* 0x0011781501007387 */ /* 0x000fe80000100800 */
[----:B------:R-:W3:Y:S01]  /*7b40*/  LDL.LU R24, [R1+0x58] ;  /* 0x0000580001187983 */ /* 0x000ee20000300800 */
[----:B0-----:R-:W-:Y:S02]  /*7b50*/  LEA R20, P2, R17, R0, 0x1 ;  /* 0x0000000011147211 */ /* 0x001fe400078408ff */
[----:B------:R-:W-:-:S03]  /*7b60*/  LEA.HI.X.SX32 R7, R8, R2, 0x1, P0 ;  /* 0x0000000208077211 */ /* 0x000fc600000f0eff */
[----:B------:R0:W-:Y:S04]  /*7b70*/  STL [R1+0x117c], R20 ;  /* 0x00117c1401007387 */ /* 0x0001e80000100800 */
[----:B------:R1:W-:Y:S01]  /*7b80*/  STL [R1+0x1170], R7 ;  /* 0x0011700701007387 */ /* 0x0003e20000100800 */
[----:B0-----:R-:W-:-:S05]  /*7b90*/  LEA R20, P0, R16, R0, 0x1 ;  /* 0x0000000010147211 */ /* 0x001fca00078008ff */
[----:B------:R-:W-:Y:S04]  /*7ba0*/  STL [R1+0x1174], R20 ;  /* 0x0011741401007387 */ /* 0x000fe80000100800 */
[----:B------:R-:W3:Y:S01]  /*7bb0*/  LDL.LU R22, [R1+0x54] ;  /* 0x0000540001167983 */ /* 0x000ee20000300800 */
[----:B------:R-:W-:Y:S02]  /*7bc0*/  LEA.HI.X.SX32 R8, R9, R2, 0x1, P1 ;  /* 0x0000000209087211 */ /* 0x000fe400008f0eff */
[----:B-1----:R-:W-:Y:S02]  /*7bd0*/  LEA R7, P1, R15, R0, 0x1 ;  /* 0x000000000f077211 */ /* 0x002fe400078208ff */
[----:B------:R-:W-:Y:S01]  /*7be0*/  LEA.HI.X.SX32 R9, R10, R2, 0x1, P4 ;  /* 0x000000020a097211 */ /* 0x000fe200020f0eff */
[----:B------:R0:W-:Y:S04]  /*7bf0*/  STL [R1+0x1168], R8 ;  /* 0x0011680801007387 */ /* 0x0001e80000100800 */
[----:B------:R1:W-:Y:S04]  /*7c00*/  STL [R1+0x116c], R7 ;  /* 0x00116c0701007387 */ /* 0x0003e80000100800 */
[----:B------:R-:W-:Y:S04]  /*7c10*/  STL [R1+0x1160], R9 ;  /* 0x0011600901007387 */ /* 0x000fe80000100800 */
[----:B------:R-:W3:Y:S01]  /*7c20*/  LDL.LU R21, [R1+0x50] ;  /* 0x0000500001157983 */ /* 0x000ee20000300800 */
[----:B0-----:R-:W-:-:S02]  /*7c30*/  LEA R8, P4, R14, R0, 0x1 ;  /* 0x000000000e087211 */ /* 0x001fc400078808ff */
[----:B-1----:R-:W-:-:S03]  /*7c40*/  LEA.HI.X.SX32 R7, R11, R2, 0x1, P3 ;  /* 0x000000020b077211 */ /* 0x002fc600018f0eff */
[----:B------:R0:W-:Y:S04]  /*7c50*/  STL [R1+0x1164], R8 ;  /* 0x0011640801007387 */ /* 0x0001e80000100800 */
[----:B------:R-:W-:Y:S01]  /*7c60*/  STL [R1+0xfd8], R7 ;  /* 0x000fd80701007387 */ /* 0x000fe20000100800 */
[----:B0-----:R-:W-:Y:S02]  /*7c70*/  LEA.HI.X.SX32 R8, R19, R2, 0x1, P6 ;  /* 0x0000000213087211 */ /* 0x001fe400030f0eff */
[----:B--2---:R-:W-:-:S05]  /*7c80*/  LEA R9, P3, R13, R0, 0x1 ;  /* 0x000000000d097211 */ /* 0x004fca00078608ff */
[----:B------:R0:W-:Y:S04]  /*7c90*/  STL [R1+0xff8], R9 ;  /* 0x000ff80901007387 */ /* 0x0001e80000100800 */
[----:B------:R-:W2:Y:S01]  /*7ca0*/  LDL.LU R20, [R1+0x4c] ;  /* 0x00004c0001147983 */ /* 0x000ea20000300800 */
[----:B0-----:R-:W-:-:S03]  /*7cb0*/  LEA.HI.X.SX32 R9, R18, R2, 0x1, P5 ;  /* 0x0000000212097211 */ /* 0x001fc600028f0eff */
[----:B------:R0:W-:Y:S01]  /*7cc0*/  STL [R1+0xfdc], R8 ;  /* 0x000fdc0801007387 */ /* 0x0001e20000100800 */
[----:B------:R-:W-:-:S05]  /*7cd0*/  LEA R7, P6, R12, R0, 0x1 ;  /* 0x000000000c077211 */ /* 0x000fca00078c08ff */
[----:B------:R1:W-:Y:S04]  /*7ce0*/  STL [R1+0x1000], R7 ;  /* 0x0010000701007387 */ /* 0x0003e80000100800 */
[----:B------:R4:W-:Y:S04]  /*7cf0*/  STL [R1+0xfe0], R9 ;  /* 0x000fe00901007387 */ /* 0x0009e80000100800 */
[----:B------:R-:W2:Y:S01]  /*7d00*/  LDL.LU R19, [R1+0x48] ;  /* 0x0000480001137983 */ /* 0x000ea20000300800 */
[----:B0-----:R-:W-:Y:S02]  /*7d10*/  LEA R8, P5, R28, R0, 0x1 ;  /* 0x000000001c087211 */ /* 0x001fe400078a08ff */
[----:B-1----:R-:W-:-:S03]  /*7d20*/  LEA.HI.X.SX32 R7, R17, R2, 0x1, P2 ;  /* 0x0000000211077211 */ /* 0x002fc600010f0eff */
[----:B------:R0:W-:Y:S01]  /*7d30*/  STL [R1+0x1008], R8 ;  /* 0x0010080801007387 */ /* 0x0001e20000100800 */
[----:B----4-:R-:W-:-:S03]  /*7d40*/  LEA R9, P2, R29, R0, 0x1 ;  /* 0x000000001d097211 */ /* 0x010fc600078408ff */
[----:B------:R-:W-:Y:S04]  /*7d50*/  STL [R1+0xfe4], R7 ;  /* 0x000fe40701007387 */ /* 0x000fe80000100800 */
[----:B------:R1:W-:Y:S04]  /*7d60*/  STL [R1+0x1010], R9 ;  /* 0x0010100901007387 */ /* 0x0003e80000100800 */
[----:B------:R-:W4:Y:S01]  /*7d70*/  LDL.LU R18, [R1+0x44] ;  /* 0x0000440001127983 */ /* 0x000f220000300800 */
[-C--:B0-----:R-:W-:Y:S02]  /*7d80*/  LEA.HI.X.SX32 R8, R16, R2.reuse, 0x1, P0 ;  /* 0x0000000210087211 */ /* 0x081fe400000f0eff */
[----:B-1----:R-:W-:-:S03]  /*7d90*/  LEA.HI.X.SX32 R9, R15, R2, 0x1, P1 ;  /* 0x000000020f097211 */ /* 0x002fc600008f0eff */
[----:B------:R3:W-:Y:S02]  /*7da0*/  STL [R1+0xfe8], R8 ;  /* 0x000fe80801007387 */ /* 0x0007e40000100800 */
[-C--:B---3--:R-:W-:Y:S02]  /*7db0*/  LEA R8, P1, R5, R0.reuse, 0x1 ;  /* 0x0000000005087211 */ /* 0x088fe400078208ff */
[----:B------:R-:W-:-:S05]  /*7dc0*/  LEA R7, P0, R6, R0, 0x1 ;  /* 0x0000000006077211 */ /* 0x000fca00078008ff */
[----:B------:R0:W-:Y:S04]  /*7dd0*/  STL [R1+0x1018], R7 ;  /* 0x0010180701007387 */ /* 0x0001e80000100800 */
[----:B------:R1:W-:Y:S04]  /*7de0*/  STL [R1+0xfec], R9 ;  /* 0x000fec0901007387 */ /* 0x0003e80000100800 */
[----:B------:R-:W3:Y:S01]  /*7df0*/  LDL.LU R17, [R1+0x40] ;  /* 0x0000400001117983 */ /* 0x000ee20000300800 */
[----:B0-----:R-:W-:Y:S02]  /*7e00*/  LEA.HI.X.SX32 R7, R14, R2, 0x1, P4 ;  /* 0x000000020e077211 */ /* 0x001fe400020f0eff */
[----:B-1----:R-:W-:Y:S01]  /*7e10*/  LEA R9, P4, R4, R0, 0x1 ;  /* 0x0000000004097211 */ /* 0x002fe200078808ff */
[----:B------:R0:W-:Y:S04]  /*7e20*/  STL [R1+0x1020], R8 ;  /* 0x0010200801007387 */ /* 0x0001e80000100800 */
[----:B------:R1:W-:Y:S04]  /*7e30*/  STL [R1+0xff0], R7 ;  /* 0x000ff00701007387 */ /* 0x0003e80000100800 */
[----:B------:R-:W-:Y:S01]  /*7e40*/  STL [R1+0x1028], R9 ;  /* 0x0010280901007387 */ /* 0x000fe20000100800 */
[----:B0-----:R-:W-:-:S03]  /*7e50*/  LEA.HI.X.SX32 R8, R13, R2, 0x1, P3 ;  /* 0x000000020d087211 */ /* 0x001fc600018f0eff */
[----:B------:R-:W3:Y:S01]  /*7e60*/  LDL.LU R16, [R1+0x3c] ;  /* 0x00003c0001107983 */ /* 0x000ee20000300800 */
[----:B-1----:R-:W-:-:S03]  /*7e70*/  LEA R7, P3, R3, R0, 0x1 ;  /* 0x0000000003077211 */ /* 0x002fc600078608ff */
[----:B------:R0:W-:Y:S04]  /*7e80*/  STL [R1+0xff4], R8 ;  /* 0x000ff40801007387 */ /* 0x0001e80000100800 */
[----:B------:R1:W-:Y:S04]  /*7e90*/  STL [R1+0x1030], R7 ;  /* 0x0010300701007387 */ /* 0x0003e80000100800 */
[----:B------:R-:W3:Y:S01]  /*7ea0*/  LDL.LU R15, [R1+0x38] ;  /* 0x00003800010f7983 */ /* 0x000ee20000300800 */
[----:B0-----:R-:W-:-:S05]  /*7eb0*/  LEA.HI.X.SX32 R8, R12, R2, 0x1, P6 ;  /* 0x000000020c087211 */ /* 0x001fca00030f0eff */
[----:B------:R0:W-:Y:S01]  /*7ec0*/  STL [R1+0xffc], R8 ;  /* 0x000ffc0801007387 */ /* 0x0001e20000100800 */
[----:B-1----:R-:W-:-:S03]  /*7ed0*/  LEA R7, P6, R24, R0, 0x1 ;  /* 0x0000000018077211 */ /* 0x002fc600078c08ff */
[----:B------:R-:W3:Y:S04]  /*7ee0*/  LDL.LU R14, [R1+0x34] ;  /* 0x00003400010e7983 */ /* 0x000ee80000300800 */
[----:B------:R1:W-:Y:S01]  /*7ef0*/  STL [R1+0x1038], R7 ;  /* 0x0010380701007387 */ /* 0x0003e20000100800 */
[----:B0-----:R-:W-:-:S03]  /*7f00*/  LEA.HI.X.SX32 R8, R28, R2, 0x1, P5 ;  /* 0x000000021c087211 */ /* 0x001fc600028f0eff */
[----:B------:R-:W3:Y:S04]  /*7f10*/  LDL.LU R13, [R1+0x30] ;  /* 0x00003000010d7983 */ /* 0x000ee80000300800 */
[----:B------:R0:W-:Y:S01]  /*7f20*/  STL [R1+0x1004], R8 ;  /* 0x0010040801007387 */ /* 0x0001e20000100800 */
[----:B-1----:R-:W-:-:S03]  /*7f30*/  LEA R7, P5, R22, R0, 0x1 ;  /* 0x0000000016077211 */ /* 0x002fc600078a08ff */
[----:B------:R-:W3:Y:S04]  /*7f40*/  LDL.LU R12, [R1+0x2c] ;  /* 0x00002c00010c7983 */ /* 0x000ee80000300800 */
[----:B------:R1:W-:Y:S01]  /*7f50*/  STL [R1+0x1040], R7 ;  /* 0x0010400701007387 */ /* 0x0003e20000100800 */
[----:B0-----:R-:W-:-:S03]  /*7f60*/  LEA.HI.X.SX32 R8, R29, R2, 0x1, P2 ;  /* 0x000000021d087211 */ /* 0x001fc600010f0eff */
[----:B------:R-:W3:Y:S04]  /*7f70*/  LDL.LU R28, [R1+0x28] ;  /* 0x00002800011c7983 */ /* 0x000ee80000300800 */
[----:B------:R-:W-:Y:S01]  /*7f80*/  STL [R1+0x100c], R8 ;  /* 0x00100c0801007387 */ /* 0x000fe20000100800 */
[----:B-1----:R-:W-:-:S03]  /*7f90*/  LEA R7, P2, R21, R0, 0x1 ;  /* 0x0000000015077211 */ /* 0x002fc600078408ff */
[----:B------:R-:W3:Y:S01]  /*7fa0*/  LDL.LU R29, [R1+0x24] ;  /* 0x00002400011d7983 */ /* 0x000ee20000300800 */
[----:B------:R-:W-:-:S03]  /*7fb0*/  LEA.HI.X.SX32 R6, R6, R2, 0x1, P0 ;  /* 0x0000000206067211 */ /* 0x000fc600000f0eff */
[----:B------:R-:W-:Y:S04]  /*7fc0*/  STL [R1+0x1048], R7 ;  /* 0x0010480701007387 */ /* 0x000fe80000100800 */
[----:B------:R-:W3:Y:S04]  /*7fd0*/  LDL.LU R11, [R1+0x20] ;  /* 0x00002000010b7983 */ /* 0x000ee80000300800 */
[----:B------:R0:W-:Y:S04]  /*7fe0*/  STL [R1+0x1014], R6 ;  /* 0x0010140601007387 */ /* 0x0001e80000100800 */
[----:B------:R-:W3:Y:S01]  /*7ff0*/  LDL.LU R10, [R1+0x1c] ;  /* 0x00001c00010a7983 */ /* 0x000ee20000300800 */
[----:B0-----:R-:W-:-:S02]  /*8000*/  LEA.HI.X.SX32 R6, R5, R2, 0x1, P1 ;  /* 0x0000000205067211 */ /* 0x001fc400008f0eff */
[----:B------:R-:W-:Y:S02]  /*8010*/  LEA.HI.X.SX32 R4, R4, R2, 0x1, P4 ;  /* 0x0000000204047211 */ /* 0x000fe400020f0eff */
[----:B--2---:R-:W-:-:S05]  /*8020*/  LEA R7, P0, R20, R0, 0x1 ;  /* 0x0000000014077211 */ /* 0x004fca00078008ff */
[----:B------:R0:W-:Y:S04]  /*8030*/  STL [R1+0x1050], R7 ;  /* 0x0010500701007387 */ /* 0x0001e80000100800 */
[----:B------:R-:W2:Y:S04]  /*8040*/  LDL.LU R9, [R1+0x18] ;  /* 0x0000180001097983 */ /* 0x000ea80000300800 */
[----:B------:R4:W-:Y:S04]  /*8050*/  STL [R1+0x101c], R6 ;  /* 0x00101c0601007387 */ /* 0x0009e80000100800 */
[----:B------:R-:W2:Y:S01]  /*8060*/  LDL.LU R8, [R1+0x14] ;  /* 0x0000140001087983 */ /* 0x000ea20000300800 */
[----:B------:R-:W-:-:S05]  /*8070*/  LEA R5, P1, R19, R0, 0x1 ;  /* 0x0000000013057211 */ /* 0x000fca00078208ff */
[----:B------:R-:W-:Y:S04]  /*8080*/  STL [R1+0x1058], R5 ;  /* 0x0010580501007387 */ /* 0x000fe80000100800 */
[----:B0-----:R-:W2:Y:S04]  /*8090*/  LDL.LU R7, [R1+0x10] ;  /* 0x0000100001077983 */ /* 0x001ea80000300800 */
[----:B------:R0:W-:Y:S01]  /*80a0*/  STL [R1+0x1024], R4 ;  /* 0x0010240401007387 */ /* 0x0001e20000100800 */
[----:B----4-:R-:W-:-:S03]  /*80b0*/  LEA R6, P4, R18, R0, 0x1 ;  /* 0x0000000012067211 */ /* 0x010fc600078808ff */
[----:B0-----:R-:W4:Y:S04]  /*80c0*/  LDL.LU R4, [R1+0xc] ;  /* 0x00000c0001047983 */ /* 0x001f280000300800 */
[----:B------:R0:W-:Y:S04]  /*80d0*/  STL [R1+0x1060], R6 ;  /* 0x0010600601007387 */ /* 0x0001e80000100800 */
[----:B0-----:R-:W2:Y:S01]  /*80e0*/  LDL.LU R6, [R1+0x8] ;  /* 0x0000080001067983 */ /* 0x001ea20000300800 */
[-C--:B------:R-:W-:Y:S02]  /*80f0*/  LEA.HI.X.SX32 R5, R3, R2.reuse, 0x1, P3 ;  /* 0x0000000203057211 */ /* 0x080fe400018f0eff */
[----:B------:R-:W-:-:S03]  /*8100*/  LEA.HI.X.SX32 R24, R24, R2, 0x1, P6 ;  /* 0x0000000218187211 */ /* 0x000fc600030f0eff */
[----:B------:R0:W-:Y:S01]  /*8110*/  STL [R1+0x102c], R5 ;  /* 0x00102c0501007387 */ /* 0x0001e20000100800 */
[----:B------:R-:W-:-:S03]  /*8120*/  LEA.HI.X.SX32 R22, R22, R2, 0x1, P5 ;  /* 0x0000000216167211 */ /* 0x000fc600028f0eff */
[----:B0-----:R-:W2:Y:S01]  /*8130*/  LDL.LU R5, [R1+0x4] ;  /* 0x0000040001057983 */ /* 0x001ea20000300800 */
[----:B---3--:R-:W-:-:S05]  /*8140*/  LEA R3, P3, R17, R0, 0x1 ;  /* 0x0000000011037211 */ /* 0x008fca00078608ff */
[----:B------:R0:W-:Y:S04]  /*8150*/  STL [R1+0x1068], R3 ;  /* 0x0010680301007387 */ /* 0x0001e80000100800 */
[----:B0-----:R-:W3:Y:S04]  /*8160*/  LDL.LU R3, [R1] ;  /* 0x0000000001037983 */ /* 0x001ee80000300800 */
[----:B------:R0:W-:Y:S02]  /*8170*/  STL [R1+0x1034], R24 ;  /* 0x0010341801007387 */ /* 0x0001e40000100800 */
[----:B0-----:R-:W-:-:S05]  /*8180*/  LEA R24, P6, R16, R0, 0x1 ;  /* 0x0000000010187211 */ /* 0x001fca00078c08ff */
[----:B------:R0:W-:Y:S01]  /*8190*/  STL [R1+0x1070], R24 ;  /* 0x0010701801007387 */ /* 0x0001e20000100800 */
[----:B------:R-:W-:-:S03]  /*81a0*/  LEA.HI.X.SX32 R21, R21, R2, 0x1, P2 ;  /* 0x0000000215157211 */ /* 0x000fc600010f0eff */
[----:B0-----:R-:W3:Y:S04]  /*81b0*/  LDL.LU R24, [R1+0x131c] ;  /* 0x00131c0001187983 */ /* 0x001ee80000300800 */
        /* <DEDUP_REMOVED lines=41> */
[----:B--2---:R-:W-:-:S05]  /*8450*/  LEA R14, P2, R9, R0, 0x1 ;  /* 0x00000000090e7211 */ /* 0x004fca00078408ff */
[----:B------:R0:W-:Y:S01]  /*8460*/  STL [R1+0x10b8], R14 ;  /* 0x0010b80e01007387 */ /* 0x0001e20000100800 */
[----:B------:R-:W-:-:S03]  /*8470*/  LEA.HI.X.SX32 R12, R12, R2, 0x1, P1 ;  /* 0x000000020c0c7211 */ /* 0x000fc600008f0eff */
[----:B0-----:R-:W2:Y:S04]  /*8480*/  LDL.LU R14, [R1+0x12f8] ;  /* 0x0012f800010e7983 */ /* 0x001ea80000300800 */
[----:B------:R0:W-:Y:S02]  /*8490*/  STL [R1+0x1084], R13 ;  /* 0x0010840d01007387 */ /* 0x0001e40000100800 */
[----:B0-----:R-:W-:-:S05]  /*84a0*/  LEA R13, P0, R8, R0, 0x1 ;  /* 0x00000000080d7211 */ /* 0x001fca00078008ff */
        /* <DEDUP_REMOVED lines=9> */
[----:B----4-:R-:W-:-:S05]  /*8540*/  LEA R28, P4, R4, R0, 0x1 ;  /* 0x00000000041c7211 */ /* 0x010fca00078808ff */
[----:B------:R0:W-:Y:S04]  /*8550*/  STL [R1+0x10d0], R28 ;  /* 0x0010d01c01007387 */ /* 0x0001e80000100800 */
[----:B0-----:R-:W4:Y:S04]  /*8560*/  LDL.LU R28, [R1+0x12ec] ;  /* 0x0012ec00011c7983 */ /* 0x001f280000300800 */
[----:B------:R0:W-:Y:S02]  /*8570*/  STL [R1+0x109c], R29 ;  /* 0x00109c1d01007387 */ /* 0x0001e40000100800 */
[----:B0-----:R-:W-:-:S05]  /*8580*/  LEA R29, P3, R6, R0, 0x1 ;  /* 0x00000000061d7211 */ /* 0x001fca00078608ff */
[----:B------:R0:W-:Y:S04]  /*8590*/  STL [R1+0x10d8], R29 ;  /* 0x0010d81d01007387 */ /* 0x0001e80000100800 */
[----:B0-----:R-:W2:Y:S01]  /*85a0*/  LDL.LU R29, [R1+0x12e8] ;  /* 0x0012e800011d7983 */ /* 0x001ea20000300800 */
[----:B------:R-:W-:-:S05]  /*85b0*/  LEA.HI.X.SX32 R11, R11, R2, 0x1, P6 ;  /* 0x000000020b0b7211 */ /* 0x000fca00030f0eff */
[----:B------:R0:W-:Y:S01]  /*85c0*/  STL [R1+0x10a4], R11 ;  /* 0x0010a40b01007387 */ /* 0x0001e20000100800 */
[----:B------:R-:W-:Y:S02]  /*85d0*/  LEA.HI.X.SX32 R10, R10, R2, 0x1, P5 ;  /* 0x000000020a0a7211 */ /* 0x000fe400028f0eff */
[----:B0-----:R-:W-:-:S05]  /*85e0*/  LEA R11, P6, R5, R0, 0x1 ;  /* 0x00000000050b7211 */ /* 0x001fca00078c08ff */
[----:B------:R3:W-:Y:S04]  /*85f0*/  STL [R1+0x10e0], R11 ;  /* 0x0010e00b01007387 */ /* 0x0007e80000100800 */
[----:B------:R0:W-:Y:S01]  /*8600*/  STL [R1+0x10ac], R10 ;  /* 0x0010ac0a01007387 */ /* 0x0001e20000100800 */
[----:B---3--:R-:W-:Y:S02]  /*8610*/  LEA R11, P5, R3, R0, 0x1 ;  /* 0x00000000030b7211 */ /* 0x008fe400078a08ff */
[----:B0-----:R-:W-:-:S03]  /*8620*/  LEA.HI.X.SX32 R10, R9, R2, 0x1, P2 ;  /* 0x00000002090a7211 */ /* 0x001fc600010f0eff */
[----:B------:R-:W-:Y:S01]  /*8630*/  STL [R1+0x10e8], R11 ;  /* 0x0010e80b01007387 */ /* 0x000fe20000100800 */
[----:B------:R-:W-:-:S03]  /*8640*/  LEA.HI.X.SX32 R9, R8, R2, 0x1, P0 ;  /* 0x0000000208097211 */ /* 0x000fc600000f0eff */
[----:B------:R4:W-:Y:S01]  /*8650*/  STL [R1+0x10b4], R10 ;  /* 0x0010b40a01007387 */ /* 0x0009e20000100800 */
[-C--:B------:R-:W-:Y:S02]  /*8660*/  LEA.HI.X.SX32 R8, R7, R2.reuse, 0x1, P1 ;  /* 0x0000000207087211 */ /* 0x080fe400008f0eff */
[-C--:B------:R-:W-:Y:S02]  /*8670*/  LEA.HI.X.SX32 R7, R4, R2.reuse, 0x1, P4 ;  /* 0x0000000204077211 */ /* 0x080fe400020f0eff */
[----:B------:R-:W-:Y:S02]  /*8680*/  LEA.HI.X.SX32 R5, R5, R2, 0x1, P6 ;  /* 0x0000000205057211 */ /* 0x000fe400030f0eff */
[-C--:B----4-:R-:W-:Y:S02]  /*8690*/  LEA R10, P0, R28, R0.reuse, 0x1 ;  /* 0x000000001c0a7211 */ /* 0x090fe400078008ff */
[----:B--2---:R-:W-:-:S05]  /*86a0*/  LEA R11, P2, R29, R0, 0x1 ;  /* 0x000000001d0b7211 */ /* 0x004fca00078408ff */
[----:B------:R-:W-:Y:S04]  /*86b0*/  STL [R1+0x10f0], R11 ;  /* 0x0010f00b01007387 */ /* 0x000fe80000100800 */
[----:B------:R0:W-:Y:S04]  /*86c0*/  STL [R1+0x10bc], R9 ;  /* 0x0010bc0901007387 */ /* 0x0001e80000100800 */
[----:B------:R-:W-:Y:S01]  /*86d0*/  STL [R1+0x10f8], R10 ;  /* 0x0010f80a01007387 */ /* 0x000fe20000100800 */
[----:B0-----:R-:W-:-:S03]  /*86e0*/  LEA R9, P1, R12, R0, 0x1 ;  /* 0x000000000c097211 */ /* 0x001fc600078208ff */
[----:B------:R0:W-:Y:S04]  /*86f0*/  STL [R1+0x10c4], R8 ;  /* 0x0010c40801007387 */ /* 0x0001e80000100800 */
[----:B------:R-:W-:Y:S04]  /*8700*/  STL [R1+0x1100], R9 ;  /* 0x0011000901007387 */ /* 0x000fe80000100800 */
[----:B------:R-:W2:Y:S01]  /*8710*/  LDL.LU R4, [R1+0xbc] ;  /* 0x0000bc0001047983 */ /* 0x000ea20000300800 */
[----:B0-----:R-:W-:-:S03]  /*8720*/  LEA R8, P4, R13, R0, 0x1 ;  /* 0x000000000d087211 */ /* 0x001fc600078808ff */
[----:B------:R0:W-:Y:S04]  /*8730*/  STL [R1+0x10cc], R7 ;  /* 0x0010cc0701007387 */ /* 0x0001e80000100800 */
[----:B------:R1:W-:Y:S01]  /*8740*/  STL [R1+0x1108], R8 ;  /* 0x0011080801007387 */ /* 0x0003e20000100800 */
[----:B0-----:R-:W-:Y:S02]  /*8750*/  LEA.HI.X.SX32 R7, R6, R2, 0x1, P3 ;  /* 0x0000000206077211 */ /* 0x001fe400018f0eff */
[----:B------:R-:W-:-:S03]  /*8760*/  LEA R6, P3, R14, R0, 0x1 ;  /* 0x000000000e067211 */ /* 0x000fc600078608ff */
[----:B------:R-:W-:Y:S04]  /*8770*/  STL [R1+0x10d4], R7 ;  /* 0x0010d40701007387 */ /* 0x000fe80000100800 */
[----:B-1----:R-:W3:Y:S04]  /*8780*/  LDL.LU R8, [R1+0xc0] ;  /* 0x0000c00001087983 */ /* 0x002ee80000300800 */
[----:B------:R0:W-:Y:S04]  /*8790*/  STL [R1+0x1110], R6 ;  /* 0x0011100601007387 */ /* 0x0001e80000100800 */
[----:B------:R1:W-:Y:S01]  /*87a0*/  STL [R1+0x10dc], R5 ;  /* 0x0010dc0501007387 */ /* 0x0003e20000100800 */
[----:B0-----:R-:W-:-:S02]  /*87b0*/  LEA R6, P6, R15, R0, 0x1 ;  /* 0x000000000f067211 */ /* 0x001fc400078c08ff */
[----:B-1----:R-:W-:-:S03]  /*87c0*/  LEA.HI.X.SX32 R5, R3, R2, 0x1, P5 ;  /* 0x0000000203057211 */ /* 0x002fc600028f0eff */
[----:B------:R0:W-:Y:S01]  /*87d0*/  STL [R1+0x1118], R6 ;  /* 0x0011180601007387 */ /* 0x0001e20000100800 */
[----:B------:R-:W-:-:S03]  /*87e0*/  LEA R3, P5, R16, R0, 0x1 ;  /* 0x0000000010037211 */ /* 0x000fc600078a08ff */
[----:B------:R1:W-:Y:S01]  /*87f0*/  STL [R1+0x10e4], R5 ;  /* 0x0010e40501007387 */ /* 0x0003e20000100800 */
[----:B0-----:R-:W-:-:S03]  /*8800*/  LEA.HI.X.SX32 R6, R29, R2, 0x1, P2 ;  /* 0x000000021d067211 */ /* 0x001fc600010f0eff */
[----:B------:R0:W-:Y:S01]  /*8810*/  STL [R1+0x1120], R3 ;  /* 0x0011200301007387 */ /* 0x0001e20000100800 */
[----:B-1----:R-:W-:-:S03]  /*8820*/  LEA R5, P2, R17, R0, 0x1 ;  /* 0x0000000011057211 */ /* 0x002fc600078408ff */
[----:B------:R1:W-:Y:S04]  /*8830*/  STL [R1+0x10ec], R6 ;  /* 0x0010ec0601007387 */ /* 0x0003e80000100800 */
[----:B------:R4:W-:Y:S01]  /*8840*/  STL [R1+0x1128], R5 ;  /* 0x0011280501007387 */ /* 0x0009e20000100800 */
[----:B0-----:R-:W-:Y:S02]  /*8850*/  LEA.HI.X.SX32 R3, R28, R2, 0x1, P0 ;  /* 0x000000021c037211 */ /* 0x001fe400000f0eff */
[----:B-1----:R-:W-:-:S03]  /*8860*/  LEA R6, P0, R18, R0, 0x1 ;  /* 0x0000000012067211 */ /* 0x002fc600078008ff */
[----:B------:R-:W-:Y:S01]  /*8870*/  STL [R1+0x10f4], R3 ;  /* 0x0010f40301007387 */ /* 0x000fe20000100800 */
[----:B----4-:R-:W-:-:S03]  /*8880*/  LEA.HI.X.SX32 R5, R12, R2, 0x1, P1 ;  /* 0x000000020c057211 */ /* 0x010fc600008f0eff */
[----:B------:R0:W-:Y:S04]  /*8890*/  STL [R1+0x1130], R6 ;  /* 0x0011300601007387 */ /* 0x0001e80000100800 */
[----:B------:R-:W4:Y:S04]  /*88a0*/  LDL.LU R7, [R1+0xc8] ;  /* 0x0000c80001077983 */ /* 0x000f280000300800 */
[----:B------:R1:W-:Y:S04]  /*88b0*/  STL [R1+0x10fc], R5 ;  /* 0x0010fc0501007387 */ /* 0x0003e80000100800 */
[----:B0-----:R-:W4:Y:S01]  /*88c0*/  LDL.LU R6, [R1+0xc4] ;  /* 0x0000c40001067983 */ /* 0x001f220000300800 */
[----:B------:R-:W-:-:S02]  /*88d0*/  LEA R3, P1, R19, R0, 0x1 ;  /* 0x0000000013037211 */ /* 0x000fc400078208ff */
[----:B------:R-:W-:-:S03]  /*88e0*/  LEA.HI.X.SX32 R9, R13, R2, 0x1, P4 ;  /* 0x000000020d097211 */ /* 0x000fc600020f0eff */
[----:B------:R0:W-:Y:S01]  /*88f0*/  STL [R1+0x1138], R3 ;  /* 0x0011380301007387 */ /* 0x0001e20000100800 */
[----:B-1----:R-:W-:-:S03]  /*8900*/  LEA R5, P4, R20, R0, 0x1 ;  /* 0x0000000014057211 */ /* 0x002fc600078808ff */
[----:B------:R1:W-:Y:S01]  /*8910*/  STL [R1+0x1104], R9 ;  /* 0x0011040901007387 */ /* 0x0003e20000100800 */
[----:B0-----:R-:W-:-:S03]  /*8920*/  LEA.HI.X.SX32 R3, R14, R2, 0x1, P3 ;  /* 0x000000020e037211 */ /* 0x001fc600018f0eff */
[----:B------:R0:W-:Y:S01]  /*8930*/  STL [R1+0x1140], R5 ;  /* 0x0011400501007387 */ /* 0x0001e20000100800 */
[----:B-1----:R-:W-:-:S03]  /*8940*/  LEA R9, P3, R21, R0, 0x1 ;  /* 0x0000000015097211 */ /* 0x002fc600078608ff */
[----:B------:R1:W-:Y:S01]  /*8950*/  STL [R1+0x110c], R3 ;  /* 0x00110c0301007387 */ /* 0x0003e20000100800 */
[----:B0-----:R-:W-:-:S03]  /*8960*/  LEA.HI.X.SX32 R5, R15, R2, 0x1, P6 ;  /* 0x000000020f057211 */ /* 0x001fc600030f0eff */
[----:B------:R0:W-:Y:S01]  /*8970*/  STL [R1+0x1148], R9 ;  /* 0x0011480901007387 */ /* 0x0001e20000100800 */
[----:B-1----:R-:W-:-:S03]  /*8980*/  LEA R3, P6, R22, R0, 0x1 ;  /* 0x0000000016037211 */ /* 0x002fc600078c08ff */
[----:B------:R1:W-:Y:S01]  /*8990*/  STL [R1+0x1114], R5 ;  /* 0x0011140501007387 */ /* 0x0003e20000100800 */
[----:B------:R-:W-:-:S03]  /*89a0*/  IMAD R25, R25, c[0x0][0x190], RZ ;  /* 0x0000640019197a24 */ /* 0x000fc600078e02ff */
[----:B------:R1:W-:Y:S01]  /*89b0*/  STL [R1+0x114c], R3 ;  /* 0x00114c0301007387 */ /* 0x0003e20000100800 */
[----:B0-----:R-:W-:Y:S01]  /*89c0*/  LEA.HI.X.SX32 R9, R16, R2, 0x1, P5 ;  /* 0x0000000210097211 */ /* 0x001fe200028f0eff */
[----:B------:R-:W-:Y:S01]  /*89d0*/  IMAD R26, R26, c[0x0][0x190], RZ ;  /* 0x000064001a1a7a24 */ /* 0x000fe200078e02ff */
[----:B-1----:R-:W-:-:S03]  /*89e0*/  LEA R5, P5, R24, R0, 0x1 ;  /* 0x0000000018057211 */ /* 0x002fc600078a08ff */
[----:B------:R0:W-:Y:S01]  /*89f0*/  STL [R1+0x111c], R9 ;  /* 0x00111c0901007387 */ /* 0x0001e20000100800 */
[----:B------:R-:W-:-:S03]  /*8a00*/  LEA.HI.X.SX32 R3, R17, R2, 0x1, P2 ;  /* 0x0000000211037211 */ /* 0x000fc600010f0eff */
[----:B------:R1:W-:Y:S01]  /*8a10*/  STL [R1+0x1150], R5 ;  /* 0x0011500501007387 */ /* 0x0003e20000100800 */
[----:B------:R-:W-:-:S03]  /*8a20*/  IMAD R27, R27, c[0x0][0x190], RZ ;  /* 0x000064001b1b7a24 */ /* 0x000fc600078e02ff */
[----:B------:R1:W-:Y:S01]  /*8a30*/  STL [R1+0x1124], R3 ;  /* 0x0011240301007387 */ /* 0x0003e20000100800 */
[----:B0-----:R-:W-:Y:S02]  /*8a40*/  LEA R9, P2, R25, R0, 0x1 ;  /* 0x0000000019097211 */ /* 0x001fe400078408ff */
[----:B-1----:R-:W-:-:S03]  /*8a50*/  LEA.HI.X.SX32 R5, R18, R2, 0x1, P0 ;  /* 0x0000000212057211 */ /* 0x002fc600000f0eff */
[----:B------:R0:W-:Y:S01]  /*8a60*/  STL [R1+0x1154], R9 ;  /* 0x0011540901007387 */ /* 0x0001e20000100800 */
[----:B------:R-:W-:-:S03]  /*8a70*/  LEA R3, P0, R26, R0, 0x1 ;  /* 0x000000001a037211 */ /* 0x000fc600078008ff */
[----:B------:R1:W-:Y:S01]  /*8a80*/  STL [R1+0x112c], R5 ;  /* 0x00112c0501007387 */ /* 0x0003e20000100800 */
[----:B------:R-:W-:-:S03]  /*8a90*/  IMAD R23, R23, c[0x0][0x190], RZ ;  /* 0x0000640017177a24 */ /* 0x000fc600078e02ff */
[----:B------:R1:W-:Y:S01]  /*8aa0*/  STL [R1+0x1158], R3 ;  /* 0x0011580301007387 */ /* 0x0003e20000100800 */
[----:B0-----:R-:W-:Y:S02]  /*8ab0*/  LEA.HI.X.SX32 R9, R19, R2, 0x1, P1 ;  /* 0x0000000213097211 */ /* 0x001fe400008f0eff */
[----:B-1----:R-:W-:-:S03]  /*8ac0*/  LEA R5, P1, R27, R0, 0x1 ;  /* 0x000000001b057211 */ /* 0x002fc600078208ff */
[----:B------:R-:W-:Y:S01]  /*8ad0*/  STL [R1+0x1134], R9 ;  /* 0x0011340901007387 */ /* 0x000fe20000100800 */
[----:B------:R-:W-:-:S03]  /*8ae0*/  LEA.HI.X.SX32 R3, R20, R2, 0x1, P4 ;  /* 0x0000000214037211 */ /* 0x000fc600020f0eff */
[----:B------:R0:W-:Y:S04]  /*8af0*/  STL [R1+0x115c], R5 ;  /* 0x00115c0501007387 */ /* 0x0001e80000100800 */
[----:B------:R1:W-:Y:S01]  /*8b00*/  STL [R1+0x113c], R3 ;  /* 0x00113c0301007387 */ /* 0x0003e20000100800 */
[----:B0-----:R-:W-:Y:S02]  /*8b10*/  LEA.HI.X.SX32 R5, R21, R2, 0x1, P3 ;  /* 0x0000000215057211 */ /* 0x001fe400018f0eff */
[----:B-1----:R-:W-:Y:S02]  /*8b20*/  LEA R3, P3, R23, R0, 0x1 ;  /* 0x0000000017037211 */ /* 0x002fe400078608ff */
[-C--:B------:R-:W-:Y:S01]  /*8b30*/  LEA.HI.X.SX32 R0, R22, R2.reuse, 0x1, P6 ;  /* 0x0000000216007211 */ /* 0x080fe200030f0eff */
[----:B------:R-:W-:Y:S04]  /*8b40*/  STL [R1+0x1144], R5 ;  /* 0x0011440501007387 */ /* 0x000fe80000100800 */
[----:B------:R-:W-:Y:S04]  /*8b50*/  STL [R1+0xfd4], R3 ;  /* 0x000fd40301007387 */ /* 0x000fe80000100800 */
[----:B------:R0:W-:Y:S02]  /*8b60*/  STL [R1+0xfbc], R0 ;  /* 0x000fbc0001007387 */ /* 0x0001e40000100800 */
[----:B0-----:R-:W-:Y:S01]  /*8b70*/  LEA.HI.X.SX32 R0, R24, R2, 0x1, P5 ;  /* 0x0000000218007211 */ /* 0x001fe200028f0eff */
[----:B------:R-:W-:-:S04]  /*8b80*/  IMAD.MOV.U32 R3, RZ, RZ, c[0x0][0x188] ;  /* 0x00006200ff037624 */ /* 0x000fc800078e00ff */
[----:B------:R0:W-:Y:S01]  /*8b90*/  STL [R1+0xfc0], R0 ;  /* 0x000fc00001007387 */ /* 0x0001e20000100800 */
[----:B------:R-:W-:Y:S01]  /*8ba0*/  IMAD R3, R3, 0x3f, RZ ;  /* 0x0000003f03037824 */ /* 0x000fe200078e02ff */
[-C--:B------:R-:W-:Y:S02]  /*8bb0*/  LEA.HI.X.SX32 R9, R27, R2.reuse, 0x1, P1 ;  /* 0x000000021b097211 */ /* 0x080fe400008f0eff */
[----:B0-----:R-:W-:Y:S01]  /*8bc0*/  LEA.HI.X.SX32 R0, R26, R2, 0x1, P0 ;  /* 0x000000021a007211 */ /* 0x001fe200000f0eff */
[----:B------:R-:W-:-:S04]  /*8bd0*/  IMAD.MOV.U32 R28, RZ, RZ, c[0x0][0x188] ;  /* 0x00006200ff1c7624 */ /* 0x000fc800078e00ff */
[----:B------:R-:W-:Y:S01]  /*8be0*/  IMAD R10, R28, 0x39, RZ ;  /* 0x000000391c0a7824 */ /* 0x000fe200078e02ff */
[----:B--2---:R-:W-:-:S04]  /*8bf0*/  LEA R18, P4, R4, c[0x0][0x160], 0x1 ;  /* 0x0000580004127a11 */ /* 0x004fc800078808ff */
[----:B------:R-:W-:Y:S02]  /*8c00*/  LEA.HI.X.SX32 R19, R4, c[0x0][0x164], 0x1, P4 ;  /* 0x0000590004137a11 */ /* 0x000fe400020f0eff */
[----:B------:R-:W-:-:S05]  /*8c10*/  LEA.HI.X.SX32 R4, R25, R2, 0x1, P2 ;  /* 0x0000000219047211 */ /* 0x000fca00010f0eff */
[----:B------:R0:W-:Y:S04]  /*8c20*/  STL [R1+0xfc4], R4 ;  /* 0x000fc40401007387 */ /* 0x0001e80000100800 */
[----:B------:R-:W-:Y:S04]  /*8c30*/  STL.64 [R1+0x5d8], R18 ;  /* 0x0005d81201007387 */ /* 0x000fe80000100a00 */
[----:B------:R1:W-:Y:S01]  /*8c40*/  STL [R1+0xfc8], R0 ;  /* 0x000fc80001007387 */ /* 0x0003e20000100800 */
[----:B0-----:R-:W-:Y:S01]  /*8c50*/  IMAD.WIDE R4, R3, 0x2, R18 ;  /* 0x0000000203047825 */ /* 0x001fe200078e0212 */
[----:B---3--:R-:W-:-:S02]  /*8c60*/  LEA R16, P6, R8, c[0x0][0x160], 0x1 ;  /* 0x0000580008107a11 */ /* 0x008fc400078c08ff */
[----:B------:R-:W-:Y:S01]  /*8c70*/  STL [R1+0xfcc], R9 ;  /* 0x000fcc0901007387 */ /* 0x000fe20000100800 */
[----:B-1----:R-:W-:Y:S02]  /*8c80*/  LEA.HI.X.SX32 R0, R23, R2, 0x1, P3 ;  /* 0x0000000217007211 */ /* 0x002fe400018f0eff */
[----:B------:R-:W-:-:S03]  /*8c90*/  LEA.HI.X.SX32 R17, R8, c[0x0][0x164], 0x1, P6 ;  /* 0x0000590008117a11 */ /* 0x000fc600030f0eff */
[----:B------:R0:W-:Y:S04]  /*8ca0*/  STL [R1+0x7d8], R0 ;  /* 0x0007d80001007387 */ /* 0x0001e80000100800 */
[----:B------:R-:W-:Y:S04]  /*8cb0*/  STL [R1+0x7e0], R4 ;  /* 0x0007e00401007387 */ /* 0x000fe80000100800 */
[----:B------:R1:W-:Y:S01]  /*8cc0*/  STL [R1+0x7dc], R5 ;  /* 0x0007dc0501007387 */ /* 0x0003e20000100800 */
[----:B0-----:R-:W-:-:S03]  /*8cd0*/  IMAD R0, R28, 0x3e, RZ ;  /* 0x0000003e1c007824 */ /* 0x001fc600078e02ff */
[----:B------:R-:W-:Y:S01]  /*8ce0*/  STL.64 [R1+0x5e0], R16 ;  /* 0x0005e01001007387 */ /* 0x000fe20000100a00 */
[----:B-1----:R-:W-:Y:S01]  /*8cf0*/  IMAD.WIDE R4, R3, 0x2, R16 ;  /* 0x0000000203047825 */ /* 0x002fe200078e0210 */
[C---:B----4-:R-:W-:Y:S02]  /*8d00*/  LEA R12, P0, R7.reuse, c[0x0][0x160], 0x1 ;  /* 0x00005800070c7a11 */ /* 0x050fe400078008ff */
[C---:B------:R-:W-:Y:S02]  /*8d10*/  LEA R14, P1, R6.reuse, c[0x0][0x160], 0x1 ;  /* 0x00005800060e7a11 */ /* 0x040fe400078208ff */
[----:B------:R-:W-:Y:S02]  /*8d20*/  LEA.HI.X.SX32 R13, R7, c[0x0][0x164], 0x1, P0 ;  /* 0x00005900070d7a11 */ /* 0x000fe400000f0eff */
[----:B------:R-:W-:-:S03]  /*8d30*/  LEA.HI.X.SX32 R15, R6, c[0x0][0x164], 0x1, P1 ;  /* 0x00005900060f7a11 */ /* 0x000fc600008f0eff */
[----:B------:R-:W-:Y:S02]  /*8d40*/  STL.64 [R1+0x5f0], R12 ;  /* 0x0005f00c01007387 */ /* 0x000fe40000100a00 */
[C---:B------:R-:W-:Y:S02]  /*8d50*/  IMAD.WIDE R6, R3.reuse, 0x2, R14 ;  /* 0x0000000203067825 */ /* 0x040fe400078e020e */
[----:B------:R-:W-:Y:S02]  /*8d60*/  STL.64 [R1+0x5e8], R14 ;  /* 0x0005e80e01007387 */ /* 0x000fe40000100a00 */
[----:B------:R-:W-:Y:S02]  /*8d70*/  IMAD.WIDE R2, R3, 0x2, R12 ;  /* 0x0000000203027825 */ /* 0x000fe400078e020c */
[----:B------:R-:W-:Y:S04]  /*8d80*/  STL [R1+0xfb8], R4 ;  /* 0x000fb80401007387 */ /* 0x000fe80000100800 */
[----:B------:R0:W-:Y:S04]  /*8d90*/  STL [R1+0xfb0], R5 ;  /* 0x000fb00501007387 */ /* 0x0001e80000100800 */
[----:B------:R-:W-:Y:S04]  /*8da0*/  STL [R1+0xfb4], R6 ;  /* 0x000fb40601007387 */ /* 0x000fe80000100800 */
[----:B------:R1:W-:Y:S01]  /*8db0*/  STL [R1+0xf98], R7 ;  /* 0x000f980701007387 */ /* 0x0003e20000100800 */
[----:B0-----:R-:W-:-:S03]  /*8dc0*/  IMAD.WIDE R4, R0, 0x2, R18 ;  /* 0x0000000200047825 */ /* 0x001fc600078e0212 */
[----:B------:R-:W-:Y:S04]  /*8dd0*/  STL [R1+0xfac], R2 ;  /* 0x000fac0201007387 */ /* 0x000fe80000100800 */
[----:B------:R0:W-:Y:S01]  /*8de0*/  STL [R1+0xfa4], R3 ;  /* 0x000fa40301007387 */ /* 0x0001e20000100800 */
[----:B-1----:R-:W-:-:S03]  /*8df0*/  IMAD.WIDE R6, R0, 0x2, R14 ;  /* 0x0000000200067825 */ /* 0x002fc600078e020e */
[----:B------:R-:W-:Y:S01]  /*8e00*/  STL [R1+0xfa8], R4 ;  /* 0x000fa80401007387 */ /* 0x000fe20000100800 */
[----:B------:R-:W-:Y:S02]  /*8e10*/  IMAD R8, R28, 0x3d, RZ ;  /* 0x0000003d1c087824 */ /* 0x000fe400078e02ff */
[C---:B0-----:R-:W-:Y:S01]  /*8e20*/  IMAD.WIDE R2, R0.reuse, 0x2, R16 ;  /* 0x0000000200027825 */ /* 0x041fe200078e0210 */
[----:B------:R0:W-:Y:S04]  /*8e30*/  STL [R1+0xf9c], R5 ;  /* 0x000f9c0501007387 */ /* 0x0001e80000100800 */
[----:B------:R-:W-:Y:S04]  /*8e40*/  STL [R1+0xfa0], R2 ;  /* 0x000fa00201007387 */ /* 0x000fe80000100800 */
[----:B------:R1:W-:Y:S01]  /*8e50*/  STL [R1+0xf90], R3 ;  /* 0x000f900301007387 */ /* 0x0003e20000100800 */
[----:B0-----:R-:W-:-:S03]  /*8e60*/  IMAD.WIDE R4, R0, 0x2, R12 ;  /* 0x0000000200047825 */ /* 0x001fc600078e020c */
[----:B------:R-:W-:Y:S04]  /*8e70*/  STL [R1+0xf94], R6 ;  /* 0x000f940601007387 */ /* 0x000fe80000100800 */
[----:B------:R0:W-:Y:S01]  /*8e80*/  STL [R1+0xf78], R7 ;  /* 0x000f780701007387 */ /* 0x0001e20000100800 */
[----:B-1----:R-:W-:-:S03]  /*8e90*/  IMAD.WIDE R2, R8, 0x2, R18 ;  /* 0x0000000208027825 */ /* 0x002fc600078e0212 */
[----:B------:R-:W-:Y:S04]  /*8ea0*/  STL [R1+0xf8c], R4 ;  /* 0x000f8c0401007387 */ /* 0x000fe80000100800 */
[----:B------:R1:W-:Y:S01]  /*8eb0*/  STL [R1+0xf84], R5 ;  /* 0x000f840501007387 */ /* 0x0003e20000100800 */
[----:B0-----:R-:W-:-:S03]  /*8ec0*/  IMAD.WIDE R6, R8, 0x2, R14 ;  /* 0x0000000208067825 */ /* 0x001fc600078e020e */
[----:B------:R-:W-:Y:S01]  /*8ed0*/  STL [R1+0xf88], R2 ;  /* 0x000f880201007387 */ /* 0x000fe20000100800 */
[----:B------:R-:W-:Y:S02]  /*8ee0*/  IMAD R0, R28, 0x3c, RZ ;  /* 0x0000003c1c007824 */ /* 0x000fe400078e02ff */
[C---:B-1----:R-:W-:Y:S01]  /*8ef0*/  IMAD.WIDE R4, R8.reuse, 0x2, R16 ;  /* 0x0000000208047825 */ /* 0x042fe200078e0210 */
        /* <DEDUP_REMOVED lines=9> */
[----:B------:R-:W-:Y:S02]  /*8f90*/  IMAD R8, R28, 0x3b, RZ ;  /* 0x0000003b1c087824 */ /* 0x000fe400078e02ff */
[C---:B0-----:R-:W-:Y:S01]  /*8fa0*/  IMAD.WIDE R6, R0.reuse, 0x2, R14 ;  /* 0x0000000200067825 */ /* 0x041fe200078e020e */
[----:B------:R-:W-:Y:S03]  /*8fb0*/  STL [R1+0xf68], R4 ;  /* 0x000f680401007387 */ /* 0x000fe60000100800 */
        /* <DEDUP_REMOVED lines=10> */
[----:B------:R-:W-:-:S03]  /*9060*/  IMAD R0, R28, 0x3a, RZ ;  /* 0x0000003a1c007824 */ /* 0x000fc600078e02ff */
[----:B------:R-:W-:Y:S01]  /*9070*/  STL [R1+0xf48], R2 ;  /* 0x000f480201007387 */ /* 0x000fe20000100800 */
[----:B0-----:R-:W-:-:S03]  /*9080*/  IMAD.WIDE R6, R8, 0x2, R12 ;  /* 0x0000000208067825 */ /* 0x001fc600078e020c */
[----:B------:R0:W-:Y:S01]  /*9090*/  STL [R1+0xf3c], R3 ;  /* 0x000f3c0301007387 */ /* 0x0001e20000100800 */
[----:B-1----:R-:W-:-:S05]  /*90a0*/  IMAD.WIDE R4, R8, 0x2, R16 ;  /* 0x0000000208047825 */ /* 0x002fca00078e0210 */
[----:B------:R-:W-:Y:S01]  /*90b0*/  STL [R1+0xf40], R4 ;  /* 0x000f400401007387 */ /* 0x000fe20000100800 */
[----:B0-----:R-:W-:-:S03]  /*90c0*/  IMAD.WIDE R2, R8, 0x2, R14 ;  /* 0x0000000208027825 */ /* 0x001fc600078e020e */
        /* <DEDUP_REMOVED lines=11> */
[----:B------:R-:W-:-:S04]  /*9180*/  IMAD.WIDE R8, R10, 0x2, R18 ;  /* 0x000000020a087825 */ /* 0x000fc800078e0212 */
[----:B-1----:R-:W-:Y:S01]  /*9190*/  IMAD.WIDE R4, R0, 0x2, R14 ;  /* 0x0000000200047825 */ /* 0x002fe200078e020e */
[----:B------:R0:W-:Y:S04]  /*91a0*/  STL [R1+0x800], R3 ;  /* 0x0008000301007387 */ /* 0x0001e80000100800 */
[----:B------:R-:W-:Y:S01]  /*91b0*/  STL [R1+0x80c], R4 ;  /* 0x00080c0401007387 */ /* 0x000fe20000100800 */
[----:B------:R-:W-:-:S03]  /*91c0*/  IMAD R0, R28, 0x38, RZ ;  /* 0x000000381c007824 */ /* 0x000fc600078e02ff */
        /* <DEDUP_REMOVED lines=8> */
[----:B------:R-:W-:Y:S04]  /*9250*/  STL [R1+0x824], R2 ;  /* 0x0008240201007387 */ /* 0x000fe80000100800 */
[----:B------:R0:W-:Y:S01]  /*9260*/  STL [R1+0x820], R3 ;  /* 0x0008200301007387 */ /* 0x0001e20000100800 */
[----:B-1----:R-:W-:-:S03]  /*9270*/  IMAD.WIDE R8, R0, 0x2, R18 ;  /* 0x0000000200087825 */ /* 0x002fc600078e0212 */
        /* <DEDUP_REMOVED lines=300> */
[----:B------:R-:W-:-:S03]  /*a540*/  IMAD.SHL.U32 R0, R28, 0x20, RZ ;  /* 0x000000201c007824 */ /* 0x000fc600078e00ff */
        /* <DEDUP_REMOVED lines=394> */
[----:B------:R1:W-:Y:S04]  /*bdf0*/  STL [R1+0xedc], R8 ;  /* 0x000edc0801007387 */ /* 0x0003e80000100800 */
[----:B------:R-:W-:Y:S01]  /*be00*/  STL [R1+0xed8], R9 ;  /* 0x000ed80901007387 */ /* 0x000fe20000100800 */
[----:B0-----:R-:W-:-:S03]  /*be10*/  IMAD.WIDE R6, R10, 0x2, R12 ;  /* 0x000000020a067825 */ /* 0x001fc600078e020c */
[----:B------:R-:W-:Y:S01]  /*be20*/  STL [R1+0xee4], R2 ;  /* 0x000ee40201007387 */ /* 0x000fe20000100800 */
[----:B-1----:R-:W-:-:S03]  /*be30*/  IMAD.SHL.U32 R8, R28, 0x2, RZ ;  /* 0x000000021c087824 */ /* 0x002fc600078e00ff */
        /* <DEDUP_REMOVED lines=11> */
[----:B------:R-:W-:-:S03]  /*bef0*/  IMAD.WIDE R8, R8, 0x2, R12 ;  /* 0x0000000208087825 */ /* 0x000fc600078e020c */
[----:B------:R0:W-:Y:S01]  /*bf00*/  STL [R1+0xf00], R5 ;  /* 0x000f000501007387 */ /* 0x0001e20000100800 */
[----:B-1----:R-:W-:-:S03]  /*bf10*/  IMAD.WIDE R2, R28, 0x2, R18 ;  /* 0x000000021c027825 */ /* 0x002fc600078e0212 */
[----:B------:R-:W-:Y:S04]  /*bf20*/  STL [R1+0xf0c], R6 ;  /* 0x000f0c0601007387 */ /* 0x000fe80000100800 */
[----:B------:R1:W-:Y:S01]  /*bf30*/  STL [R1+0xf08], R7 ;  /* 0x000f080701007387 */ /* 0x0003e20000100800 */
[----:B0-----:R-:W-:-:S03]  /*bf40*/  IMAD.WIDE R4, R28, 0x2, R16 ;  /* 0x000000021c047825 */ /* 0x001fc600078e0210 */
[----:B------:R-:W-:Y:S04]  /*bf50*/  STL [R1+0xf14], R8 ;  /* 0x000f140801007387 */ /* 0x000fe80000100800 */
[----:B------:R-:W-:Y:S01]  /*bf60*/  STL [R1+0xf10], R9 ;  /* 0x000f100901007387 */ /* 0x000fe20000100800 */
[----:B-1----:R-:W-:-:S03]  /*bf70*/  IMAD.WIDE R6, R28, 0x2, R14 ;  /* 0x000000021c067825 */ /* 0x002fc600078e020e */
[----:B------:R-:W-:Y:S04]  /*bf80*/  STL [R1+0xf1c], R2 ;  /* 0x000f1c0201007387 */ /* 0x000fe80000100800 */
[----:B------:R0:W-:Y:S04]  /*bf90*/  STL [R1+0xf18], R3 ;  /* 0x000f180301007387 */ /* 0x0001e80000100800 */
[----:B------:R-:W-:Y:S04]  /*bfa0*/  STL [R1+0xf24], R4 ;  /* 0x000f240401007387 */ /* 0x000fe80000100800 */
[----:B------:R-:W-:Y:S01]  /*bfb0*/  STL [R1+0xf20], R5 ;  /* 0x000f200501007387 */ /* 0x000fe20000100800 */
[----:B0-----:R-:W-:-:S03]  /*bfc0*/  IMAD.WIDE R2, R28, 0x2, R12 ;  /* 0x000000021c027825 */ /* 0x001fc600078e020c */
[----:B------:R-:W-:Y:S04]  /*bfd0*/  STL [R1+0xf2c], R6 ;  /* 0x000f2c0601007387 */ /* 0x000fe80000100800 */
[----:B------:R-:W-:Y:S04]  /*bfe0*/  STL [R1+0xf28], R7 ;  /* 0x000f280701007387 */ /* 0x000fe80000100800 */
[----:B------:R0:W-:Y:S04]  /*bff0*/  STL [R1+0xf34], R2 ;  /* 0x000f340201007387 */ /* 0x0001e80000100800 */
[----:B------:R1:W-:Y:S04]  /*c000*/  STL [R1+0xf30], R3 ;  /* 0x000f300301007387 */ /* 0x0003e80000100800 */
        /* <DEDUP_REMOVED lines=151> */
[----:B------:R-:W2:Y:S04]  /*c980*/  S2R R11, SR_TID.X ;  /* 0x00000000000b7919 */ /* 0x000ea80000002100 */
        /* <DEDUP_REMOVED lines=20> */
[----:B------:R-:W-:Y:S01]  /*cad0*/  STL [R1+0x618], RZ ;  /* 0x000618ff01007387 */ /* 0x000fe20000100800 */
[----:B--2---:R-:W-:-:S03]  /*cae0*/  LOP3.LUT R11, R11, 0x3f, RZ, 0xc0, !PT ;  /* 0x0000003f0b0b7812 */ /* 0x004fc600078ec0ff */
[----:B------:R-:W-:Y:S04]  /*caf0*/  STL [R1+0x61c], RZ ;  /* 0x00061cff01007387 */ /* 0x000fe80000100800 */
[----:B------:R-:W-:Y:S04]  /*cb00*/  STL [R1+0x600], RZ ;  /* 0x000600ff01007387 */ /* 0x000fe80000100800 */
[----:B------:R-:W-:Y:S04]  /*cb10*/  STL [R1+0x604], RZ ;  /* 0x000604ff01007387 */ /* 0x000fe80000100800 */
[----:B------:R-:W-:Y:S04]  /*cb20*/  STL [R1+0x608], RZ ;  /* 0x000608ff01007387 */ /* 0x000fe80000100800 */
[----:B------:R-:W-:Y:S01]  /*cb30*/  STL [R1+0x60c], RZ ;  /* 0x00060cff01007387 */ /* 0x000fe20000100800 */
[----:B0-----:R-:W-:-:S03]  /*cb40*/  IMAD.SHL.U32 R2, R11, 0x2, RZ ;  /* 0x000000020b027824 */ /* 0x001fc600078e00ff */
[----:B------:R-:W-:Y:S04]  /*cb50*/  STL [R1+0x4e0], RZ ;  /* 0x0004e0ff01007387 */ /* 0x000fe80000100800 */
[----:B------:R-:W-:Y:S04]  /*cb60*/  STL [R1+0x4e4], RZ ;  /* 0x0004e4ff01007387 */ /* 0x000fe80000100800 */
[----:B------:R-:W-:Y:S04]  /*cb70*/  STL [R1+0x4e8], RZ ;  /* 0x0004e8ff01007387 */ /* 0x000fe80000100800 */
[----:B------:R-:W-:Y:S04]  /*cb80*/  STL [R1+0x4ec], RZ ;  /* 0x0004ecff01007387 */ /* 0x000fe80000100800 */
[----:B------:R-:W2:Y:S04]  /*cb90*/  LDL R11, [R1+0x5d4] ;  /* 0x0005d400010b7983 */ /* 0x000ea80000100800 */
[----:B------:R-:W-:Y:S04]  /*cba0*/  STL [R1+0x4d0], RZ ;  /* 0x0004d0ff01007387 */ /* 0x000fe80000100800 */
[----:B------:R-:W-:Y:S04]  /*cbb0*/  STL [R1+0x4d4], RZ ;  /* 0x0004d4ff01007387 */ /* 0x000fe80000100800 */
[----:B------:R-:W-:Y:S04]  /*cbc0*/  STL [R1+0x4d8], RZ ;  /* 0x0004d8ff01007387 */ /* 0x000fe80000100800 */
[----:B------:R-:W-:Y:S04]  /*cbd0*/  STL [R1+0x4dc], RZ ;  /* 0x0004dcff01007387 */ /* 0x000fe80000100800 */
[----:B------:R-:W3:Y:S04]  /*cbe0*/  LDL.LU R29, [R1+0xd4] ;  /* 0x0000d400011d7983 */ /* 0x000ee80000300800 */
        /* <DEDUP_REMOVED lines=25> */
[----:B-1----:R-:W-:-:S03]  /*cd80*/  IMAD.SHL.U32 R3, R28, 0x40, RZ ;  /* 0x000000401c037824 */ /* 0x002fc600078e00ff */
[----:B------:R-:W0:Y:S02]  /*cd90*/  S2R R28, SR_TID.X ;  /* 0x00000000001c7919 */ /* 0x000e240000002100 */
[----:B------:R-:W-:-:S04]  /*cda0*/  SHF.R.S32.HI R0, RZ, 0x1f, R3 ;  /* 0x0000001fff007819 */ /* 0x000fc80000011403 */
[----:B------:R-:W-:Y:S02]  /*cdb0*/  SHF.L.U64.HI R0, R3, 0x1, R0 ;  /* 0x0000000103007819 */ /* 0x000fe40000010200 */
[C---:B------:R-:W-:Y:S02]  /*cdc0*/  LOP3.LUT R3, R2.reuse, 0x10, RZ, 0x3c, !PT ;  /* 0x0000001002037812 */ /* 0x040fe400078e3cff */
[C---:B------:R-:W-:Y:S02]  /*cdd0*/  LOP3.LUT R3, R2.reuse, 0x40, RZ, 0x3c, !PT ;  /* 0x0000004002037812 */ /* 0x040fe400078e3cff */
[C---:B------:R-:W-:Y:S01]  /*cde0*/  LOP3.LUT R3, R2.reuse, 0x60, RZ, 0x3c, !PT ;  /* 0x0000006002037812 */ /* 0x040fe200078e3cff */
[----:B------:R-:W-:Y:S02]  /*cdf0*/  ULDC UR4, c[0x0][0x18c] ;  /* 0x0000630000047ab9 */ /* 0x000fe40000000800 */
[----:B------:R-:W-:Y:S01]  /*ce00*/  USHF.L.U32 UR4, UR4, 0x6, URZ ;  /* 0x0000000604047899 */ /* 0x000fe2000800063f */
[----:B------:R-:W-:Y:S01]  /*ce10*/  LOP3.LUT R5, R2, 0x20, RZ, 0x3c, !PT ;  /* 0x0000002002057812 */ /* 0x000fe200078e3cff */
[----:B0-----:R-:W-:-:S02]  /*ce20*/  IMAD.SHL.U32 R28, R28, 0x2, RZ ;  /* 0x000000021c1c7824 */ /* 0x001fc400078e00ff */
[----:B------:R-:W-:Y:S01]  /*ce30*/  USHF.R.S32.HI UR5, URZ, 0x1f, UR4 ;  /* 0x0000001f3f057899 */ /* 0x000fe20008011404 */
[----:B------:R-:W-:Y:S01]  /*ce40*/  LOP3.LUT R5, R2, 0x70, RZ, 0x3c, !PT ;  /* 0x0000007002057812 */ /* 0x000fe200078e3cff */
[----:B------:R-:W-:Y:S02]  /*ce50*/  USHF.L.U32 UR8, UR4, 0x1, URZ ;  /* 0x0000000104087899 */ /* 0x000fe4000800063f */
[----:B------:R-:W-:Y:S01]  /*ce60*/  USHF.L.U64.HI UR5, UR4, 0x1, UR5 ;  /* 0x0000000104057899 */ /* 0x000fe20008010205 */
[----:B---3--:R-:W-:-:S05]  /*ce70*/  SHF.R.S32.HI R4, RZ, 0x6, R29 ;  /* 0x00000006ff047819 */ /* 0x008fca000001141d */
[----:B------:R0:W-:Y:S04]  /*ce80*/  STL [R1+0x11e0], R4 ;  /* 0x0011e00401007387 */ /* 0x0001e80000100800 */
[----:B------:R1:W-:Y:S04]  /*ce90*/  STL [R1+0x244], RZ ;  /* 0x000244ff01007387 */ /* 0x0003e80000100800 */
        /* <DEDUP_REMOVED lines=29> */
[----:B------:R-:W3:Y:S04]  /*d070*/  S2R R29, SR_TID.X ;  /* 0x00000000001d7919 */ /* 0x000ee80000002100 */
        /* <DEDUP_REMOVED lines=8> */
[----:B------:R1:W-:Y:S01]  /*d100*/  STL [R1+0x33c], RZ ;  /* 0x00033cff01007387 */ /* 0x0003e20000100800 */
[----:B--2---:R-:W-:-:S03]  /*d110*/  LOP3.LUT R3, R11, 0x40, RZ, 0x3c, !PT ;  /* 0x000000400b037812 */ /* 0x004fc600078e3cff */
        /* <DEDUP_REMOVED lines=8> */
[----:B------:R1:W-:Y:S01]  /*d1a0*/  STL [R1+0x11e4], R3 ;  /* 0x0011e40301007387 */ /* 0x0003e20000100800 */
[----:B---3--:R-:W-:-:S05]  /*d1b0*/  LOP3.LUT R29, R29, 0x7, RZ, 0xc0, !PT ;  /* 0x000000071d1d7812 */ /* 0x008fca00078ec0ff */
[----:B------:R-:W-:Y:S01]  /*d1c0*/  IMAD R29, R29, 0x90, RZ ;  /* 0x000000901d1d7824 */ /* 0x000fe200078e02ff */
[----:B0-----:R-:W-:-:S04]  /*d1d0*/  LOP3.LUT R4, R2, 0x30, RZ, 0x3c, !PT ;  /* 0x0000003002047812 */ /* 0x001fc800078e3cff */
[----:B------:R-:W-:Y:S02]  /*d1e0*/  LOP3.LUT R29, R29, 0x30, R28, 0x78, !PT ;  /* 0x000000301d1d7812 */ /* 0x000fe400078e781c */
[----:B------:R-:W-:Y:S02]  /*d1f0*/  LOP3.LUT R4, R2, 0x50, RZ, 0x3c, !PT ;  /* 0x0000005002047812 */ /* 0x000fe400078e3cff */
[----:B-1----:R-:W-:-:S06]  /*d200*/  LOP3.LUT R4, R29, 0x40, RZ, 0x3c, !PT ;  /* 0x000000401d047812 */ /* 0x002fcc00078e3cff */
.L_x_2:
[----:B0-----:R-:W2:Y:S01]  /*d210*/  LDL.64 R4, [R1+0x5f0] ;  /* 0x0005f00001047983 */ /* 0x001ea20000100a00 */
[----:B------:R-:W-:-:S03]  /*d220*/  IMAD.MOV.U32 R3, RZ, RZ, c[0x0][0x180] ;  /* 0x00006000ff037624 */ /* 0x000fc600078e00ff */
[----:B--2---:R0:W-:Y:S04]  /*d230*/  STL [R1+0x28a4], R5 ;  /* 0x0028a40501007387 */ /* 0x0041e80000100800 */
[----:B0-----:R-:W2:Y:S04]  /*d240*/  LDL R5, [R1+0x7cc] ;  /* 0x0007cc0001057983 */ /* 0x001ea80000100800 */
[----:B-----5:R-:W-:Y:S04]  /*d250*/  STL [R1+0x25bc], R15 ;  /* 0x0025bc0f01007387 */ /* 0x020fe80000100800 */
        /* <DEDUP_REMOVED lines=73> */
[----:B------:R-:W-:Y:S01]  /*d6f0*/  STL [R1+0x280c], R15 ;  /* 0x00280c0f01007387 */ /* 0x000fe20000100800 */
[----:B--2---:R-:W-:-:S03]  /*d700*/  IMAD R3, R5, -0x40, R3 ;  /* 0xffffffc005037824 */ /* 0x004fc600078e0203 */
        /* <DEDUP_REMOVED lines=111> */
[----:B------:R0:W-:Y:S04]  /*de00*/  STL [R1+0x28a0], R14 ;  /* 0x0028a00e01007387 */ /* 0x0001e80000100800 */
        /* <DEDUP_REMOVED lines=24> */
[----:B------:R-:W2:Y:S01]  /*df90*/  LDL.LU R5, [R1+0x28a4] ;  /* 0x0028a40001057983 */ /* 0x000ea20000300800 */
[----:B------:R-:W-:-:S02]  /*dfa0*/  ISETP.GT.AND P0, PT, R3, RZ, PT ;  /* 0x000000ff0300720c */ /* 0x000fc40003f04270 */
[----:B0-----:R-:W-:Y:S02]  /*dfb0*/  PRMT R14, RZ, 0x7610, R14 ;  /* 0x00007610ff0e7816 */ /* 0x001fe4000000000e */
[----:B------:R-:W-:Y:S02]  /*dfc0*/  PRMT R15, RZ, 0x7610, R15 ;  /* 0x00007610ff0f7816 */ /* 0x000fe4000000000f */
[----:B------:R-:W-:-:S07]  /*dfd0*/  ISETP.GT.AND P1, PT, R3, 0x1, PT ;  /* 0x000000010300780c */ /* 0x000fce0003f24270 */
[----:B--2---:R-:W2:Y:S04]  /*dfe0*/  @P0 LDG.E.U16 R14, [R4.64] ;  /* 0x00000006040e0981 */ /* 0x004ea8000c1e1500 */
[----:B--2---:R0:W-:Y:S04]  /*dff0*/  STL [R1+0x788], R14 ;  /* 0x0007880e01007387 */ /* 0x0041e80000100800 */
[----:B0-----:R-:W2:Y:S04]  /*e000*/  LDL.LU R14, [R1+0x28a0] ;  /* 0x0028a000010e7983 */ /* 0x001ea80000300800 */
[----:B------:R-:W3:Y:S01]  /*e010*/  LDL.64 R4, [R1+0x5e8] ;  /* 0x0005e80001047983 */ /* 0x000ee20000100a00 */
[----:B--2---:R-:W-:-:S03]  /*e020*/  PRMT R14, RZ, 0x7610, R14 ;  /* 0x00007610ff0e7816 */ /* 0x004fc6000000000e */
[----:B---3--:R-:W2:Y:S04]  /*e030*/  @P0 LDG.E.U16 R15, [R4.64] ;  /* 0x00000006040f0981 */ /* 0x008ea8000c1e1500 */
        /* <DEDUP_REMOVED lines=12> */
[----:B------:R-:W3:Y:S04]  /*e100*/  LDL R4, [R1+0xf30] ;  /* 0x000f300001047983 */ /* 0x000ee80000100800 */
[----:B------:R-:W3:Y:S01]  /*e110*/  LDL R5, [R1+0xf34] ;  /* 0x000f340001057983 */ /* 0x000ee20000100800 */
[----:B------:R-:W-:-:S02]  /*e120*/  ISETP.GT.AND P0, PT, R3, 0x2, PT ;  /* 0x000000020300780c */ /* 0x000fc40003f04270 */
[----:B--2---:R-:W-:Y:S02]  /*e130*/  PRMT R15, RZ, 0x7610, R15 ;  /* 0x00007610ff0f7816 */ /* 0x004fe4000000000f */
[----:B---3--:R-:W-:-:S04]  /*e140*/  @P1 LOP3.LUT R5, R5, R4, RZ, 0x3c, !PT ;  /* 0x0000000405051212 */ /* 0x008fc800078e3cff */
[----:B------:R-:W-:-:S04]  /*e150*/  @P1 LOP3.LUT R4, R5, R4, RZ, 0x3c, !PT ;  /* 0x0000000405041212 */ /* 0x000fc800078e3cff */
[----:B------:R-:W-:-:S05]  /*e160*/  @P1 LOP3.LUT R5, R5, R4, RZ, 0x3c, !PT ;  /* 0x0000000405051212 */ /* 0x000fca00078e3cff */
[----:B------:R-:W2:Y:S04]  /*e170*/  @P1 LDG.E.U16 R14, [R4.64] ;  /* 0x00000006040e1981 */ /* 0x000ea8000c1e1500 */
[----:B--2---:R0:W-:Y:S04]  /*e180*/  STL [R1+0x44c], R14 ;  /* 0x00044c0e01007387 */ /* 0x0041e80000100800 */
[----:B0-----:R-:W2:Y:S04]  /*e190*/  LDL.LU R14, [R1+0x2890] ;  /* 0x00289000010e7983 */ /* 0x001ea80000300800 */
[----:B------:R-:W3:Y:S04]  /*e1a0*/  LDL R4, [R1+0xf28] ;  /* 0x000f280001047983 */ /* 0x000ee80000100800 */
[----:B------:R-:W3:Y:S01]  /*e1b0*/  LDL R5, [R1+0xf2c] ;  /* 0x000f2c0001057983 */ /* 0x000ee20000100800 */
[----:B--2---:R-:W-:-:S02]  /*e1c0*/  PRMT R14, RZ, 0x7610, R14 ;  /* 0x00007610ff0e7816 */ /* 0x004fc4000000000e */
        /* <DEDUP_REMOVED lines=1402> */
[----:B0-----:R-:W2:Y:S01]  /*13970*/  LDL.LU R14, [R1+0x2630] ;  /* 0x00263000010e7983 */ /* 0x001ea20000300800 */
[----:B------:R-:W3:Y:S02]  /*13980*/  LDL R4, [R1+0xa68] ;  /* 0x000a680001047983 */ /* 0x000ee40000100800 */
[----:B------:R-:W3:Y:S01]  /*13990*/  LDL R5, [R1+0xa6c] ;  /* 0x000a6c0001057983 */ /* 0x000ee20000100800 */
[----:B--2---:R-:W-:-:S02]  /*139a0*/  PRMT R14, RZ, 0x7610, R14 ;  /* 0x00007610ff0e7816 */ /* 0x004fc4000000000e */
        /* <DEDUP_REMOVED lines=256> */
[----:B------:R-:W3:Y:S02]  /*149b0*/  LDL R5, [R1+0x98c] ;  /* 0x00098c0001057983 */ /* 0x000ee40000100800 */
[----:B---3--:R-:W-:-:S04]  /*149c0*/  @P2 LOP3.LUT R5, R5, R4, RZ, 0x3c, !PT ;  /* 0x0000000405052212 */ /* 0x008fc800078e3cff */
[----:B------:R-:W-:-:S04]  /*149d0*/  @P2 LOP3.LUT R4, R5, R4, RZ, 0x3c, !PT ;  /* 0x0000000405042212 */ /* 0x000fc800078e3cff */
[----:B------:R-:W-:-:S05]  /*149e0*/  @P2 LOP3.LUT R5, R5, R4, RZ, 0x3c, !PT ;  /* 0x0000000405052212 */ /* 0x000fca00078e3cff */
[----:B------:R-:W3:Y:S04]  /*149f0*/  @P2 LDG.E.U16 R15, [R4.64] ;  /* 0x00000006040f2981 */ /* 0x000ee8000c1e1500 */
[----:B---3--:R0:W-:Y:S04]  /*14a00*/  STL [R1+0x218], R15 ;  /* 0x0002180f01007387 */ /* 0x0081e80000100800 */
[----:B0-----:R-:W3:Y:S01]  /*14a10*/  LDL.LU R15, [R1+0x25bc] ;  /* 0x0025bc00010f7983 */ /* 0x001ee20000300800 */
[----:B------:R-:W4:Y:S02]  /*14a20*/  LDL R4, [R1+0x980] ;  /* 0x0009800001047983 */ /* 0x000f240000100800 */
[----:B------:R-:W4:Y:S01]  /*14a30*/  LDL R5, [R1+0x984] ;  /* 0x0009840001057983 */ /* 0x000f220000100800 */
[----:B--2---:R-:W-:-:S02]  /*14a40*/  PRMT R14, RZ, 0x7610, R14 ;  /* 0x00007610ff0e7816 */ /* 0x004fc4000000000e */
[----:B----4-:R-:W-:-:S04]  /*14a50*/  @P2 LOP3.LUT R5, R5, R4, RZ, 0x3c, !PT ;  /* 0x0000000405052212 */ /* 0x010fc800078e3cff */
[----:B------:R-:W-:-:S04]  /*14a60*/  @P2 LOP3.LUT R4, R5, R4, RZ, 0x3c, !PT ;  /* 0x0000000405042212 */ /* 0x000fc800078e3cff */
[----:B------:R-:W-:-:S05]  /*14a70*/  @P2 LOP3.LUT R5, R5, R4, RZ, 0x3c, !PT ;  /* 0x0000000405052212 */ /* 0x000fca00078e3cff */
[----:B------:R-:W2:Y:S04]  /*14a80*/  @P2 LDG.E.U16 R14, [R4.64] ;  /* 0x00000006040e2981 */ /* 0x000ea8000c1e1500 */
[----:B--2---:R0:W-:Y:S04]  /*14a90*/  STL [R1+0x214], R14 ;  /* 0x0002140e01007387 */ /* 0x0041e80000100800 */
[----:B0-----:R-:W2:Y:S01]  /*14aa0*/  LDL.LU R14, [R1+0x25b8] ;  /* 0x0025b800010e7983 */ /* 0x001ea20000300800 */
[----:B------:R-:W4:Y:S02]  /*14ab0*/  LDL R4, [R1+0x978] ;  /* 0x0009780001047983 */ /* 0x000f240000100800 */
[----:B------:R-:W4:Y:S01]  /*14ac0*/  LDL R5, [R1+0x97c] ;  /* 0x00097c0001057983 */ /* 0x000f220000100800 */
[----:B------:R-:W-:-:S02]  /*14ad0*/  PRMT R2, RZ, 0x7610, R2 ;  /* 0x00007610ff027816 */ /* 0x000fc40000000002 */
[----:B------:R-:W-:Y:S02]  /*14ae0*/  ISETP.GT.AND P0, PT, R3, 0x2f, PT ;  /* 0x0000002f0300780c */ /* 0x000fe40003f04270 */
[----:B----4-:R-:W-:-:S04]  /*14af0*/  @P2 LOP3.LUT R5, R5, R4, RZ, 0x3c, !PT ;  /* 0x0000000405052212 */ /* 0x010fc800078e3cff */
[----:B------:R-:W-:-:S04]  /*14b00*/  @P2 LOP3.LUT R4, R5, R4, RZ, 0x3c, !PT ;  /* 0x0000000405042212 */ /* 0x000fc800078e3cff */
[----:B------:R-:W-:-:S05]  /*14b10*/  @P2 LOP3.LUT R5, R5, R4, RZ, 0x3c, !PT ;  /* 0x0000000405052212 */ /* 0x000fca00078e3cff */
[----:B------:R-:W4:Y:S04]  /*14b20*/  @P2 LDG.E.U16 R2, [R4.64] ;  /* 0x0000000604022981 */ /* 0x000f28000c1e1500 */
[----:B----4-:R0:W-:Y:S04]  /*14b30*/  STL [R1+0x210], R2 ;  /* 0x0002100201007387 */ /* 0x0101e80000100800 */
[----:B0-----:R-:W4:Y:S01]  /*14b40*/  LDL.LU R2, [R1+0x25b4] ;  /* 0x0025b40001027983 */ /* 0x001f220000300800 */
[----:B------:R-:W2:Y:S02]  /*14b50*/  LDL R4, [R1+0x970] ;  /* 0x0009700001047983 */ /* 0x000ea40000100800 */
[----:B------:R-:W2:Y:S01]  /*14b60*/  LDL R5, [R1+0x974] ;  /* 0x0009740001057983 */ /* 0x000ea20000100800 */
[----:B------:R-:W-:-:S02]  /*14b70*/  PRMT R28, RZ, 0x7610, R28 ;  /* 0x00007610ff1c7816 */ /* 0x000fc4000000001c */
[----:B--2---:R-:W-:-:S04]  /*14b80*/  @P0 LOP3.LUT R5, R5, R4, RZ, 0x3c, !PT ;  /* 0x0000000405050212 */ /* 0x004fc800078e3cff */
[----:B------:R-:W-:-:S04]  /*14b90*/  @P0 LOP3.LUT R4, R5, R4, RZ, 0x3c, !PT ;  /* 0x0000000405040212 */ /* 0x000fc800078e3cff */
[----:B------:R-:W-:-:S05]  /*14ba0*/  @P0 LOP3.LUT R5, R5, R4, RZ, 0x3c, !PT ;  /* 0x0000000405050212 */ /* 0x000fca00078e3cff */
[----:B------:R-:W2:Y:S04]  /*14bb0*/  @P0 LDG.E.U16 R28, [R4.64] ;  /* 0x00000006041c0981 */ /* 0x000ea8000c1e1500 */
[----:B--2---:R0:W-:Y:S04]  /*14bc0*/  STL [R1+0x20c], R28 ;  /* 0x00020c1c01007387 */ /* 0x0041e80000100800 */
[----:B0-----:R-:W2:Y:S01]  /*14bd0*/  LDL.LU R28, [R1+0x25b0] ;  /* 0x0025b000011c7983 */ /* 0x001ea20000300800 */
        /* <DEDUP_REMOVED lines=12> */
[----:B------:R-:W-:Y:S02]  /*14ca0*/  ISETP.GT.AND P1, PT, R3, 0x30, PT ;  /* 0x000000300300780c */ /* 0x000fe40003f24270 */
        /* <DEDUP_REMOVED lines=119> */
[----:B---3--:R-:W-:-:S02]  /*15420*/  PRMT R15, RZ, 0x7610, R15 ;  /* 0x00007610ff0f7816 */ /* 0x008fc4000000000f */
[----:B--2---:R-:W-:-:S04]  /*15430*/  @P2 LOP3.LUT R5, R5, R4, RZ, 0x3c, !PT ;  /* 0x0000000405052212 */ /* 0x004fc800078e3cff */
[----:B------:R-:W-:-:S04]  /*15440*/  @P2 LOP3.LUT R4, R5, R4, RZ, 0x3c, !PT ;  /* 0x0000000405042212 */ /* 0x000fc800078e3cff */
[----:B------:R-:W-:-:S05]  /*15450*/  @P2 LOP3.LUT R5, R5, R4, RZ, 0x3c, !PT ;  /* 0x0000000405052212 */ /* 0x000fca00078e3cff */
[----:B------:R0:W2:Y:S04]  /*15460*/  @P2 LDG.E.U16 R15, [R4.64] ;  /* 0x00000006040f2981 */ /* 0x0000a8000c1e1500 */
[----:B0-----:R-:W3:Y:S04]  /*15470*/  LDL R4, [R1+0x8e8] ;  /* 0x0008e80001047983 */ /* 0x001ee80000100800 */
[----:B------:R-:W3:Y:S01]  /*15480*/  LDL R5, [R1+0x8ec] ;  /* 0x0008ec0001057983 */ /* 0x000ee20000100800 */
[----:B------:R-:W-:-:S03]  /*15490*/  PRMT R24, RZ, 0x7610, R24 ;  /* 0x00007610ff187816 */ /* 0x000fc60000000018 */
[----:B--2---:R0:W-:Y:S04]  /*154a0*/  STL [R1+0x2c], R15 ;  /* 0x00002c0f01007387 */ /* 0x0041e80000100800 */
[----:B0-----:R-:W2:Y:S01]  /*154b0*/  LDL R15, [R1+0x8c4] ;  /* 0x0008c400010f7983 */ /* 0x001ea20000100800 */
[----:B---3--:R-:W-:-:S04]  /*154c0*/  @P2 LOP3.LUT R5, R5, R4, RZ, 0x3c, !PT ;  /* 0x0000000405052212 */ /* 0x008fc800078e3cff */
[----:B------:R-:W-:-:S04]  /*154d0*/  @P2 LOP3.LUT R4, R5, R4, RZ, 0x3c, !PT ;  /* 0x0000000405042212 */ /* 0x000fc800078e3cff */
[----:B------:R-:W-:-:S05]  /*154e0*/  @P2 LOP3.LUT R5, R5, R4, RZ, 0x3c, !PT ;  /* 0x0000000405052212 */ /* 0x000fca00078e3cff */
[----:B------:R-:W3:Y:S04]  /*154f0*/  @P2 LDG.E.U16 R24, [R4.64] ;  /* 0x0000000604182981 */ /* 0x000ee8000c1e1500 */
[----:B---3--:R0:W-:Y:S04]  /*15500*/  STL [R1+0x28], R24 ;  /* 0x0000281801007387 */ /* 0x0081e80000100800 */
[----:B0-----:R-:W3:Y:S01]  /*15510*/  LDL.LU R24, [R1+0x2574] ;  /* 0x0025740001187983 */ /* 0x001ee20000300800 */
        /* <DEDUP_REMOVED lines=34> */
[----:B------:R-:W2:Y:S01]  /*15740*/  @P1 LDG.E.U16 R8, [R4.64] ;  /* 0x0000000604081981 */ /* 0x000ea2000c1e1500 */
[----:B------:R-:W-:-:S03]  /*15750*/  PRMT R14, RZ, 0x7610, R14 ;  /* 0x00007610ff0e7816 */ /* 0x000fc6000000000e */
[----:B--2---:R0:W-:Y:S04]  /*15760*/  STL [R1+0x18], R8 ;  /* 0x0000180801007387 */ /* 0x0041e80000100800 */
[----:B0-----:R-:W2:Y:S01]  /*15770*/  LDL.LU R8, [R1+0x2564] ;  /* 0x0025640001087983 */ /* 0x001ea20000300800 */
[----:B------:R-:W2:Y:S02]  /*15780*/  LDL R5, [R1+0x8c0] ;  /* 0x0008c00001057983 */ /* 0x000ea40000100800 */
[----:B------:R-:W-:Y:S01]  /*15790*/  @P1 IMAD.MOV.U32 R4, RZ, RZ, R15 ;  /* 0x000000ffff041224 */ /* 0x000fe200078e000f */
[----:B------:R-:W-:Y:S01]  /*157a0*/  PRMT R7, RZ, 0x7610, R7 ;  /* 0x00007610ff077816 */ /* 0x000fe20000000007 */
[----:B------:R-:W3:Y:S04]  /*157b0*/  LDL R15, [R1+0x838] ;  /* 0x00083800010f7983 */ /* 0x000ee80000100800 */
[----:B--2---:R0:W2:Y:S04]  /*157c0*/  @P1 LDG.E.U16 R14, [R4.64] ;  /* 0x00000006040e1981 */ /* 0x0040a8000c1e1500 */
[----:B0-----:R-:W2:Y:S04]  /*157d0*/  LDL R4, [R1+0x8b8] ;  /* 0x0008b80001047983 */ /* 0x001ea80000100800 */
[----:B------:R-:W2:Y:S02]  /*157e0*/  LDL R5, [R1+0x8bc] ;  /* 0x0008bc0001057983 */ /* 0x000ea40000100800 */
[----:B--2---:R-:W-:-:S04]  /*157f0*/  @P1 LOP3.LUT R5, R5, R4, RZ, 0x3c, !PT ;  /* 0x0000000405051212 */ /* 0x004fc800078e3cff */
[----:B------:R-:W-:-:S04]  /*15800*/  @P1 LOP3.LUT R4, R5, R4, RZ, 0x3c, !PT ;  /* 0x0000000405041212 */ /* 0x000fc800078e3cff */
[----:B------:R-:W-:-:S05]  /*15810*/  @P1 LOP3.LUT R5, R5, R4, RZ, 0x3c, !PT ;  /* 0x0000000405051212 */ /* 0x000fca00078e3cff */
[----:B------:R-:W2:Y:S04]  /*15820*/  @P1 LDG.E.U16 R7, [R4.64] ;  /* 0x0000000604071981 */ /* 0x000ea8000c1e1500 */
[----:B------:R0:W-:Y:S04]  /*15830*/  STL [R1+0x14], R14 ;  /* 0x0000140e01007387 */ /* 0x0001e80000100800 */
[----:B0-----:R-:W3:Y:S04]  /*15840*/  LDL R14, [R1+0x83c] ;  /* 0x00083c00010e7983 */ /* 0x001ee80000100800 */
[----:B--2---:R0:W-:Y:S04]  /*15850*/  STL [R1+0x10], R7 ;  /* 0x0000100701007387 */ /* 0x0041e80000100800 */
[----:B0-----:R-:W2:Y:S01]  /*15860*/  LDL.LU R7, [R1+0x2560] ;  /* 0x0025600001077983 */ /* 0x001ea20000300800 */
[----:B------:R-:W2:Y:S02]  /*15870*/  LDL R4, [R1+0x850] ;  /* 0x0008500001047983 */ /* 0x000ea40000100800 */
[----:B------:R-:W2:Y:S01]  /*15880*/  LDL R5, [R1+0x854] ;  /* 0x0008540001057983 */ /* 0x000ea20000100800 */
[----:B------:R-:W-:-:S02]  /*15890*/  ISETP.GT.AND P2, PT, R3, 0x38, PT ;  /* 0x000000380300780c */ /* 0x000fc40003f44270 */
[----:B------:R-:W-:-:S11]  /*158a0*/  PRMT R6, RZ, 0x7610, R6 ;  /* 0x00007610ff067816 */ /* 0x000fd60000000006 */
        /* <DEDUP_REMOVED lines=8> */
[----:B----4-:R-:W-:-:S02]  /*15930*/  PRMT R2, RZ, 0x7610, R2 ;  /* 0x00007610ff027816 */ /* 0x010fc40000000002 */
[----:B--2---:R-:W-:-:S04]  /*15940*/  @P2 LOP3.LUT R5, R5, R4, RZ, 0x3c, !PT ;  /* 0x0000000405052212 */ /* 0x004fc800078e3cff */
[----:B------:R-:W-:-:S04]  /*15950*/  @P2 LOP3.LUT R4, R5, R4, RZ, 0x3c, !PT ;  /* 0x0000000405042212 */ /* 0x000fc800078e3cff */
[----:B------:R-:W-:-:S05]  /*15960*/  @P2 LOP3.LUT R5, R5, R4, RZ, 0x3c, !PT ;  /* 0x0000000405052212 */ /* 0x000fca00078e3cff */
[----:B------:R-:W2:Y:S04]  /*15970*/  @P2 LDG.E.U16 R2, [R4.64] ;  /* 0x0000000604022981 */ /* 0x000ea8000c1e1500 */
[----:B--2---:R-:W-:Y:S01]  /*15980*/  STL [R1], R2 ;  /* 0x0000000201007387 */ /* 0x004fe20000100800 */
[----:B------:R-:W2:Y:S02]  /*15990*/  LDL R4, [R1+0x840] ;  /* 0x0008400001047983 */ /* 0x000ea40000100800 */
[----:B------:R-:W2:Y:S01]  /*159a0*/  LDL R5, [R1+0x844] ;  /* 0x0008440001057983 */ /* 0x000ea20000100800 */
[----:B------:R-:W-:Y:S02]  /*159b0*/  PRMT R28, RZ, 0x7610, R28 ;  /* 0x00007610ff1c7816 */ /* 0x000fe4000000001c */
[----:B--2---:R-:W-:-:S04]  /*159c0*/  @P2 LOP3.LUT R5, R5, R4, RZ, 0x3c, !PT ;  /* 0x0000000405052212 */ /* 0x004fc800078e3cff */
[----:B------:R-:W-:-:S04]  /*159d0*/  @P2 LOP3.LUT R4, R5, R4, RZ, 0x3c, !PT ;  /* 0x0000000405042212 */ /* 0x000fc800078e3cff */
[----:B------:R-:W-:-:S05]  /*159e0*/  @P2 LOP3.LUT R5, R5, R4, RZ, 0x3c, !PT ;  /* 0x0000000405052212 */ /* 0x000fca00078e3cff */
[----:B------:R3:W2:Y:S01]  /*159f0*/  @P2 LDG.E.U16 R28, [R4.64] ;  /* 0x00000006041c2981 */ /* 0x0006a2000c1e1500 */
[----:B------:R-:W-:Y:S01]  /*15a00*/  PRMT R27, RZ, 0x7610, R27 ;  /* 0x00007610ff1b7816 */ /* 0x000fe2000000001b */
[----:B---3--:R-:W-:Y:S02]  /*15a10*/  @P2 IMAD.MOV.U32 R4, RZ, RZ, R14 ;  /* 0x000000ffff042224 */ /* 0x008fe400078e000e */
[----:B------:R-:W-:-:S05]  /*15a20*/  @P2 IMAD.MOV.U32 R5, RZ, RZ, R15 ;  /* 0x000000ffff052224 */ /* 0x000fca00078e000f */
[----:B------:R0:W3:Y:S04]  /*15a30*/  @P2 LDG.E.U16 R27, [R4.64] ;  /* 0x00000006041b2981 */ /* 0x0000e8000c1e1500 */
[----:B--2---:R1:W-:Y:S01]  /*15a40*/  STL [R1+0x254c], R28 ;  /* 0x00254c1c01007387 */ /* 0x0043e20000100800 */
[----:B0-----:R-:W2:Y:S02]  /*15a50*/  LDL R4, [R1+0x8b0] ;  /* 0x0008b00001047983 */ /* 0x001ea40000100800 */
[----:B------:R-:W2:Y:S01]  /*15a60*/  LDL R5, [R1+0x8b4] ;  /* 0x0008b40001057983 */ /* 0x000ea20000100800 */
[----:B------:R-:W-:Y:S01]  /*15a70*/  ISETP.GT.AND P1, PT, R3, 0x35, PT ;  /* 0x000000350300780c */ /* 0x000fe20003f24270 */
[----:B------:R-:W4:Y:S04]  /*15a80*/  LDL R15, [R1+0x820] ;  /* 0x00082000010f7983 */ /* 0x000f280000100800 */
[----:B------:R-:W4:Y:S01]  /*15a90*/  LDL R14, [R1+0x824] ;  /* 0x00082400010e7983 */ /* 0x000f220000100800 */
[----:B-1----:R-:W-:-:S03]  /*15aa0*/  PRMT R28, RZ, 0x7610, R28 ;  /* 0x00007610ff1c7816 */ /* 0x002fc6000000001c */
[----:B---3--:R0:W-:Y:S04]  /*15ab0*/  STL [R1+0x2550], R27 ;  /* 0x0025501b01007387 */ /* 0x0081e80000100800 */
[----:B0-----:R-:W3:Y:S01]  /*15ac0*/  LDL R27, [R1+0x834] ;  /* 0x00083400011b7983 */ /* 0x001ee20000100800 */
[----:B--2---:R-:W-:-:S04]  /*15ad0*/  @P1 LOP3.LUT R5, R5, R4, RZ, 0x3c, !PT ;  /* 0x0000000405051212 */ /* 0x004fc800078e3cff */
[----:B------:R-:W-:-:S04]  /*15ae0*/  @P1 LOP3.LUT R4, R5, R4, RZ, 0x3c, !PT ;  /* 0x0000000405041212 */ /* 0x000fc800078e3cff */
[----:B------:R-:W-:-:S05]  /*15af0*/  @P1 LOP3.LUT R5, R5, R4, RZ, 0x3c, !PT ;  /* 0x0000000405051212 */ /* 0x000fca00078e3cff */
[----:B------:R0:W2:Y:S04]  /*15b00*/  @P1 LDG.E.U16 R28, [R4.64] ;  /* 0x00000006041c1981 */ /* 0x0000a8000c1e1500 */
[----:B0-----:R-:W4:Y:S01]  /*15b10*/  LDL R5, [R1+0x830] ;  /* 0x0008300001057983 */ /* 0x001f220000100800 */
[----:B------:R-:W-:Y:S02]  /*15b20*/  ISETP.GT.AND P2, PT, R3, 0x39, PT ;  /* 0x000000390300780c */ /* 0x000fe40003f44270 */
[----:B------:R-:W-:-:S11]  /*15b30*/  PRMT R26, RZ, 0x7610, R26 ;  /* 0x00007610ff1a7816 */ /* 0x000fd6000000001a */
[----:B---3--:R-:W-:Y:S01]  /*15b40*/  @P2 IMAD.MOV.U32 R4, RZ, RZ, R27 ;  /* 0x000000ffff042224 */ /* 0x008fe200078e001b */
[----:B--2---:R0:W-:Y:S01]  /*15b50*/  STL [R1+0xc], R28 ;  /* 0x00000c1c01007387 */ /* 0x0041e20000100800 */
[----:B------:R-:W-:Y:S02]  /*15b60*/  PRMT R25, RZ, 0x7610, R25 ;  /* 0x00007610ff197816 */ /* 0x000fe40000000019 */
[----:B------:R-:W-:Y:S01]  /*15b70*/  PRMT R23, RZ, 0x7610, R23 ;  /* 0x00007610ff177816 */ /* 0x000fe20000000017 */
[----:B------:R-:W2:Y:S01]  /*15b80*/  LDL R27, [R1+0x8ac] ;  /* 0x0008ac00011b7983 */ /* 0x000ea20000100800 */
[----:B----4-:R1:W3:Y:S04]  /*15b90*/  @P2 LDG.E.U16 R26, [R4.64] ;  /* 0x00000006041a2981 */ /* 0x0102e8000c1e1500 */
[----:B0-----:R-:W4:Y:S04]  /*15ba0*/  LDL R28, [R1+0x81c] ;  /* 0x00081c00011c7983 */ /* 0x001f280000100800 */
[----:B-1----:R-:W2:Y:S04]  /*15bb0*/  LDL R4, [R1+0x828] ;  /* 0x0008280001047983 */ /* 0x002ea80000100800 */
[----:B------:R-:W2:Y:S02]  /*15bc0*/  LDL R5, [R1+0x82c] ;  /* 0x00082c0001057983 */ /* 0x000ea40000100800 */
[----:B--2---:R-:W-:-:S04]  /*15bd0*/  @P2 LOP3.LUT R5, R5, R4, RZ, 0x3c, !PT ;  /* 0x0000000405052212 */ /* 0x004fc800078e3cff */
[----:B------:R-:W-:-:S04]  /*15be0*/  @P2 LOP3.LUT R4, R5, R4, RZ, 0x3c, !PT ;  /* 0x0000000405042212 */ /* 0x000fc800078e3cff */
[----:B------:R-:W-:-:S05]  /*15bf0*/  @P2 LOP3.LUT R5, R5, R4, RZ, 0x3c, !PT ;  /* 0x0000000405052212 */ /* 0x000fca00078e3cff */
[----:B------:R0:W2:Y:S04]  /*15c00*/  @P2 LDG.E.U16 R25, [R4.64] ;  /* 0x0000000604192981 */ /* 0x0000a8000c1e1500 */
[----:B---3--:R-:W-:Y:S01]  /*15c10*/  STL [R1+0x253c], R26 ;  /* 0x00253c1a01007387 */ /* 0x008fe20000100800 */
[----:B0-----:R-:W-:Y:S02]  /*15c20*/  @P2 IMAD.MOV.U32 R4, RZ, RZ, R14 ;  /* 0x000000ffff042224 */ /* 0x001fe400078e000e */
[----:B------:R-:W-:-:S05]  /*15c30*/  @P2 IMAD.MOV.U32 R5, RZ, RZ, R15 ;  /* 0x000000ffff052224 */ /* 0x000fca00078e000f */
[----:B------:R0:W3:Y:S04]  /*15c40*/  @P2 LDG.E.U16 R23, [R4.64] ;  /* 0x0000000604172981 */ /* 0x0000e8000c1e1500 */
[----:B--2---:R1:W-:Y:S01]  /*15c50*/  STL [R1+0x2540], R25 ;  /* 0x0025401901007387 */ /* 0x0043e20000100800 */
[----:B0-----:R-:W2:Y:S01]  /*15c60*/  LDL R5, [R1+0x818] ;  /* 0x0008180001057983 */ /* 0x001ea20000100800 */
[----:B------:R-:W-:Y:S01]  /*15c70*/  PRMT R22, RZ, 0x7610, R22 ;  /* 0x00007610ff167816 */ /* 0x000fe20000000016 */
[----:B----4-:R-:W-:Y:S01]  /*15c80*/  @P2 IMAD.MOV.U32 R4, RZ, RZ, R28 ;  /* 0x000000ffff042224 */ /* 0x010fe200078e001c */
[----:B------:R-:W4:Y:S04]  /*15c90*/  LDL R15, [R1+0x808] ;  /* 0x00080800010f7983 */ /* 0x000f280000100800 */
[----:B------:R-:W4:Y:S04]  /*15ca0*/  LDL R14, [R1+0x80c] ;  /* 0x00080c00010e7983 */ /* 0x000f280000100800 */
[----:B---3--:R-:W-:Y:S01]  /*15cb0*/  STL [R1+0x2544], R23 ;  /* 0x0025441701007387 */ /* 0x008fe20000100800 */
[----:B-1----:R-:W-:Y:S01]  /*15cc0*/  PRMT R25, RZ, 0x7610, R25 ;  /* 0x00007610ff197816 */ /* 0x002fe20000000019 */
[----:B------:R-:W3:Y:S02]  /*15cd0*/  LDL R28, [R1+0x804] ;  /* 0x00080400011c7983 */ /* 0x000ee40000100800 */
[----:B--2---:R0:W2:Y:S04]  /*15ce0*/  @P2 LDG.E.U16 R22, [R4.64] ;  /* 0x0000000604162981 */ /* 0x0040a8000c1e1500 */
[----:B0-----:R-:W3:Y:S01]  /*15cf0*/  LDL R5, [R1+0x8a8] ;  /* 0x0008a80001057983 */ /* 0x001ee20000100800 */
[----:B------:R-:W-:Y:S01]  /*15d00*/  @P1 IMAD.MOV.U32 R4, RZ, RZ, R27 ;  /* 0x000000ffff041224 */ /* 0x000fe200078e001b */
[----:B------:R-:W-:-:S02]  /*15d10*/  ISETP.GT.AND P2, PT, R3, 0x3a, PT ;  /* 0x0000003a0300780c */ /* 0x000fc40003f44270 */
[----:B--2---:R-:W-:Y:S01]  /*15d20*/  STL [R1+0x2548], R22 ;  /* 0x0025481601007387 */ /* 0x004fe20000100800 */
[----:B------:R-:W-:Y:S01]  /*15d30*/  PRMT R21, RZ, 0x7610, R21 ;  /* 0x00007610ff157816 */ /* 0x000fe20000000015 */
[----:B------:R-:W2:Y:S02]  /*15d40*/  LDL R27, [R1+0x7f8] ;  /* 0x0007f800011b7983 */ /* 0x000ea40000100800 */
[----:B---3--:R0:W3:Y:S04]  /*15d50*/  @P1 LDG.E.U16 R25, [R4.64] ;  /* 0x0000000604191981 */ /* 0x0080e8000c1e1500 */
[----:B0-----:R-:W2:Y:S04]  /*15d60*/  LDL R4, [R1+0x810] ;  /* 0x0008100001047983 */ /* 0x001ea80000100800 */
[----:B------:R-:W2:Y:S02]  /*15d70*/  LDL R5, [R1+0x814] ;  /* 0x0008140001057983 */ /* 0x000ea40000100800 */
[----:B--2---:R-:W-:-:S04]  /*15d80*/  @P2 LOP3.LUT R5, R5, R4, RZ, 0x3c, !PT ;  /* 0x0000000405052212 */ /* 0x004fc800078e3cff */
[----:B------:R-:W-:-:S04]  /*15d90*/  @P2 LOP3.LUT R4, R5, R4, RZ, 0x3c, !PT ;  /* 0x0000000405042212 */ /* 0x000fc800078e3cff */
[----:B------:R-:W-:-:S05]  /*15da0*/  @P2 LOP3.LUT R5, R5, R4, RZ, 0x3c, !PT ;  /* 0x0000000405052212 */ /* 0x000fca00078e3cff */
[----:B------:R-:W2:Y:S04]  /*15db0*/  @P2 LDG.E.U16 R21, [R4.64] ;  /* 0x0000000604152981 */ /* 0x000ea8000c1e1500 */
[----:B---3--:R0:W-:Y:S04]  /*15dc0*/  STL [R1+0x8], R25 ;  /* 0x0000081901007387 */ /* 0x0081e80000100800 */
[----:B0-----:R-:W3:Y:S04]  /*15dd0*/  LDL R25, [R1+0x7fc] ;  /* 0x0007fc0001197983 */ /* 0x001ee80000100800 */
[----:B--2---:R0:W-:Y:S04]  /*15de0*/  STL [R1+0x2524], R21 ;  /* 0x0025241501007387 */ /* 0x0041e80000100800 */
[----:B0-----:R-:W2:Y:S01]  /*15df0*/  LDL R21, [R1+0x800] ;  /* 0x0008000001157983 */ /* 0x001ea20000100800 */
[----:B------:R-:W-:Y:S01]  /*15e00*/  PRMT R20, RZ, 0x7610, R20 ;  /* 0x00007610ff147816 */ /* 0x000fe20000000014 */
[----:B----4-:R-:W-:-:S02]  /*15e10*/  @P2 IMAD.MOV.U32 R4, RZ, RZ, R14 ;  /* 0x000000ffff042224 */ /* 0x010fc400078e000e */
[----:B------:R-:W-:Y:S01]  /*15e20*/  @P2 IMAD.MOV.U32 R5, RZ, RZ, R15 ;  /* 0x000000ffff052224 */ /* 0x000fe200078e000f */
[----:B------:R-:W-:Y:S02]  /*15e30*/  PRMT R19, RZ, 0x7610, R19 ;  /* 0x00007610ff137816 */ /* 0x000fe40000000013 */
[----:B------:R-:W-:Y:S01]  /*15e40*/  PRMT R18, RZ, 0x7610, R18 ;  /* 0x00007610ff127816 */ /* 0x000fe20000000012 */
[----:B------:R-:W4:Y:S04]  /*15e50*/  LDL R15, [R1+0x8a0] ;  /* 0x0008a000010f7983 */ /* 0x000f280000100800 */
[----:B------:R0:W3:Y:S04]  /*15e60*/  @P2 LDG.E.U16 R20, [R4.64] ;  /* 0x0000000604142981 */ /* 0x0000e8000c1e1500 */
[----:B------:R-:W3:Y:S01]  /*15e70*/  LDL R14, [R1+0x8a4] ;  /* 0x0008a400010e7983 */ /* 0x000ee20000100800 */
[----:B0-----:R-:W-:-:S02]  /*15e80*/  @P2 IMAD.MOV.U32 R4, RZ, RZ, R28 ;  /* 0x000000ffff042224 */ /* 0x001fc400078e001c */
[----:B--2---:R-:W-:-:S05]  /*15e90*/  @P2 IMAD.MOV.U32 R5, RZ, RZ, R21 ;  /* 0x000000ffff052224 */ /* 0x004fca00078e0015 */
[----:B------:R3:W2:Y:S02]  /*15ea0*/  @P2 LDG.E.U16 R19, [R4.64] ;  /* 0x0000000604132981 */ /* 0x0006a4000c1e1500 */
[----:B---3--:R-:W-:Y:S02]  /*15eb0*/  @P2 IMAD.MOV.U32 R4, RZ, RZ, R25 ;  /* 0x000000ffff042224 */ /* 0x008fe400078e0019 */
[----:B------:R-:W-:-:S05]  /*15ec0*/  @P2 IMAD.MOV.U32 R5, RZ, RZ, R27 ;  /* 0x000000ffff052224 */ /* 0x000fca00078e001b */
[----:B------:R0:W3:Y:S01]  /*15ed0*/  @P2 LDG.E.U16 R18, [R4.64] ;  /* 0x0000000604122981 */ /* 0x0000e2000c1e1500 */
[----:B------:R-:W-:-:S03]  /*15ee0*/  PRMT R29, RZ, 0x7610, R29 ;  /* 0x00007610ff1d7816 */ /* 0x000fc6000000001d */
[----:B------:R-:W-:Y:S01]  /*15ef0*/  STL [R1+0x2528], R20 ;  /* 0x0025281401007387 */ /* 0x000fe20000100800 */
[----:B------:R-:W3:Y:S02]  /*15f00*/  LDL R28, [R1+0x7f4] ;  /* 0x0007f400011c7983 */ /* 0x000ee40000100800 */
[----:B0-----:R-:W-:Y:S02]  /*15f10*/  @P1 IMAD.MOV.U32 R4, RZ, RZ, R14 ;  /* 0x000000ffff041224 */ /* 0x001fe400078e000e */
[----:B----4-:R-:W-:-:S05]  /*15f20*/  @P1 IMAD.MOV.U32 R5, RZ, RZ, R15 ;  /* 0x000000ffff051224 */ /* 0x010fca00078e000f */
[----:B------:R0:W4:Y:S04]  /*15f30*/  @P1 LDG.E.U16 R29, [R4.64] ;  /* 0x00000006041d1981 */ /* 0x000128000c1e1500 */
[----:B--2---:R1:W-:Y:S01]  /*15f40*/  STL [R1+0x252c], R19 ;  /* 0x00252c1301007387 */ /* 0x0043e20000100800 */
[----:B------:R-:W2:Y:S02]  /*15f50*/  LDL R27, [R1+0x7ec] ;  /* 0x0007ec00011b7983 */ /* 0x000ea40000100800 */
[----:B------:R-:W2:Y:S02]  /*15f60*/  LDL R25, [R1+0xf38] ;  /* 0x000f380001197983 */ /* 0x000ea40000100800 */
[----:B------:R-:W2:Y:S01]  /*15f70*/  LDL R21, [R1+0x7e8] ;  /* 0x0007e80001157983 */ /* 0x000ea20000100800 */
[----:B-1----:R-:W2:Y:S04]  /*15f80*/  LDL R19, [R1+0xf40] ;  /* 0x000f400001137983 */ /* 0x002ea80000100800 */
[----:B---3--:R-:W-:Y:S01]  /*15f90*/  STL [R1+0x2530], R18 ;  /* 0x0025301201007387 */ /* 0x008fe20000100800 */
[----:B0-----:R-:W3:Y:S01]  /*15fa0*/  LDL R5, [R1+0x7f0] ;  /* 0x0007f00001057983 */ /* 0x001ee20000100800 */
[----:B------:R-:W-:-:S02]  /*15fb0*/  ISETP.GT.AND P2, PT, R3, 0x3b, PT ;  /* 0x0000003b0300780c */ /* 0x000fc40003f44270 */
[----:B------:R-:W-:Y:S02]  /*15fc0*/  PRMT R17, RZ, 0x7610, R17 ;  /* 0x00007610ff117816 */ /* 0x000fe40000000011 */
[----:B------:R-:W-:Y:S02]  /*15fd0*/  PRMT R16, RZ, 0x7610, R16 ;  /* 0x00007610ff107816 */ /* 0x000fe40000000010 */
[----:B------:R-:W-:Y:S01]  /*15fe0*/  PRMT R13, RZ, 0x7610, R13 ;  /* 0x00007610ff0d7816 */ /* 0x000fe2000000000d */
[----:B------:R-:W2:Y:S04]  /*15ff0*/  LDL R15, [R1+0xf3c] ;  /* 0x000f3c00010f7983 */ /* 0x000ea80000100800 */
[----:B------:R-:W2:Y:S02]  /*16000*/  LDL R14, [R1+0xf48] ;  /* 0x000f4800010e7983 */ /* 0x000ea40000100800 */
[----:B------:R-:W-:-:S05]  /*16010*/  @P2 IMAD.MOV.U32 R4, RZ, RZ, R28 ;  /* 0x000000ffff042224 */ /* 0x000fca00078e001c */
[----:B---3--:R2:W3:Y:S02]  /*16020*/  @P2 LDG.E.U16 R17, [R4.64] ;  /* 0x0000000604112981 */ /* 0x0084e4000c1e1500 */
[----:B--2---:R-:W-:Y:S02]  /*16030*/  @P2 IMAD.MOV.U32 R4, RZ, RZ, R25 ;  /* 0x000000ffff042224 */ /* 0x004fe400078e0019 */
[----:B------:R-:W-:-:S05]  /*16040*/  @P2 IMAD.MOV.U32 R5, RZ, RZ, R27 ;  /* 0x000000ffff052224 */ /* 0x000fca00078e001b */
[----:B------:R0:W2:Y:S02]  /*16050*/  @P2 LDG.E.U16 R16, [R4.64] ;  /* 0x0000000604102981 */ /* 0x0000a4000c1e1500 */
[----:B0-----:R-:W-:Y:S02]  /*16060*/  @P2 IMAD.MOV.U32 R4, RZ, RZ, R19 ;  /* 0x000000ffff042224 */ /* 0x001fe400078e0013 */
[----:B------:R-:W-:-:S05]  /*16070*/  @P2 IMAD.MOV.U32 R5, RZ, RZ, R21 ;  /* 0x000000ffff052224 */ /* 0x000fca00078e0015 */
[----:B------:R-:W2:Y:S04]  /*16080*/  @P2 LDG.E.U16 R13, [R4.64] ;  /* 0x00000006040d2981 */ /* 0x000ea8000c1e1500 */
[----:B----4-:R-:W-:Y:S04]  /*16090*/  STL [R1+0x24bc], R29 ;  /* 0x0024bc1d01007387 */ /* 0x010fe80000100800 */
[----:B---3--:R-:W-:Y:S01]  /*160a0*/  STL [R1+0x250c], R17 ;  /* 0x00250c1101007387 */ /* 0x008fe20000100800 */
[----:B------:R-:W3:Y:S02]  /*160b0*/  LDL R28, [R1+0x898] ;  /* 0x00089800011c7983 */ /* 0x000ee40000100800 */
[----:B------:R-:W4:Y:S01]  /*160c0*/  LDL R27, [R1+0x89c] ;  /* 0x00089c00011b7983 */ /* 0x000f220000100800 */
[----:B--2---:R-:W-:Y:S01]  /*160d0*/  STL [R1+0x2510], R16 ;  /* 0x0025101001007387 */ /* 0x004fe20000100800 */
[----:B------:R-:W2:Y:S02]  /*160e0*/  LDL R25, [R1+0xf44] ;  /* 0x000f440001197983 */ /* 0x000ea40000100800 */
[----:B------:R-:W2:Y:S01]  /*160f0*/  LDL R21, [R1+0xf4c] ;  /* 0x000f4c0001157983 */ /* 0x000ea20000100800 */
[----:B------:R0:W-:Y:S01]  /*16100*/  STL [R1+0x2514], R13 ;  /* 0x0025140d01007387 */ /* 0x0001e20000100800 */
[----:B------:R-:W2:Y:S03]  /*16110*/  LDL R19, [R1+0x7e4] ;  /* 0x0007e40001137983 */ /* 0x000ea60000100800 */
[----:B0-----:R-:W2:Y:S01]  /*16120*/  LDL R13, [R1+0xf54] ;  /* 0x000f5400010d7983 */ /* 0x001ea20000100800 */
[----:B------:R-:W-:Y:S01]  /*16130*/  PRMT R12, RZ, 0x7610, R12 ;  /* 0x00007610ff0c7816 */ /* 0x000fe2000000000c */
[----:B------:R-:W-:-:S02]  /*16140*/  @P2 IMAD.MOV.U32 R4, RZ, RZ, R14 ;  /* 0x000000ffff042224 */ /* 0x000fc400078e000e */
[----:B------:R-:W-:Y:S01]  /*16150*/  @P2 IMAD.MOV.U32 R5, RZ, RZ, R15 ;  /* 0x000000ffff052224 */ /* 0x000fe200078e000f */
[----:B------:R-:W-:Y:S02]  /*16160*/  PRMT R24, RZ, 0x7610, R24 ;  /* 0x00007610ff187816 */ /* 0x000fe40000000018 */
[----:B------:R-:W-:Y:S02]  /*16170*/  PRMT R11, RZ, 0x7610, R11 ;  /* 0x00007610ff0b7816 */ /* 0x000fe4000000000b */
[----:B------:R-:W-:Y:S01]  /*16180*/  PRMT R10, RZ, 0x7610, R10 ;  /* 0x00007610ff0a7816 */ /* 0x000fe2000000000a */
[----:B------:R-:W2:Y:S04]  /*16190*/  LDL R15, [R1+0xf50] ;  /* 0x000f5000010f7983 */ /* 0x000ea80000100800 */
[----:B------:R3:W2:Y:S01]  /*161a0*/  @P2 LDG.E.U16 R12, [R4.64] ;  /* 0x00000006040c2981 */ /* 0x0006a2000c1e1500 */
[----:B------:R-:W-:-:S03]  /*161b0*/  ISETP.GT.AND P2, PT, R3, 0x3c, PT ;  /* 0x0000003c0300780c */ /* 0x000fc60003f44270 */
[----:B------:R-:W2:Y:S01]  /*161c0*/  LDL R14, [R1+0xf60] ;  /* 0x000f6000010e7983 */ /* 0x000ea20000100800 */
[----:B---3--:R-:W-:Y:S02]  /*161d0*/  @P1 IMAD.MOV.U32 R5, RZ, RZ, R28 ;  /* 0x000000ffff051224 */ /* 0x008fe400078e001c */
[----:B----4-:R-:W-:-:S05]  /*161e0*/  @P1 IMAD.MOV.U32 R4, RZ, RZ, R27 ;  /* 0x000000ffff041224 */ /* 0x010fca00078e001b */
[----:B------:R2:W3:Y:S02]  /*161f0*/  @P1 LDG.E.U16 R24, [R4.64] ;  /* 0x0000000604181981 */ /* 0x0004e4000c1e1500 */
[----:B--2---:R-:W-:Y:S02]  /*16200*/  @P2 IMAD.MOV.U32 R5, RZ, RZ, R25 ;  /* 0x000000ffff052224 */ /* 0x004fe400078e0019 */
[----:B------:R-:W-:-:S05]  /*16210*/  @P2 IMAD.MOV.U32 R4, RZ, RZ, R21 ;  /* 0x000000ffff042224 */ /* 0x000fca00078e0015 */
[----:B------:R0:W2:Y:S02]  /*16220*/  @P2 LDG.E.U16 R11, [R4.64] ;  /* 0x00000006040b2981 */ /* 0x0000a4000c1e1500 */
[----:B0-----:R-:W-:Y:S02]  /*16230*/  @P2 IMAD.MOV.U32 R5, RZ, RZ, R19 ;  /* 0x000000ffff052224 */ /* 0x001fe400078e0013 */
[----:B------:R-:W-:-:S05]  /*16240*/  @P2 IMAD.MOV.U32 R4, RZ, RZ, R13 ;  /* 0x000000ffff042224 */ /* 0x000fca00078e000d */
[----:B------:R-:W4:Y:S04]  /*16250*/  @P2 LDG.E.U16 R10, [R4.64] ;  /* 0x00000006040a2981 */ /* 0x000f28000c1e1500 */
[----:B------:R-:W-:Y:S04]  /*16260*/  STL [R1+0x2518], R12 ;  /* 0x0025180c01007387 */ /* 0x000fe80000100800 */
[----:B---3--:R-:W-:Y:S01]  /*16270*/  STL [R1+0x24c0], R24 ;  /* 0x0024c01801007387 */ /* 0x008fe20000100800 */
[----:B------:R-:W3:Y:S02]  /*16280*/  LDL R28, [R1+0xf5c] ;  /* 0x000f5c00011c7983 */ /* 0x000ee40000100800 */
[----:B------:R-:W3:Y:S01]  /*16290*/  LDL R27, [R1+0xf68] ;  /* 0x000f6800011b7983 */ /* 0x000ee20000100800 */
[----:B--2---:R-:W-:Y:S01]  /*162a0*/  STL [R1+0x24f8], R11 ;  /* 0x0024f80b01007387 */ /* 0x004fe20000100800 */
[----:B------:R-:W2:Y:S02]  /*162b0*/  LDL R25, [R1+0xf64] ;  /* 0x000f640001197983 */ /* 0x000ea40000100800 */
[----:B------:R-:W2:Y:S01]  /*162c0*/  LDL R13, [R1+0xf6c] ;  /* 0x000f6c00010d7983 */ /* 0x000ea20000100800 */
[----:B----4-:R-:W-:Y:S01]  /*162d0*/  STL [R1+0x24fc], R10 ;  /* 0x0024fc0a01007387 */ /* 0x010fe20000100800 */
[----:B------:R-:W4:Y:S02]  /*162e0*/  LDL R21, [R1+0xf58] ;  /* 0x000f580001157983 */ /* 0x000f240000100800 */
[----:B------:R-:W4:Y:S01]  /*162f0*/  LDL R19, [R1+0xf74] ;  /* 0x000f740001137983 */ /* 0x000f220000100800 */
[----:B------:R-:W-:Y:S01]  /*16300*/  PRMT R9, RZ, 0x7610, R9 ;  /* 0x00007610ff097816 */ /* 0x000fe20000000009 */
[----:B------:R-:W-:-:S02]  /*16310*/  @P2 IMAD.MOV.U32 R4, RZ, RZ, R14 ;  /* 0x000000ffff042224 */ /* 0x000fc400078e000e */
[----:B------:R-:W-:Y:S01]  /*16320*/  @P2 IMAD.MOV.U32 R5, RZ, RZ, R15 ;  /* 0x000000ffff052224 */ /* 0x000fe200078e000f */
[----:B------:R-:W-:Y:S02]  /*16330*/  ISETP.GT.AND P1, PT, R3, 0x3d, PT ;  /* 0x0000003d0300780c */ /* 0x000fe40003f24270 */
[----:B------:R-:W-:Y:S02]  /*16340*/  PRMT R8, RZ, 0x7610, R8 ;  /* 0x00007610ff087816 */ /* 0x000fe40000000008 */
[----:B------:R-:W-:Y:S01]  /*16350*/  PRMT R7, RZ, 0x7610, R7 ;  /* 0x00007610ff077816 */ /* 0x000fe20000000007 */
[----:B------:R-:W4:Y:S04]  /*16360*/  LDL R15, [R1+0xf70] ;  /* 0x000f7000010f7983 */ /* 0x000f280000100800 */
[----:B------:R3:W4:Y:S04]  /*16370*/  @P2 LDG.E.U16 R9, [R4.64] ;  /* 0x0000000604092981 */ /* 0x000728000c1e1500 */
[----:B------:R-:W4:Y:S01]  /*16380*/  LDL R14, [R1+0xf80] ;  /* 0x000f8000010e7983 */ /* 0x000f220000100800 */
[----:B------:R-:W-:Y:S01]  /*16390*/  PRMT R6, RZ, 0x7610, R6 ;  /* 0x00007610ff067816 */ /* 0x000fe20000000006 */
[----:B---3--:R-:W-:-:S02]  /*163a0*/  @P2 IMAD.MOV.U32 R5, RZ, RZ, R28 ;  /* 0x000000ffff052224 */ /* 0x008fc400078e001c */
[----:B------:R-:W-:-:S05]  /*163b0*/  @P2 IMAD.MOV.U32 R4, RZ, RZ, R27 ;  /* 0x000000ffff042224 */ /* 0x000fca00078e001b */
[----:B------:R2:W3:Y:S02]  /*163c0*/  @P2 LDG.E.U16 R8, [R4.64] ;  /* 0x0000000604082981 */ /* 0x0004e4000c1e1500 */
[----:B--2---:R-:W-:Y:S02]  /*163d0*/  @P1 IMAD.MOV.U32 R5, RZ, RZ, R25 ;  /* 0x000000ffff051224 */ /* 0x004fe400078e0019 */
[----:B------:R-:W-:-:S05]  /*163e0*/  @P1 IMAD.MOV.U32 R4, RZ, RZ, R13 ;  /* 0x000000ffff041224 */ /* 0x000fca00078e000d */
[----:B------:R4:W2:Y:S02]  /*163f0*/  @P1 LDG.E.U16 R7, [R4.64] ;  /* 0x0000000604071981 */ /* 0x0008a4000c1e1500 */
[----:B----4-:R-:W-:Y:S02]  /*16400*/  @P1 IMAD.MOV.U32 R5, RZ, RZ, R21 ;  /* 0x000000ffff051224 */ /* 0x010fe400078e0015 */
[----:B------:R-:W-:-:S05]  /*16410*/  @P1 IMAD.MOV.U32 R4, RZ, RZ, R19 ;  /* 0x000000ffff041224 */ /* 0x000fca00078e0013 */
[----:B------:R0:W4:Y:S04]  /*16420*/  @P1 LDG.E.U16 R6, [R4.64] ;  /* 0x0000000604061981 */ /* 0x000128000c1e1500 */
[----:B------:R-:W-:Y:S01]  /*16430*/  STL [R1+0x2500], R9 ;  /* 0x0025000901007387 */ /* 0x000fe20000100800 */
[----:B0-----:R-:W-:-:S06]  /*16440*/  PRMT R5, RZ, 0x7610, R5 ;  /* 0x00007610ff057816 */ /* 0x001fcc0000000005 */
[----:B------:R-:W4:Y:S04]  /*16450*/  @P1 LDG.E.U16 R5, [R14.64] ;  /* 0x000000060e051981 */ /* 0x000f28000c1e1500 */
[----:B---3--:R0:W-:Y:S01]  /*16460*/  STL [R1+0x2504], R8 ;  /* 0x0025040801007387 */ /* 0x0081e20000100800 */
[----:B------:R-:W3:Y:S02]  /*16470*/  LDL R29, [R1+0xf7c] ;  /* 0x000f7c00011d7983 */ /* 0x000ee40000100800 */
[----:B------:R-:W3:Y:S01]  /*16480*/  LDL R13, [R1+0xf88] ;  /* 0x000f8800010d7983 */ /* 0x000ee20000100800 */
[----:B--2---:R1:W-:Y:S01]  /*16490*/  STL [R1+0x24c4], R7 ;  /* 0x0024c40701007387 */ /* 0x0043e20000100800 */
[----:B------:R-:W2:Y:S02]  /*164a0*/  LDL R28, [R1+0x958] ;  /* 0x00095800011c7983 */ /* 0x000ea40000100800 */
[----:B0-----:R-:W2:Y:S01]  /*164b0*/  LDL R8, [R1+0x95c] ;  /* 0x00095c0001087983 */ /* 0x001ea20000100800 */
[----:B----4-:R-:W-:Y:S01]  /*164c0*/  STL [R1+0x24c8], R6 ;  /* 0x0024c80601007387 */ /* 0x010fe20000100800 */
[----:B------:R-:W4:Y:S02]  /*164d0*/  LDL R27, [R1+0x890] ;  /* 0x00089000011b7983 */ /* 0x000f240000100800 */
[----:B------:R-:W4:Y:S02]  /*164e0*/  LDL R25, [R1+0x894] ;  /* 0x0008940001197983 */ /* 0x000f240000100800 */
[----:B------:R-:W4:Y:S01]  /*164f0*/  LDL R21, [R1+0x888] ;  /* 0x0008880001157983 */ /* 0x000f220000100800 */
[----:B------:R-:W4:Y:S01]  /*16500*/  LDL R19, [R1+0x88c] ;  /* 0x00088c0001137983 */ /* 0x000f220000100800 */
[----:B------:R-:W-:-:S02]  /*16510*/  PRMT R4, RZ, 0x7610, R4 ;  /* 0x00007610ff047816 */ /* 0x000fc40000000004 */
[----:B-1----:R-:W-:Y:S01]  /*16520*/  PRMT R7, RZ, 0x7610, R7 ;  /* 0x00007610ff077816 */ /* 0x002fe20000000007 */
[----:B------:R0:W-:Y:S04]  /*16530*/  STL [R1+0x24cc], R5 ;  /* 0x0024cc0501007387 */ /* 0x0001e80000100800 */
[----:B0-----:R-:W4:Y:S01]  /*16540*/  LDL R5, [R1+0x884] ;  /* 0x0008840001057983 */ /* 0x001f220000100800 */
[----:B------:R-:W-:Y:S02]  /*16550*/  PRMT R24, RZ, 0x7610, R24 ;  /* 0x00007610ff187816 */ /* 0x000fe40000000018 */
[----:B------:R-:W-:Y:S01]  /*16560*/  PRMT R16, RZ, 0x7610, R16 ;  /* 0x00007610ff107816 */ /* 0x000fe20000000010 */
[----:B---3--:R-:W-:Y:S02]  /*16570*/  @P1 IMAD.MOV.U32 R15, RZ, RZ, R29 ;  /* 0x000000ffff0f1224 */ /* 0x008fe400078e001d */
[----:B------:R-:W-:-:S02]  /*16580*/  @P1 IMAD.MOV.U32 R14, RZ, RZ, R13 ;  /* 0x000000ffff0e1224 */ /* 0x000fc400078e000d */
[----:B------:R-:W3:Y:S04]  /*16590*/  LDL R13, [R1+0x880] ;  /* 0x00088000010d7983 */ /* 0x000ee80000100800 */
[----:B------:R2:W3:Y:S01]  /*165a0*/  @P1 LDG.E.U16 R4, [R14.64] ;  /* 0x000000060e041981 */ /* 0x0004e2000c1e1500 */
[----:B------:R-:W-:Y:S01]  /*165b0*/  ISETP.GT.AND P1, PT, R3, 0x36, PT ;  /* 0x000000360300780c */ /* 0x000fe20003f24270 */
[----:B--2---:R-:W-:Y:S02]  /*165c0*/  @P0 IMAD.MOV.U32 R15, RZ, RZ, R28 ;  /* 0x000000ffff0f0224 */ /* 0x004fe400078e001c */
[----:B------:R-:W-:-:S05]  /*165d0*/  @P0 IMAD.MOV.U32 R14, RZ, RZ, R8 ;  /* 0x000000ffff0e0224 */ /* 0x000fca00078e0008 */
[----:B------:R4:W2:Y:S05]  /*165e0*/  @P0 LDG.E.U16 R7, [R14.64] ;  /* 0x000000060e070981 */ /* 0x0008aa000c1e1500 */
[----:B----4-:R-:W-:Y:S02]  /*165f0*/  @P1 IMAD.MOV.U32 R15, RZ, RZ, R27 ;  /* 0x000000ffff0f1224 */ /* 0x010fe400078e001b */
[----:B------:R-:W-:-:S05]  /*16600*/  @P1 IMAD.MOV.U32 R14, RZ, RZ, R25 ;  /* 0x000000ffff0e1224 */ /* 0x000fca00078e0019 */
[----:B------:R0:W4:Y:S02]  /*16610*/  @P1 LDG.E.U16 R24, [R14.64] ;  /* 0x000000060e181981 */ /* 0x000124000c1e1500 */
[----:B0-----:R-:W-:Y:S02]  /*16620*/  @P1 IMAD.MOV.U32 R14, RZ, RZ, R19 ;  /* 0x000000ffff0e1224 */ /* 0x001fe400078e0013 */
[----:B------:R-:W-:-:S05]  /*16630*/  @P1 IMAD.MOV.U32 R15, RZ, RZ, R21 ;  /* 0x000000ffff0f1224 */ /* 0x000fca00078e0015 */
[----:B------:R0:W4:Y:S01]  /*16640*/  @P1 LDG.E.U16 R16, [R14.64] ;  /* 0x000000060e101981 */ /* 0x000122000c1e1500 */
[----:B------:R-:W-:Y:S01]  /*16650*/  PRMT R11, RZ, 0x7610, R11 ;  /* 0x00007610ff0b7816 */ /* 0x000fe2000000000b */
[----:B0-----:R-:W-:Y:S02]  /*16660*/  @P1 IMAD.MOV.U32 R14, RZ, RZ, R5 ;  /* 0x000000ffff0e1224 */ /* 0x001fe400078e0005 */
[----:B---3--:R-:W-:Y:S01]  /*16670*/  @P1 IMAD.MOV.U32 R15, RZ, RZ, R13 ;  /* 0x000000ffff0f1224 */ /* 0x008fe200078e000d */
[----:B------:R-:W-:Y:S01]  /*16680*/  STL [R1+0x24d0], R4 ;  /* 0x0024d00401007387 */ /* 0x000fe20000100800 */
[----:B------:R-:W3:Y:S03]  /*16690*/  LDL R8, [R1+0x878] ;  /* 0x0008780001087983 */ /* 0x000ee60000100800 */
[----:B------:R-:W3:Y:S04]  /*166a0*/  @P1 LDG.E.U16 R11, [R14.64] ;  /* 0x000000060e0b1981 */ /* 0x000ee8000c1e1500 */
[----:B--2---:R0:W-:Y:S01]  /*166b0*/  STL [R1+0x15c], R7 ;  /* 0x00015c0701007387 */ /* 0x0041e20000100800 */
[----:B------:R-:W2:Y:S03]  /*166c0*/  LDL R25, [R1+0x870] ;  /* 0x0008700001197983 */ /* 0x000ea60000100800 */
[----:B0-----:R-:W2:Y:S04]  /*166d0*/  LDL R7, [R1+0x87c] ;  /* 0x00087c0001077983 */ /* 0x001ea80000100800 */
[----:B----4-:R0:W-:Y:S01]  /*166e0*/  STL [R1+0x154], R24 ;  /* 0x0001541801007387 */ /* 0x0101e20000100800 */
[----:B------:R-:W4:Y:S02]  /*166f0*/  LDL R21, [R1+0x868] ;  /* 0x0008680001157983 */ /* 0x000f240000100800 */
[----:B------:R-:W4:Y:S01]  /*16700*/  LDL R19, [R1+0x86c] ;  /* 0x00086c0001137983 */ /* 0x000f220000100800 */
[----:B0-----:R-:W4:Y:S04]  /*16710*/  LDL R24, [R1+0x874] ;  /* 0x0008740001187983 */ /* 0x001f280000100800 */
[----:B------:R0:W-:Y:S01]  /*16720*/  STL [R1+0x10c], R16 ;  /* 0x00010c1001007387 */ /* 0x0001e20000100800 */
[----:B------:R-:W4:Y:S02]  /*16730*/  LDL R5, [R1+0x864] ;  /* 0x0008640001057983 */ /* 0x000f240000100800 */
[----:B------:R-:W4:Y:S01]  /*16740*/  LDL R13, [R1+0x858] ;  /* 0x00085800010d7983 */ /* 0x000f220000100800 */
[----:B0-----:R-:W4:Y:S01]  /*16750*/  LDL R16, [R1+0x860] ;  /* 0x0008600001107983 */ /* 0x001f220000100800 */
[----:B------:R-:W-:-:S02]  /*16760*/  ISETP.GT.AND P0, PT, R3, 0x37, PT ;  /* 0x000000370300780c */ /* 0x000fc40003f04270 */
[----:B------:R-:W-:Y:S02]  /*16770*/  PRMT R26, RZ, 0x7610, R26 ;  /* 0x00007610ff1a7816 */ /* 0x000fe4000000001a */
[----:B------:R-:W-:Y:S02]  /*16780*/  PRMT R22, RZ, 0x7610, R22 ;  /* 0x00007610ff167816 */ /* 0x000fe40000000016 */
[----:B------:R-:W-:Y:S02]  /*16790*/  PRMT R18, RZ, 0x7610, R18 ;  /* 0x00007610ff127816 */ /* 0x000fe40000000012 */
[----:B------:R-:W-:Y:S01]  /*167a0*/  PRMT R4, RZ, 0x7610, R4 ;  /* 0x00007610ff047816 */ /* 0x000fe20000000004 */
[----:B---3--:R0:W-:Y:S01]  /*167b0*/  STL [R1+0x104], R11 ;  /* 0x0001040b01007387 */ /* 0x0081e20000100800 */
[----:B------:R-:W-:Y:S02]  /*167c0*/  @P1 IMAD.MOV.U32 R15, RZ, RZ, R8 ;  /* 0x000000ffff0f1224 */ /* 0x000fe400078e0008 */
[----:B------:R-:W3:Y:S01]  /*167d0*/  LDL R8, [R1+0xf84] ;  /* 0x000f840001087983 */ /* 0x000ee20000100800 */
[----:B0-----:R-:W3:Y:S01]  /*167e0*/  LDL R11, [R1+0x85c] ;  /* 0x00085c00010b7983 */ /* 0x001ee20000100800 */
[----:B--2---:R-:W-:-:S03]  /*167f0*/  @P1 IMAD.MOV.U32 R14, RZ, RZ, R7 ;  /* 0x000000ffff0e1224 */ /* 0x004fc600078e0007 */
[----:B------:R-:W2:Y:S04]  /*16800*/  LDL R7, [R1+0xf8c] ;  /* 0x000f8c0001077983 */ /* 0x000ea80000100800 */
[----:B------:R0:W2:Y:S02]  /*16810*/  @P1 LDG.E.U16 R26, [R14.64] ;  /* 0x000000060e1a1981 */ /* 0x0000a4000c1e1500 */
[----:B0-----:R-:W-:Y:S02]  /*16820*/  @P0 IMAD.MOV.U32 R15, RZ, RZ, R25 ;  /* 0x000000ffff0f0224 */ /* 0x001fe400078e0019 */
[----:B----4-:R-:W-:-:S05]  /*16830*/  @P0 IMAD.MOV.U32 R14, RZ, RZ, R24 ;  /* 0x000000ffff0e0224 */ /* 0x010fca00078e0018 */
[----:B------:R0:W4:Y:S02]  /*16840*/  @P0 LDG.E.U16 R22, [R14.64] ;  /* 0x000000060e160981 */ /* 0x000124000c1e1500 */
[----:B0-----:R-:W-:Y:S02]  /*16850*/  @P0 IMAD.MOV.U32 R14, RZ, RZ, R19 ;  /* 0x000000ffff0e0224 */ /* 0x001fe400078e0013 */
[----:B------:R-:W-:-:S05]  /*16860*/  @P0 IMAD.MOV.U32 R15, RZ, RZ, R21 ;  /* 0x000000ffff0f0224 */ /* 0x000fca00078e0015 */
[----:B------:R0:W4:Y:S02]  /*16870*/  @P0 LDG.E.U16 R18, [R14.64] ;  /* 0x000000060e120981 */ /* 0x000124000c1e1500 */
[----:B0-----:R-:W-:Y:S02]  /*16880*/  @P0 IMAD.MOV.U32 R14, RZ, RZ, R5 ;  /* 0x000000ffff0e0224 */ /* 0x001fe400078e0005 */
[----:B------:R-:W-:Y:S01]  /*16890*/  @P0 IMAD.MOV.U32 R15, RZ, RZ, R16 ;  /* 0x000000ffff0f0224 */ /* 0x000fe200078e0010 */
[----:B------:R-:W-:Y:S02]  /*168a0*/  ISETP.GT.AND P1, PT, R3, 0x3e, PT ;  /* 0x0000003e0300780c */ /* 0x000fe40003f24270 */
[----:B------:R-:W-:Y:S02]  /*168b0*/  PRMT R10, RZ, 0x7610, R10 ;  /* 0x00007610ff0a7816 */ /* 0x000fe4000000000a */
[----:B------:R-:W-:Y:S01]  /*168c0*/  PRMT R0, RZ, 0x7610, R0 ;  /* 0x00007610ff007816 */ /* 0x000fe20000000000 */
[----:B------:R-:W4:Y:S04]  /*168d0*/  LDL R5, [R1+0xf78] ;  /* 0x000f780001057983 */ /* 0x000f280000100800 */
[----:B------:R0:W4:Y:S02]  /*168e0*/  @P0 LDG.E.U16 R4, [R14.64] ;  /* 0x000000060e040981 */ /* 0x000124000c1e1500 */
[----:B0-----:R-:W-:-:S02]  /*168f0*/  @P0 IMAD.MOV.U32 R15, RZ, RZ, R13 ;  /* 0x000000ffff0f0224 */ /* 0x001fc400078e000d */
[----:B---3--:R-:W-:-:S05]  /*16900*/  @P0 IMAD.MOV.U32 R14, RZ, RZ, R11 ;  /* 0x000000ffff0e0224 */ /* 0x008fca00078e000b */
[----:B------:R0:W3:Y:S02]  /*16910*/  @P0 LDG.E.U16 R10, [R14.64] ;  /* 0x000000060e0a0981 */ /* 0x0000e4000c1e1500 */
[----:B0-----:R-:W-:Y:S02]  /*16920*/  @P1 IMAD.MOV.U32 R15, RZ, RZ, R8 ;  /* 0x000000ffff0f1224 */ /* 0x001fe400078e0008 */
[----:B--2---:R-:W-:-:S05]  /*16930*/  @P1 IMAD.MOV.U32 R14, RZ, RZ, R7 ;  /* 0x000000ffff0e1224 */ /* 0x004fca00078e0007 */
[----:B------:R0:W2:Y:S04]  /*16940*/  @P1 LDG.E.U16 R0, [R14.64] ;  /* 0x000000060e001981 */ /* 0x0000a8000c1e1500 */
[----:B----4-:R1:W-:Y:S04]  /*16950*/  STL [R1+0xe4], R4 ;  /* 0x0000e40401007387 */ /* 0x0103e80000100800 */
[----:B-1----:R-:W4:Y:S01]  /*16960*/  LDL R4, [R1+0xf94] ;  /* 0x000f940001047983 */ /* 0x002f220000100800 */
[----:B------:R1:W-:Y:S02]  /*16970*/  STL [R1+0xf4], R22 ;  /* 0x0000f41601007387 */ /* 0x0003e40000100800 */
[----:B------:R-:W4:Y:S02]  /*16980*/  LDL R21, [R1+0xfa0] ;  /* 0x000fa00001157983 */ /* 0x000f240000100800 */
[----:B------:R-:W4:Y:S01]  /*16990*/  LDL R19, [R1+0xf9c] ;  /* 0x000f9c0001137983 */ /* 0x000f220000100800 */
[----:B-1----:R-:W4:Y:S01]  /*169a0*/  LDL R22, [R1+0xf90] ;  /* 0x000f900001167983 */ /* 0x002f220000100800 */
[----:B------:R1:W-:Y:S02]  /*169b0*/  STL [R1+0xec], R18 ;  /* 0x0000ec1201007387 */ /* 0x0003e40000100800 */
[----:B------:R-:W4:Y:S02]  /*169c0*/  LDL R16, [R1+0xfa4] ;  /* 0x000fa40001107983 */ /* 0x000f240000100800 */
[----:B------:R-:W4:Y:S01]  /*169d0*/  LDL R13, [R1+0xfac] ;  /* 0x000fac00010d7983 */ /* 0x000f220000100800 */
[----:B-1----:R-:W4:Y:S01]  /*169e0*/  LDL R18, [R1+0xfa8] ;  /* 0x000fa80001127983 */ /* 0x002f220000100800 */
[----:B0-----:R-:W-:-:S03]  /*169f0*/  @P1 IMAD.MOV.U32 R15, RZ, RZ, R5 ;  /* 0x000000ffff0f1224 */ /* 0x001fc600078e0005 */
[----:B--2---:R-:W-:Y:S01]  /*16a00*/  STL [R1+0x241c], R0 ;  /* 0x00241c0001007387 */ /* 0x004fe20000100800 */
[----:B------:R-:W-:Y:S02]  /*16a10*/  STL [R1+0x2424], R0 ;  /* 0x0024240001007387 */ /* 0x000fe40000100800 */
[----:B------:R-:W-:Y:S02]  /*16a20*/  STL [R1+0x2428], R0 ;  /* 0x0024280001007387 */ /* 0x000fe40000100800 */
[----:B------:R-:W-:Y:S01]  /*16a30*/  STL [R1+0x2430], R0 ;  /* 0x0024300001007387 */ /* 0x000fe20000100800 */
[----:B------:R-:W-:Y:S01]  /*16a40*/  STL [R1+0xfc], R26 ;  /* 0x0000fc1a01007387 */ /* 0x000fe20000100800 */
        /* <DEDUP_REMOVED lines=13> */
[----:B------:R-:W2:Y:S02]  /*16b20*/  LDL R11, [R1+0xf98] ;  /* 0x000f9800010b7983 */ /* 0x000ea40000100800 */
[----:B---3--:R0:W-:Y:S01]  /*16b30*/  STL [R1+0xe0], R10 ;  /* 0x0000e00a01007387 */ /* 0x0081e20000100800 */
[----:B------:R-:W3:Y:S04]  /*16b40*/  LDL R8, [R1+0xfb0] ;  /* 0x000fb00001087983 */ /* 0x000ee80000100800 */
[----:B------:R-:W2:Y:S04]  /*16b50*/  LDL R7, [R1+0xfb8] ;  /* 0x000fb80001077983 */ /* 0x000ea80000100800 */
[----:B------:R-:W2:Y:S04]  /*16b60*/  LDL R5, [R1+0x7dc] ;  /* 0x0007dc0001057983 */ /* 0x000ea80000100800 */
[----:B0-----:R-:W2:Y:S01]  /*16b70*/  LDL R10, [R1+0xfb4] ;  /* 0x000fb400010a7983 */ /* 0x001ea20000100800 */
[----:B----4-:R-:W-:-:S03]  /*16b80*/  @P1 IMAD.MOV.U32 R14, RZ, RZ, R4 ;  /* 0x000000ffff0e1224 */ /* 0x010fc600078e0004 */
[----:B------:R-:W4:Y:S01]  /*16b90*/  LDL R4, [R1+0x7e0] ;  /* 0x0007e00001047983 */ /* 0x000f220000100800 */
[----:B------:R-:W2:Y:S01]  /*16ba0*/  LDL.LU R27, [R1+0x780] ;  /* 0x00078000011b7983 */ /* 0x000ea20000300800 */
[----:B------:R-:W-:Y:S02]  /*16bb0*/  PRMT R23, RZ, 0x7610, R23 ;  /* 0x00007610ff177816 */ /* 0x000fe40000000017 */
[----:B------:R-:W-:Y:S02]  /*16bc0*/  PRMT R20, RZ, 0x7610, R20 ;  /* 0x00007610ff147816 */ /* 0x000fe40000000014 */
[----:B------:R-:W-:Y:S02]  /*16bd0*/  ISETP.GT.AND P0, PT, R3, 0x3f, PT ;  /* 0x0000003f0300780c */ /* 0x000fe40003f04270 */
[----:B------:R0:W3:Y:S01]  /*16be0*/  @P1 LDG.E.U16 R23, [R14.64] ;  /* 0x000000060e171981 */ /* 0x0000e2000c1e1500 */
[----:B------:R-:W-:Y:S01]  /*16bf0*/  PRMT R17, RZ, 0x7610, R17 ;  /* 0x00007610ff117816 */ /* 0x000fe20000000011 */
[----:B0-----:R-:W-:-:S02]  /*16c00*/  @P1 IMAD.MOV.U32 R14, RZ, RZ, R21 ;  /* 0x000000ffff0e1224 */ /* 0x001fc400078e0015 */
[----:B------:R-:W-:-:S05]  /*16c10*/  @P1 IMAD.MOV.U32 R15, RZ, RZ, R22 ;  /* 0x000000ffff0f1224 */ /* 0x000fca00078e0016 */
[----:B------:R0:W3:Y:S01]  /*16c20*/  @P1 LDG.E.U16 R20, [R14.64] ;  /* 0x000000060e141981 */ /* 0x0000e2000c1e1500 */
[----:B------:R-:W-:Y:S01]  /*16c30*/  PRMT R12, RZ, 0x7610, R12 ;  /* 0x00007610ff0c7816 */ /* 0x000fe2000000000c */
[----:B0-----:R-:W-:Y:S02]  /*16c40*/  @P1 IMAD.MOV.U32 R14, RZ, RZ, R18 ;  /* 0x000000ffff0e1224 */ /* 0x001fe400078e0012 */
[----:B------:R-:W-:-:S05]  /*16c50*/  @P1 IMAD.MOV.U32 R15, RZ, RZ, R19 ;  /* 0x000000ffff0f1224 */ /* 0x000fca00078e0013 */
[----:B------:R0:W4:Y:S01]  /*16c60*/  @P1 LDG.E.U16 R17, [R14.64] ;  /* 0x000000060e111981 */ /* 0x000122000c1e1500 */
[----:B------:R-:W-:Y:S01]  /*16c70*/  PRMT R9, RZ, 0x7610, R9 ;  /* 0x00007610ff097816 */ /* 0x000fe20000000009 */
[----:B0-----:R-:W-:Y:S02]  /*16c80*/  @P0 IMAD.MOV.U32 R14, RZ, RZ, R13 ;  /* 0x000000ffff0e0224 */ /* 0x001fe400078e000d */
[----:B------:R-:W-:-:S05]  /*16c90*/  @P0 IMAD.MOV.U32 R15, RZ, RZ, R16 ;  /* 0x000000ffff0f0224 */ /* 0x000fca00078e0010 */
[----:B------:R0:W4:Y:S01]  /*16ca0*/  @P0 LDG.E.U16 R12, [R14.64] ;  /* 0x000000060e0c0981 */ /* 0x000122000c1e1500 */
[----:B------:R-:W-:-:S03]  /*16cb0*/  PRMT R6, RZ, 0x7610, R6 ;  /* 0x00007610ff067816 */ /* 0x000fc60000000006 */
[----:B--2---:R1:W-:Y:S04]  /*16cc0*/  STL [R1+0x2554], R27 ;  /* 0x0025541b01007387 */ /* 0x0043e80000100800 */
[----:B-1----:R-:W2:Y:S01]  /*16cd0*/  LDL.LU R27, [R1+0x784] ;  /* 0x00078400011b7983 */ /* 0x002ea20000300800 */
[----:B0-----:R-:W-:Y:S02]  /*16ce0*/  @P0 IMAD.MOV.U32 R14, RZ, RZ, R10 ;  /* 0x000000ffff0e0224 */ /* 0x001fe400078e000a */
[----:B------:R-:W-:-:S05]  /*16cf0*/  @P0 IMAD.MOV.U32 R15, RZ, RZ, R11 ;  /* 0x000000ffff0f0224 */ /* 0x000fca00078e000b */
[----:B------:R0:W2:Y:S01]  /*16d00*/  @P0 LDG.E.U16 R9, [R14.64] ;  /* 0x000000060e090981 */ /* 0x0000a2000c1e1500 */
[----:B------:R-:W-:Y:S01]  /*16d10*/  PRMT R0, RZ, 0x7610, R0 ;  /* 0x00007610ff007816 */ /* 0x000fe20000000000 */
[----:B0-----:R-:W-:Y:S02]  /*16d20*/  @P0 IMAD.MOV.U32 R14, RZ, RZ, R7 ;  /* 0x000000ffff0e0224 */ /* 0x001fe400078e0007 */
[----:B---3--:R-:W-:-:S05]  /*16d30*/  @P0 IMAD.MOV.U32 R15, RZ, RZ, R8 ;  /* 0x000000ffff0f0224 */ /* 0x008fca00078e0008 */
[----:B------:R4:W3:Y:S02]  /*16d40*/  @P0 LDG.E.U16 R6, [R14.64] ;  /* 0x000000060e060981 */ /* 0x0008e4000c1e1500 */
[----:B----4-:R-:W-:Y:S02]  /*16d50*/  @P0 IMAD.MOV.U32 R14, RZ, RZ, R4 ;  /* 0x000000ffff0e0224 */ /* 0x010fe400078e0004 */
[----:B------:R-:W-:-:S05]  /*16d60*/  @P0 IMAD.MOV.U32 R15, RZ, RZ, R5 ;  /* 0x000000ffff0f0224 */ /* 0x000fca00078e0005 */
[----:B------:R-:W4:Y:S04]  /*16d70*/  @P0 LDG.E.U16 R0, [R14.64] ;  /* 0x000000060e000981 */ /* 0x000f28000c1e1500 */
[----:B------:R-:W0:Y:S04]  /*16d80*/  S2R R2, SR_TID.X ;  /* 0x0000000000027919 */ /* 0x000e280000002100 */
[----:B------:R-:W1:Y:S01]  /*16d90*/  S2R R24, SR_TID.X ;  /* 0x0000000000187919 */ /* 0x000e620000002100 */
[----:B------:R-:W-:Y:S06]  /*16da0*/  BAR.SYNC.DEFER_BLOCKING 0x0 ;  /* 0x0000000000007b1d */ /* 0x000fec0000010000 */
[----:B--2---:R2:W-:Y:S04]  /*16db0*/  STL [R1+0x2558], R27 ;  /* 0x0025581b01007387 */ /* 0x0045e80000100800 */
[----:B--2---:R-:W2:Y:S01]  /*16dc0*/  LDL.LU R27, [R1+0x788] ;  /* 0x00078800011b7983 */ /* 0x004ea20000300800 */
[----:B------:R-:W2:Y:S03]  /*16dd0*/  LDL.LU R28, [R1+0x5fc] ;  /* 0x0005fc00011c7983 */ /* 0x000ea60000300800 */
[----:B----4-:R4:W-:Y:S04]  /*16de0*/  STL [R1+0xbc], R0 ;  /* 0x0000bc0001007387 */ /* 0x0109e80000100800 */
[----:B----4-:R-:W4:Y:S01]  /*16df0*/  LDL.LU R0, [R1+0x2cc] ;  /* 0x0002cc0001007983 */ /* 0x010f220000300800 */
[----:B------:R-:W4:Y:S02]  /*16e00*/  LDL.LU R4, [R1+0x2c8] ;  /* 0x0002c80001047983 */ /* 0x000f240000300800 */
[----:B------:R-:W4:Y:S02]  /*16e10*/  LDL.LU R5, [R1+0x2c4] ;  /* 0x0002c40001057983 */ /* 0x000f240000300800 */
[----:B---3--:R3:W-:Y:S02]  /*16e20*/  STL [R1+0xc4], R6 ;  /* 0x0000c40601007387 */ /* 0x0087e40000100800 */
[----:B---3--:R-:W3:Y:S01]  /*16e30*/  LDL.LU R6, [R1+0x2c0] ;  /* 0x0002c00001067983 */ /* 0x008ee20000300800 */
[----:B------:R-:W-:Y:S02]  /*16e40*/  STL [R1+0xd8], R23 ;  /* 0x0000d81701007387 */ /* 0x000fe40000100800 */
[----:B------:R-:W3:Y:S02]  /*16e50*/  LDL.LU R7, [R1+0x200] ;  /* 0x0002000001077983 */ /* 0x000ee40000300800 */
[----:B------:R-:W3:Y:S01]  /*16e60*/  LDL.LU R8, [R1+0x1fc] ;  /* 0x0001fc0001087983 */ /* 0x000ee20000300800 */
[----:B------:R0:W-:Y:S01]  /*16e70*/  STL [R1+0xc8], R9 ;  /* 0x0000c80901007387 */ /* 0x0001e20000100800 */
[----:B------:R-:W-:Y:S03]  /*16e80*/  STL [R1+0xd4], R20 ;  /* 0x0000d41401007387 */ /* 0x000fe60000100800 */
[----:B0-----:R-:W3:Y:S01]  /*16e90*/  LDL.LU R9, [R1+0x1f8] ;  /* 0x0001f80001097983 */ /* 0x001ee20000300800 */
[----:B------:R-:W3:Y:S02]  /*16ea0*/  LDL.LU R10, [R1+0x1f4] ;  /* 0x0001f400010a7983 */ /* 0x000ee40000300800 */
[----:B------:R-:W3:Y:S02]  /*16eb0*/  LDL.LU R11, [R1+0x1a0] ;  /* 0x0001a000010b7983 */ /* 0x000ee40000300800 */
[----:B------:R0:W-:Y:S01]  /*16ec0*/  STL [R1+0xcc], R12 ;  /* 0x0000cc0c01007387 */ /* 0x0001e20000100800 */
[----:B------:R1:W-:Y:S04]  /*16ed0*/  STL [R1+0xd0], R17 ;  /* 0x0000d01101007387 */ /* 0x0003e80000100800 */
[----:B0-----:R-:W3:Y:S01]  /*16ee0*/  LDL.LU R12, [R1+0x19c] ;  /* 0x00019c00010c7983 */ /* 0x001ee20000300800 */
[----:B------:R-:W3:Y:S02]  /*16ef0*/  LDL.LU R13, [R1+0x198] ;  /* 0x00019800010d7983 */ /* 0x000ee40000300800 */
[----:B------:R-:W3:Y:S02]  /*16f00*/  LDL.LU R16, [R1+0x194] ;  /* 0x0001940001107983 */ /* 0x000ee40000300800 */
[----:B-1----:R-:W3:Y:S01]  /*16f10*/  LDL.LU R17, [R1+0xc0] ;  /* 0x0000c00001117983 */ /* 0x002ee20000300800 */
[----:B------:R-:W3:Y:S01]  /*16f20*/  LDL.LU R29, [R1+0xb8] ;  /* 0x0000b800011d7983 */ /* 0x000ee20000300800 */
[----:B------:R-:W3:Y:S02]  /*16f30*/  LDL.LU R18, [R1+0xb4] ;  /* 0x0000b40001127983 */ /* 0x000ee40000300800 */
[----:B------:R-:W3:Y:S02]  /*16f40*/  LDL.LU R19, [R1+0xb0] ;  /* 0x0000b00001137983 */ /* 0x000ee40000300800 */
[----:B------:R-:W3:Y:S01]  /*16f50*/  LDL.LU R20, [R1+0x5c] ;  /* 0x00005c0001147983 */ /* 0x000ee20000300800 */
[----:B------:R-:W3:Y:S01]  /*16f60*/  LDL.LU R21, [R1+0x58] ;  /* 0x0000580001157983 */ /* 0x000ee20000300800 */
[----:B------:R-:W3:Y:S02]  /*16f70*/  LDL.LU R22, [R1+0x54] ;  /* 0x0000540001167983 */ /* 0x000ee40000300800 */
[----:B------:R-:W3:Y:S02]  /*16f80*/  LDL.LU R23, [R1+0x50] ;  /* 0x0000500001177983 */ /* 0x000ee40000300800 */
[----:B------:R-:W3:Y:S01]  /*16f90*/  LDL.LU R25, [R1+0x4] ;  /* 0x0000040001197983 */ /* 0x000ee20000300800 */
[----:B------:R-:W3:Y:S01]  /*16fa0*/  LDL.LU R26, [R1] ;  /* 0x00000000011a7983 */ /* 0x000ee20000300800 */
        /* <DEDUP_REMOVED lines=12> */
[----:B------:R-:W-:Y:S01]  /*17070*/  LOP3.LUT R2, R2, 0x3f, RZ, 0xc0, !PT ;  /* 0x0000003f02027812 */ /* 0x000fe200078ec0ff */
[----:B------:R0:W-:Y:S02]  /*17080*/  STL [R1+0x2498], R14 ;  /* 0x0024980e01007387 */ /* 0x0001e40000100800 */
[----:B------:R1:W-:Y:S02]  /*17090*/  STL [R1+0x2534], R24 ;  /* 0x0025341801007387 */ /* 0x0003e40000100800 */
[----:B------:R-:W-:Y:S01]  /*170a0*/  IMAD.SHL.U32 R2, R2, 0x2, RZ ;  /* 0x0000000202027824 */ /* 0x000fe200078e00ff */
[----:B0-----:R-:W-:-:S02]  /*170b0*/  LOP3.LUT R14, R24, 0x3f, RZ, 0xc0, !PT ;  /* 0x0000003f180e7812 */ /* 0x001fc400078ec0ff */
[----:B-1----:R-:W3:Y:S01]  /*170c0*/  LDL.LU R24, [R1+0x3c0] ;  /* 0x0003c00001187983 */ /* 0x002ee20000300800 */
[----:B------:R-:W-:Y:S02]  /*170d0*/  STL [R1+0x2420], R15 ;  /* 0x0024200f01007387 */ /* 0x000fe40000100800 */
[----:B------:R-:W-:Y:S02]  /*170e0*/  STL [R1+0x2490], R15 ;  /* 0x0024900f01007387 */ /* 0x000fe40000100800 */
[----:B------:R0:W-:Y:S01]  /*170f0*/  STL [R1+0x249c], R15 ;  /* 0x00249c0f01007387 */ /* 0x0001e20000100800 */
[----:B------:R-:W-:Y:S01]  /*17100*/  ISETP.GE.AND P0, PT, R14, R3, PT ;  /* 0x000000030e00720c */ /* 0x000fe20003f06270 */
[----:B0-----:R-:W3:Y:S01]  /*17110*/  LDL.LU R15, [R1+0x3c4] ;  /* 0x0003c400010f7983 */ /* 0x001ee20000300800 */
[----:B------:R0:W-:Y:S03]  /*17120*/  STL [R1+0x2508], R14 ;  /* 0x0025080e01007387 */ /* 0x0001e60000100800 */
[----:B0-----:R-:W3:Y:S01]  /*17130*/  LDL.LU R14, [R1+0x3c8] ;  /* 0x0003c800010e7983 */ /* 0x001ee20000300800 */
[----:B------:R0:W-:Y:S03]  /*17140*/  STL [R1+0x24a0], R3 ;  /* 0x0024a00301007387 */ /* 0x0001e60000100800 */
[----:B0-----:R-:W3:Y:S04]  /*17150*/  LDL.LU R3, [R1+0x3cc] ;  /* 0x0003cc0001037983 */ /* 0x001ee80000300800 */
[----:B--2---:R0:W-:Y:S04]  /*17160*/  STS.U16 [R2], R27 ;  /* 0x0000001b02007388 */ /* 0x0041e80000000400 */
[----:B0-----:R-:W2:Y:S04]  /*17170*/  LDL.LU R27, [R1+0x2558] ;  /* 0x00255800011b7983 */ /* 0x001ea80000300800 */
[----:B--2---:R0:W-:Y:S04]  /*17180*/  STS.U16 [R2+0x80], R27 ;  /* 0x0000801b02007388 */ /* 0x0041e80000000400 */
[----:B0-----:R-:W2:Y:S04]  /*17190*/  LDL.LU R27, [R1+0x2554] ;  /* 0x00255400011b7983 */ /* 0x001ea80000300800 */
[----:B------:R-:W-:Y:S04]  /*171a0*/  STS.U16 [R2+0x180], R28 ;  /* 0x0001801c02007388 */ /* 0x000fe80000000400 */
[----:B---3--:R-:W-:Y:S04]  /*171b0*/  STS.U16 [R2+0x6100], R22 ;  /* 0x0061001602007388 */ /* 0x008fe80000000400 */
[----:B------:R-:W-:Y:S04]  /*171c0*/  STS.U16 [R2+0x6180], R23 ;  /* 0x0061801702007388 */ /* 0x000fe80000000400 */
[----:B------:R-:W-:Y:S04]  /*171d0*/  STS.U16 [R2+0x7000], R25 ;  /* 0x0070001902007388 */ /* 0x000fe80000000400 */
[----:B------:R-:W-:Y:S04]  /*171e0*/  STS.U16 [R2+0x7080], R26 ;  /* 0x0070801a02007388 */ /* 0x000fe80000000400 */
[----:B------:R-:W-:Y:S04]  /*171f0*/  STS.U16 [R2+0x1000], R3 ;  /* 0x0010000302007388 */ /* 0x000fe80000000400 */
[----:B------:R-:W-:Y:S04]  /*17200*/  STS.U16 [R2+0x1080], R14 ;  /* 0x0010800e02007388 */ /* 0x000fe80000000400 */
[----:B------:R-:W-:Y:S04]  /*17210*/  STS.U16 [R2+0x1100], R15 ;  /* 0x0011000f02007388 */ /* 0x000fe80000000400 */
[----:B------:R-:W-:Y:S04]  /*17220*/  STS.U16 [R2+0x1180], R24 ;  /* 0x0011801802007388 */ /* 0x000fe80000000400 */
[----:B----4-:R-:W-:Y:S04]  /*17230*/  STS.U16 [R2+0x2080], R4 ;  /* 0x0020800402007388 */ /* 0x010fe80000000400 */
[----:B------:R-:W-:Y:S04]  /*17240*/  STS.U16 [R2+0x2100], R5 ;  /* 0x0021000502007388 */ /* 0x000fe80000000400 */
[----:B------:R-:W-:Y:S04]  /*17250*/  STS.U16 [R2+0x2180], R6 ;  /* 0x0021800602007388 */ /* 0x000fe80000000400 */
[----:B------:R-:W-:Y:S04]  /*17260*/  STS.U16 [R2+0x3000], R7 ;  /* 0x0030000702007388 */ /* 0x000fe80000000400 */
[----:B--2---:R0:W-:Y:S04]  /*17270*/  STS.U16 [R2+0x100], R27 ;  /* 0x0001001b02007388 */ /* 0x0041e80000000400 */
[----:B0-----:R-:W2:Y:S01]  /*17280*/  LDL.LU R27, [R1+0x2550] ;  /* 0x00255000011b7983 */ /* 0x001ea20000300800 */
[----:B------:R-:W3:Y:S02]  /*17290*/  LDL.LU R28, [R1+0x254c] ;  /* 0x00254c00011c7983 */ /* 0x000ee40000300800 */
[----:B------:R-:W4:Y:S02]  /*172a0*/  LDL.LU R22, [R1+0x44c] ;  /* 0x00044c0001167983 */ /* 0x000f240000300800 */
[----:B------:R-:W2:Y:S01]  /*172b0*/  LDL.LU R23, [R1+0x448] ;  /* 0x0004480001177983 */ /* 0x000ea20000300800 */
[----:B------:R-:W4:Y:S01]  /*172c0*/  LDL.LU R25, [R1+0x444] ;  /* 0x0004440001197983 */ /* 0x000f220000300800 */
[----:B------:R-:W4:Y:S02]  /*172d0*/  LDL.LU R26, [R1+0x440] ;  /* 0x00044000011a7983 */ /* 0x000f240000300800 */
[----:B------:R-:W4:Y:S02]  /*172e0*/  LDL.LU R3, [R1+0x3b0] ;  /* 0x0003b00001037983 */ /* 0x000f240000300800 */
[----:B------:R-:W4:Y:S01]  /*172f0*/  LDL.LU R14, [R1+0x2bc] ;  /* 0x0002bc00010e7983 */ /* 0x000f220000300800 */
[----:B------:R-:W4:Y:S01]  /*17300*/  LDL.LU R15, [R1+0x2b8] ;  /* 0x0002b800010f7983 */ /* 0x000f220000300800 */
[----:B------:R-:W4:Y:S02]  /*17310*/  LDL.LU R24, [R1+0x2b4] ;  /* 0x0002b40001187983 */ /* 0x000f240000300800 */
[----:B------:R-:W4:Y:S02]  /*17320*/  LDL.LU R4, [R1+0x2b0] ;  /* 0x0002b00001047983 */ /* 0x000f240000300800 */
[----:B------:R-:W4:Y:S01]  /*17330*/  LDL.LU R5, [R1+0x1f0] ;  /* 0x0001f00001057983 */ /* 0x000f220000300800 */
[----:B------:R-:W4:Y:S04]  /*17340*/  LDL.LU R6, [R1+0x1ec] ;  /* 0x0001ec0001067983 */ /* 0x000f280000300800 */
[----:B------:R0:W-:Y:S01]  /*17350*/  STS.U16 [R2+0x3080], R8 ;  /* 0x0030800802007388 */ /* 0x0001e20000000400 */
[----:B------:R-:W4:Y:S03]  /*17360*/  LDL.LU R7, [R1+0x1e8] ;  /* 0x0001e80001077983 */ /* 0x000f260000300800 */
[----:B------:R1:W-:Y:S04]  /*17370*/  STS.U16 [R2+0x3100], R9 ;  /* 0x0031000902007388 */ /* 0x0003e80000000400 */
[----:B------:R1:W-:Y:S04]  /*17380*/  STS.U16 [R2+0x3180], R10 ;  /* 0x0031800a02007388 */ /* 0x0003e80000000400 */
[----:B------:R1:W-:Y:S04]  /*17390*/  STS.U16 [R2+0x4000], R11 ;  /* 0x0040000b02007388 */ /* 0x0003e80000000400 */
[----:B------:R1:W-:Y:S04]  /*173a0*/  STS.U16 [R2+0x4080], R12 ;  /* 0x0040800c02007388 */ /* 0x0003e80000000400 */
[----:B------:R1:W-:Y:S04]  /*173b0*/  STS.U16 [R2+0x4100], R13 ;  /* 0x0041000d02007388 */ /* 0x0003e80000000400 */
[----:B0-----:R-:W4:Y:S01]  /*173c0*/  LDL.LU R8, [R1+0x1e4] ;  /* 0x0001e40001087983 */ /* 0x001f220000300800 */
[----:B-1----:R-:W4:Y:S02]  /*173d0*/  LDL.LU R9, [R1+0x190] ;  /* 0x0001900001097983 */ /* 0x002f240000300800 */
[----:B------:R-:W4:Y:S01]  /*173e0*/  LDL.LU R10, [R1+0x18c] ;  /* 0x00018c00010a7983 */ /* 0x000f220000300800 */
[----:B------:R-:W4:Y:S01]  /*173f0*/  LDL.LU R11, [R1+0x188] ;  /* 0x00018800010b7983 */ /* 0x000f220000300800 */
[----:B------:R-:W4:Y:S03]  /*17400*/  LDL.LU R12, [R1+0x184] ;  /* 0x00018400010c7983 */ /* 0x000f260000300800 */
        /* <DEDUP_REMOVED lines=15> */
[----:B0-----:R-:W4:Y:S01]  /*17500*/  LDL.LU R20, [R1+0x40] ;  /* 0x0000400001147983 */ /* 0x001f220000300800 */
[----:B-1----:R-:W-:-:S03]  /*17510*/  LOP3.LUT R0, R2, 0x10, RZ, 0x3c, !PT ;  /* 0x0000001002007812 */ /* 0x002fc600078e3cff */
[----:B---3--:R-:W-:Y:S04]  /*17520*/  STS.U16 [R2+0x7100], R28 ;  /* 0x0071001c02007388 */ /* 0x008fe80000000400 */
[----:B------:R0:W-:Y:S04]  /*17530*/  STL [R1+0x24a4], R28 ;  /* 0x0024a41c01007387 */ /* 0x0001e80000100800 */
[----:B--2---:R-:W-:Y:S01]  /*17540*/  STS.U16 [R2+0x7180], R27 ;  /* 0x0071801b02007388 */ /* 0x004fe20000000400 */
[----:B----4-:R-:W-:Y:S03]  /*17550*/  STS.U16 [R0+0x200], R22 ;  /* 0x0002001600007388 */ /* 0x010fe60000000400 */
[----:B------:R-:W-:Y:S04]  /*17560*/  STS.U16 [R0+0x280], R23 ;  /* 0x0002801700007388 */ /* 0x000fe80000000400 */
[----:B0-----:R-:W2:Y:S01]  /*17570*/  LDL.LU R28, [R1+0x3b4] ;  /* 0x0003b400011c7983 */ /* 0x001ea20000300800 */
[----:B------:R0:W-:Y:S02]  /*17580*/  STL [R1+0x24ac], R27 ;  /* 0x0024ac1b01007387 */ /* 0x0001e40000100800 */
[----:B------:R-:W-:Y:S02]  /*17590*/  STS.U16 [R0+0x300], R25 ;  /* 0x0003001900007388 */ /* 0x000fe40000000400 */
[----:B------:R-:W-:Y:S01]  /*175a0*/  STS.U16 [R0+0x380], R26 ;  /* 0x0003801a00007388 */ /* 0x000fe20000000400 */
[----:B0-----:R-:W3:Y:S01]  /*175b0*/  LDL.LU R27, [R1+0x3b8] ;  /* 0x0003b800011b7983 */ /* 0x001ee20000300800 */
[----:B------:R0:W-:Y:S03]  /*175c0*/  STL [R1+0x24a8], R2 ;  /* 0x0024a80201007387 */ /* 0x0001e60000100800 */
[----:B0-----:R-:W4:Y:S01]  /*175d0*/  LDL.LU R2, [R1+0x3bc] ;  /* 0x0003bc0001027983 */ /* 0x001f220000300800 */
[----:B------:R-:W2:Y:S02]  /*175e0*/  LDL.LU R22, [R1+0x2548] ;  /* 0x0025480001167983 */ /* 0x000ea40000300800 */
[----:B------:R-:W2:Y:S02]  /*175f0*/  LDL.LU R23, [R1+0x2544] ;  /* 0x0025440001177983 */ /* 0x000ea40000300800 */
[----:B------:R-:W2:Y:S01]  /*17600*/  LDL.LU R25, [R1+0x2540] ;  /* 0x0025400001197983 */ /* 0x000ea20000300800 */
[----:B------:R-:W2:Y:S04]  /*17610*/  LDL.LU R26, [R1+0x253c] ;  /* 0x00253c00011a7983 */ /* 0x000ea80000300800 */
[----:B----4-:R-:W-:Y:S01]  /*17620*/  STS.U16 [R0+0x1200], R2 ;  /* 0x0012000200007388 */ /* 0x010fe20000000400 */
[----:B---3--:R-:W-:Y:S02]  /*17630*/  STS.U16 [R0+0x1280], R27 ;  /* 0x0012801b00007388 */ /* 0x008fe40000000400 */
[----:B--2---:R-:W-:Y:S01]  /*17640*/  STS.U16 [R0+0x1300], R28 ;  /* 0x0013001c00007388 */ /* 0x004fe20000000400 */
[----:B------:R-:W-:Y:S04]  /*17650*/  STS.U16 [R0+0x1380], R3 ;  /* 0x0013800300007388 */ /* 0x000fe80000000400 */
[----:B------:R-:W-:Y:S01]  /*17660*/  STS.U16 [R0+0x2200], R14 ;  /* 0x0022000e00007388 */ /* 0x000fe20000000400 */
[----:B------:R-:W-:Y:S03]  /*17670*/  STS.U16 [R0+0x2280], R15 ;  /* 0x0022800f00007388 */ /* 0x000fe60000000400 */
[----:B------:R-:W-:Y:S01]  /*17680*/  STL [R1+0x24b0], R26 ;  /* 0x0024b01a01007387 */ /* 0x000fe20000100800 */
[----:B------:R0:W-:Y:S02]  /*17690*/  STS.U16 [R0+0x2300], R24 ;  /* 0x0023001800007388 */ /* 0x0001e40000000400 */
[----:B------:R-:W-:Y:S01]  /*176a0*/  STL [R1+0x24b4], R25 ;  /* 0x0024b41901007387 */ /* 0x000fe20000100800 */
[----:B0-----:R-:W2:Y:S01]  /*176b0*/  LDL.LU R24, [R1+0x43c] ;  /* 0x00043c0001187983 */ /* 0x001ea20000300800 */
[----:B------:R-:W-:Y:S02]  /*176c0*/  STS.U16 [R0+0x2380], R4 ;  /* 0x0023800400007388 */ /* 0x000fe40000000400 */
[----:B------:R-:W-:Y:S02]  /*176d0*/  STS.U16 [R0+0x3200], R5 ;  /* 0x0032000500007388 */ /* 0x000fe40000000400 */
[----:B------:R-:W-:Y:S01]  /*176e0*/  STS.U16 [R0+0x3280], R6 ;  /* 0x0032800600007388 */ /* 0x000fe20000000400 */
[----:B------:R-:W-:Y:S01]  /*176f0*/  STS.U16 [R0+0x3300], R7 ;  /* 0x0033000700007388 */ /* 0x000fe20000000400 */
        /* <DEDUP_REMOVED lines=11> */
[----:B------:R0:W-:Y:S04]  /*177b0*/  STS.U16 [R0+0x6300], R21 ;  /* 0x0063001500007388 */ /* 0x0001e80000000400 */
[----:B0-----:R-:W0:Y:S04]  /*177c0*/  S2R R21, SR_TID.X ;  /* 0x0000000000157919 */ /* 0x001e280000002100 */
[----:B------:R-:W1:Y:S01]  /*177d0*/  S2R R29, SR_TID.X ;  /* 0x00000000001d7919 */ /* 0x000e620000002100 */
[----:B------:R-:W-:Y:S02]  /*177e0*/  STS.U16 [R0+0x6380], R20 ;  /* 0x0063801400007388 */ /* 0x000fe40000000400 */
[----:B------:R-:W-:Y:S02]  /*177f0*/  STS.U16 [R0+0x7200], R26 ;  /* 0x0072001a00007388 */ /* 0x000fe40000000400 */
[----:B------:R-:W-:Y:S01]  /*17800*/  STS.U16 [R0+0x7280], R25 ;  /* 0x0072801900007388 */ /* 0x000fe20000000400 */
[----:B------:R3:W-:Y:S01]  /*17810*/  STS.U16 [R0+0x7300], R23 ;  /* 0x0073001700007388 */ /* 0x0007e20000000400 */
[----:B0-----:R-:W-:-:S05]  /*17820*/  LOP3.LUT R21, R21, 0x3f, RZ, 0xc0, !PT ;  /* 0x0000003f15157812 */ /* 0x001fca00078ec0ff */
[----:B---3--:R-:W-:Y:S01]  /*17830*/  IMAD.SHL.U32 R0, R21, 0x2, RZ ;  /* 0x0000000215007824 */ /* 0x008fe200078e00ff */
[----:B--2---:R1:W-:Y:S01]  /*17840*/  STL [R1+0x2538], R24 ;  /* 0x0025381801007387 */ /* 0x0043e20000100800 */
[----:B------:R-:W2:Y:S02]  /*17850*/  LDL.LU R18, [R1+0x438] ;  /* 0x0004380001127983 */ /* 0x000ea40000300800 */
[----:B------:R-:W3:Y:S02]  /*17860*/  LDL.LU R19, [R1+0x434] ;  /* 0x0004340001137983 */ /* 0x000ee40000300800 */
[----:B------:R-:W4:Y:S01]  /*17870*/  LDL.LU R20, [R1+0x430] ;  /* 0x0004300001147983 */ /* 0x000f220000300800 */
[----:B------:R-:W2:Y:S01]  /*17880*/  LDL.LU R21, [R1+0x3ac] ;  /* 0x0003ac0001157983 */ /* 0x000ea20000300800 */
[----:B------:R-:W2:Y:S02]  /*17890*/  LDL.LU R25, [R1+0x3a0] ;  /* 0x0003a00001197983 */ /* 0x000ea40000300800 */
[----:B------:R-:W2:Y:S02]  /*178a0*/  LDL.LU R26, [R1+0x2ac] ;  /* 0x0002ac00011a7983 */ /* 0x000ea40000300800 */
[----:B------:R-:W2:Y:S01]  /*178b0*/  LDL.LU R2, [R1+0x2a8] ;  /* 0x0002a80001027983 */ /* 0x000ea20000300800 */
[----:B------:R-:W2:Y:S01]  /*178c0*/  LDL.LU R27, [R1+0x2a4] ;  /* 0x0002a400011b7983 */ /* 0x000ea20000300800 */
[----:B------:R-:W2:Y:S02]  /*178d0*/  LDL.LU R28, [R1+0x2a0] ;  /* 0x0002a000011c7983 */ /* 0x000ea40000300800 */
[----:B------:R-:W2:Y:S02]  /*178e0*/  LDL.LU R3, [R1+0x1e0] ;  /* 0x0001e00001037983 */ /* 0x000ea40000300800 */
[----:B------:R-:W2:Y:S01]  /*178f0*/  LDL.LU R14, [R1+0x1dc] ;  /* 0x0001dc00010e7983 */ /* 0x000ea20000300800 */
[----:B------:R-:W2:Y:S01]  /*17900*/  LDL.LU R15, [R1+0x1d8] ;  /* 0x0001d800010f7983 */ /* 0x000ea20000300800 */
[----:B-1----:R-:W-:Y:S01]  /*17910*/  LOP3.LUT R24, R29, 0x3f, RZ, 0xc0, !PT ;  /* 0x0000003f1d187812 */ /* 0x002fe200078ec0ff */
[----:B------:R-:W2:Y:S02]  /*17920*/  LDL.LU R4, [R1+0x1d4] ;  /* 0x0001d40001047983 */ /* 0x000ea40000300800 */
[----:B------:R-:W2:Y:S01]  /*17930*/  LDL.LU R5, [R1+0x180] ;  /* 0x0001800001057983 */ /* 0x000ea20000300800 */
[----:B------:R-:W2:Y:S01]  /*17940*/  LDL.LU R6, [R1+0x17c] ;  /* 0x00017c0001067983 */ /* 0x000ea20000300800 */
[----:B------:R-:W2:Y:S02]  /*17950*/  LDL.LU R7, [R1+0x178] ;  /* 0x0001780001077983 */ /* 0x000ea40000300800 */
[----:B------:R-:W2:Y:S02]  /*17960*/  LDL.LU R8, [R1+0x174] ;  /* 0x0001740001087983 */ /* 0x000ea40000300800 */
[----:B------:R-:W-:Y:S01]  /*17970*/  IMAD.SHL.U32 R24, R24, 0x2, RZ ;  /* 0x0000000218187824 */ /* 0x000fe200078e00ff */
[----:B------:R-:W2:Y:S01]  /*17980*/  LDL.LU R9, [R1+0x9c] ;  /* 0x00009c0001097983 */ /* 0x000ea20000300800 */
[----:B------:R-:W2:Y:S02]  /*17990*/  LDL.LU R10, [R1+0x98] ;  /* 0x00009800010a7983 */ /* 0x000ea40000300800 */
[----:B------:R-:W2:Y:S02]  /*179a0*/  LDL.LU R11, [R1+0x94] ;  /* 0x00009400010b7983 */ /* 0x000ea40000300800 */
[----:B------:R-:W2:Y:S01]  /*179b0*/  LDL.LU R12, [R1+0x90] ;  /* 0x00009000010c7983 */ /* 0x000ea20000300800 */
[----:B------:R-:W2:Y:S01]  /*179c0*/  LDL.LU R13, [R1+0x3c] ;  /* 0x00003c00010d7983 */ /* 0x000ea20000300800 */
[----:B------:R-:W-:Y:S01]  /*179d0*/  LOP3.LUT R24, R24, 0x10, RZ, 0x3c, !PT ;  /* 0x0000001018187812 */ /* 0x000fe200078e3cff */
[----:B------:R-:W2:Y:S02]  /*179e0*/  LDL.LU R16, [R1+0x38] ;  /* 0x0000380001107983 */ /* 0x000ea40000300800 */
[----:B------:R-:W2:Y:S01]  /*179f0*/  LDL.LU R17, [R1+0x34] ;  /* 0x0000340001117983 */ /* 0x000ea20000300800 */
[----:B------:R-:W2:Y:S01]  /*17a00*/  LDL.LU R29, [R1+0x30] ;  /* 0x00003000011d7983 */ /* 0x000ea20000300800 */
[----:B------:R0:W-:Y:S03]  /*17a10*/  STL [R1+0x24b8], R23 ;  /* 0x0024b81701007387 */ /* 0x0001e60000100800 */
[----:B------:R1:W-:Y:S04]  /*17a20*/  STS.U16 [R24+0x7380], R22 ;  /* 0x0073801618007388 */ /* 0x0003e80000000400 */
[----:B0-----:R-:W2:Y:S01]  /*17a30*/  LDL.LU R23, [R1+0x3a4] ;  /* 0x0003a40001177983 */ /* 0x001ea20000300800 */
[----:B-1----:R-:W2:Y:S02]  /*17a40*/  LDL.LU R24, [R1+0x2538] ;  /* 0x0025380001187983 */ /* 0x002ea40000300800 */
[----:B------:R0:W-:Y:S01]  /*17a50*/  STL [R1+0x24d4], R22 ;  /* 0x0024d41601007387 */ /* 0x0001e20000100800 */
[----:B------:R-:W-:Y:S01]  /*17a60*/  LOP3.LUT R0, R0, 0x20, RZ, 0x3c, !PT ;  /* 0x0000002000007812 */ /* 0x000fe200078e3cff */
[----:B0-----:R-:W4:Y:S04]  /*17a70*/  LDL.LU R22, [R1+0x3a8] ;  /* 0x0003a80001167983 */ /* 0x001f280000300800 */
[----:B--2---:R0:W-:Y:S01]  /*17a80*/  STS.U16 [R0+0x400], R24 ;  /* 0x0004001800007388 */ /* 0x0041e20000000400 */
[----:B------:R1:W-:Y:S02]  /*17a90*/  STS.U16 [R0+0x480], R18 ;  /* 0x0004801200007388 */ /* 0x0003e40000000400 */
[----:B---3--:R2:W-:Y:S02]  /*17aa0*/  STS.U16 [R0+0x500], R19 ;  /* 0x0005001300007388 */ /* 0x0085e40000000400 */
[----:B----4-:R3:W-:Y:S01]  /*17ab0*/  STS.U16 [R0+0x580], R20 ;  /* 0x0005801400007388 */ /* 0x0107e20000000400 */
[----:B------:R3:W-:Y:S04]  /*17ac0*/  STS.U16 [R0+0x1400], R21 ;  /* 0x0014001500007388 */ /* 0x0007e80000000400 */
[----:B0-----:R-:W4:Y:S01]  /*17ad0*/  LDL.LU R24, [R1+0x2534] ;  /* 0x0025340001187983 */ /* 0x001f220000300800 */
[----:B-1----:R-:W4:Y:S02]  /*17ae0*/  LDL.LU R18, [R1+0x2530] ;  /* 0x0025300001127983 */ /* 0x002f240000300800 */
[----:B--2---:R-:W2:Y:S01]  /*17af0*/  LDL.LU R19, [R1+0x252c] ;  /* 0x00252c0001137983 */ /* 0x004ea20000300800 */
[----:B---3--:R-:W3:Y:S04]  /*17b00*/  LDL.LU R20, [R1+0x2528] ;  /* 0x0025280001147983 */ /* 0x008ee80000300800 */
[----:B------:R-:W2:Y:S04]  /*17b10*/  LDL.LU R21, [R1+0x2524] ;  /* 0x0025240001157983 */ /* 0x000ea80000300800 */
        /* <DEDUP_REMOVED lines=18> */
[----:B------:R0:W-:Y:S01]  /*17c40*/  STS.U16 [R0+0x5580], R12 ;  /* 0x0055800c00007388 */ /* 0x0001e20000000400 */
[----:B--2---:R-:W-:Y:S01]  /*17c50*/  STL [R1+0x24d8], R21 ;  /* 0x0024d81501007387 */ /* 0x004fe20000100800 */
[----:B0-----:R-:W2:Y:S03]  /*17c60*/  LDL.LU R12, [R1+0x428] ;  /* 0x00042800010c7983 */ /* 0x001ea60000300800 */
[----:B--2---:R0:W-:Y:S04]  /*17c70*/  STL [R1+0x251c], R12 ;  /* 0x00251c0c01007387 */ /* 0x0041e80000100800 */
[----:B0-----:R-:W2:Y:S01]  /*17c80*/  LDL.LU R12, [R1+0x42c] ;  /* 0x00042c00010c7983 */ /* 0x001ea20000300800 */
[----:B------:R-:W-:Y:S02]  /*17c90*/  STS.U16 [R0+0x6400], R13 ;  /* 0x0064000d00007388 */ /* 0x000fe40000000400 */
[----:B------:R-:W-:Y:S02]  /*17ca0*/  STS.U16 [R0+0x6480], R16 ;  /* 0x0064801000007388 */ /* 0x000fe40000000400 */
[----:B------:R-:W-:Y:S01]  /*17cb0*/  STS.U16 [R0+0x6500], R17 ;  /* 0x0065001100007388 */ /* 0x000fe20000000400 */
[----:B------:R4:W-:Y:S01]  /*17cc0*/  STS.U16 [R0+0x6580], R29 ;  /* 0x0065801d00007388 */ /* 0x0009e20000000400 */
[----:B------:R0:W-:Y:S01]  /*17cd0*/  STS.U16 [R0+0x7400], R21 ;  /* 0x0074001500007388 */ /* 0x0001e20000000400 */
[C---:B----4-:R-:W-:Y:S01]  /*17ce0*/  LOP3.LUT R29, R24.reuse, 0x3f, RZ, 0xc0, !PT ;  /* 0x0000003f181d7812 */ /* 0x050fe200078ec0ff */
[----:B------:R-:W-:Y:S01]  /*17cf0*/  LOP3.LUT R24, R24, 0x3f, RZ, 0xc0, !PT ;  /* 0x0000003f18187812 */ /* 0x000fe200078ec0ff */
[----:B--2---:R1:W-:Y:S01]  /*17d00*/  STL [R1+0x2520], R12 ;  /* 0x0025200c01007387 */ /* 0x0043e20000100800 */
[----:B------:R-:W2:Y:S02]  /*17d10*/  LDL.LU R13, [R1+0x424] ;  /* 0x00042400010d7983 */ /* 0x000ea40000300800 */
[----:B------:R-:W4:Y:S02]  /*17d20*/  LDL.LU R16, [R1+0x420] ;  /* 0x0004200001107983 */ /* 0x000f240000300800 */
[----:B------:R-:W2:Y:S01]  /*17d30*/  LDL.LU R17, [R1+0x32c] ;  /* 0x00032c0001117983 */ /* 0x000ea20000300800 */
[----:B0-----:R-:W2:Y:S01]  /*17d40*/  LDL.LU R21, [R1+0x29c] ;  /* 0x00029c0001157983 */ /* 0x001ea20000300800 */
        /* <DEDUP_REMOVED lines=8> */
[----:B------:R-:W2:Y:S02]  /*17dd0*/  LDL.LU R14, [R1+0x16c] ;  /* 0x00016c00010e7983 */ /* 0x000ea40000300800 */
[----:B------:R-:W2:Y:S02]  /*17de0*/  LDL.LU R15, [R1+0x168] ;  /* 0x00016800010f7983 */ /* 0x000ea40000300800 */
[----:B-1----:R-:W-:Y:S01]  /*17df0*/  IMAD.SHL.U32 R12, R24, 0x2, RZ ;  /* 0x00000002180c7824 */ /* 0x002fe200078e00ff */
        /* <DEDUP_REMOVED lines=9> */
[----:B------:R-:W2:Y:S03]  /*17e90*/  LDL.LU R24, [R1+0x20] ;  /* 0x0000200001187983 */ /* 0x000ea60000300800 */
[----:B---3--:R-:W-:Y:S01]  /*17ea0*/  STS.U16 [R12+0x7480], R20 ;  /* 0x007480140c007388 */ /* 0x008fe20000000400 */
[----:B------:R0:W-:Y:S02]  /*17eb0*/  STL [R1+0x24dc], R20 ;  /* 0x0024dc1401007387 */ /* 0x0001e40000100800 */
[----:B------:R-:W-:Y:S02]  /*17ec0*/  STS.U16 [R12+0x7500], R19 ;  /* 0x007500130c007388 */ /* 0x000fe40000000400 */
[----:B------:R-:W-:Y:S01]  /*17ed0*/  STS.U16 [R12+0x7580], R18 ;  /* 0x007580120c007388 */ /* 0x000fe20000000400 */
[----:B0-----:R-:W2:Y:S01]  /*17ee0*/  LDL.LU R20, [R1+0x320] ;  /* 0x0003200001147983 */ /* 0x001ea20000300800 */
[----:B------:R0:W-:Y:S03]  /*17ef0*/  STL [R1+0x24e0], R19 ;  /* 0x0024e01301007387 */ /* 0x0001e60000100800 */
[----:B0-----:R-:W2:Y:S01]  /*17f00*/  LDL.LU R19, [R1+0x324] ;  /* 0x0003240001137983 */ /* 0x001ea20000300800 */
[----:B------:R-:W2:Y:S02]  /*17f10*/  LDL.LU R12, [R1+0x2520] ;  /* 0x00252000010c7983 */ /* 0x000ea40000300800 */
[----:B------:R-:W-:-:S02]  /*17f20*/  IMAD.SHL.U32 R0, R29, 0x2, RZ ;  /* 0x000000021d007824 */ /* 0x000fc400078e00ff */
[----:B------:R0:W-:Y:S03]  /*17f30*/  STL [R1+0x24e4], R18 ;  /* 0x0024e41201007387 */ /* 0x0001e60000100800 */
[----:B------:R-:W-:Y:S01]  /*17f40*/  LOP3.LUT R0, R0, 0x30, RZ, 0x3c, !PT ;  /* 0x0000003000007812 */ /* 0x000fe200078e3cff */
[----:B0-----:R-:W2:Y:S04]  /*17f50*/  LDL.LU R18, [R1+0x328] ;  /* 0x0003280001127983 */ /* 0x001ea80000300800 */
[----:B--2---:R0:W-:Y:S04]  /*17f60*/  STS.U16 [R0+0x600], R12 ;  /* 0x0006000c00007388 */ /* 0x0041e80000000400 */
[----:B0-----:R-:W2:Y:S04]  /*17f70*/  LDL.LU R12, [R1+0x251c] ;  /* 0x00251c00010c7983 */ /* 0x001ea80000300800 */
[----:B--2---:R0:W-:Y:S01]  /*17f80*/  STS.U16 [R0+0x680], R12 ;  /* 0x0006800c00007388 */ /* 0x0041e20000000400 */
[----:B------:R1:W-:Y:S02]  /*17f90*/  STS.U16 [R0+0x700], R13 ;  /* 0x0007000d00007388 */ /* 0x0003e40000000400 */
[----:B----4-:R2:W-:Y:S02]  /*17fa0*/  STS.U16 [R0+0x780], R16 ;  /* 0x0007801000007388 */ /* 0x0105e40000000400 */
[----:B------:R4:W-:Y:S01]  /*17fb0*/  STS.U16 [R0+0x1600], R17 ;  /* 0x0016001100007388 */ /* 0x0009e20000000400 */
[----:B0-----:R-:W3:Y:S01]  /*17fc0*/  LDL.LU R12, [R1+0x2518] ;  /* 0x00251800010c7983 */ /* 0x001ee20000300800 */
[----:B-1----:R-:W3:Y:S02]  /*17fd0*/  LDL.LU R13, [R1+0x2514] ;  /* 0x00251400010d7983 */ /* 0x002ee40000300800 */
[----:B--2---:R-:W2:Y:S02]  /*17fe0*/  LDL.LU R16, [R1+0x2510] ;  /* 0x0025100001107983 */ /* 0x004ea40000300800 */
[----:B----4-:R-:W4:Y:S01]  /*17ff0*/  LDL.LU R17, [R1+0x250c] ;  /* 0x00250c0001117983 */ /* 0x010f220000300800 */
        /* <DEDUP_REMOVED lines=14> */
[----:B------:R0:W-:Y:S02]  /*180e0*/  STS.U16 [R0+0x4780], R4 ;  /* 0x0047800400007388 */ /* 0x0001e40000000400 */
[----:B------:R-:W-:Y:S01]  /*180f0*/  STS.U16 [R0+0x5600], R5 ;  /* 0x0056000500007388 */ /* 0x000fe20000000400 */
[----:B------:R-:W-:Y:S01]  /*18100*/  STS.U16 [R0+0x5680], R6 ;  /* 0x0056800600007388 */ /* 0x000fe20000000400 */
[----:B------:R-:W-:Y:S02]  /*18110*/  STS.U16 [R0+0x5700], R7 ;  /* 0x0057000700007388 */ /* 0x000fe40000000400 */
[----:B------:R1:W-:Y:S02]  /*18120*/  STS.U16 [R0+0x5780], R8 ;  /* 0x0057800800007388 */ /* 0x0003e40000000400 */
[----:B------:R1:W-:Y:S01]  /*18130*/  STS.U16 [R0+0x6600], R9 ;  /* 0x0066000900007388 */ /* 0x0003e20000000400 */
[----:B------:R1:W-:Y:S01]  /*18140*/  STS.U16 [R0+0x6680], R10 ;  /* 0x0066800a00007388 */ /* 0x0003e20000000400 */
[----:B------:R1:W-:Y:S02]  /*18150*/  STS.U16 [R0+0x6700], R11 ;  /* 0x0067000b00007388 */ /* 0x0003e40000000400 */
[----:B------:R-:W-:Y:S02]  /*18160*/  STS.U16 [R0+0x6780], R24 ;  /* 0x0067801800007388 */ /* 0x000fe40000000400 */
[----:B0-----:R-:W-:Y:S01]  /*18170*/  IMAD.SHL.U32 R4, R29, 0x2, RZ ;  /* 0x000000021d047824 */ /* 0x001fe200078e00ff */
[----:B----4-:R-:W-:Y:S01]  /*18180*/  STL [R1+0x24e8], R17 ;  /* 0x0024e81101007387 */ /* 0x010fe20000100800 */
[----:B--2---:R-:W-:Y:S02]  /*18190*/  STL [R1+0x24ec], R16 ;  /* 0x0024ec1001007387 */ /* 0x004fe40000100800 */
[----:B------:R-:W2:Y:S02]  /*181a0*/  LDL.LU R14, [R1+0x41c] ;  /* 0x00041c00010e7983 */ /* 0x000ea40000300800 */
[----:B-1----:R-:W4:Y:S01]  /*181b0*/  LDL.LU R8, [R1+0x418] ;  /* 0x0004180001087983 */ /* 0x002f220000300800 */
[----:B------:R-:W4:Y:S04]  /*181c0*/  LDL.LU R9, [R1+0x414] ;  /* 0x0004140001097983 */ /* 0x000f280000300800 */
[----:B------:R-:W-:Y:S01]  /*181d0*/  STS.U16 [R0+0x7600], R17 ;  /* 0x0076001100007388 */ /* 0x000fe20000000400 */
[----:B------:R-:W4:Y:S02]  /*181e0*/  LDL.LU R10, [R1+0x410] ;  /* 0x00041000010a7983 */ /* 0x000f240000300800 */
[----:B------:R0:W-:Y:S02]  /*181f0*/  STS.U16 [R0+0x7680], R16 ;  /* 0x0076801000007388 */ /* 0x0001e40000000400 */
[----:B------:R-:W4:Y:S01]  /*18200*/  LDL.LU R11, [R1+0x31c] ;  /* 0x00031c00010b7983 */ /* 0x000f220000300800 */
[----:B---3--:R-:W-:Y:S04]  /*18210*/  STS.U16 [R0+0x7700], R13 ;  /* 0x0077000d00007388 */ /* 0x008fe80000000400 */
[----:B0-----:R-:W4:Y:S01]  /*18220*/  LDL.LU R16, [R1+0x310] ;  /* 0x0003100001107983 */ /* 0x001f220000300800 */
[----:B------:R-:W4:Y:S02]  /*18230*/  LDL.LU R17, [R1+0x28c] ;  /* 0x00028c0001117983 */ /* 0x000f240000300800 */
[----:B------:R-:W4:Y:S02]  /*18240*/  LDL.LU R18, [R1+0x288] ;  /* 0x0002880001127983 */ /* 0x000f240000300800 */
[----:B------:R-:W4:Y:S01]  /*18250*/  LDL.LU R19, [R1+0x284] ;  /* 0x0002840001137983 */ /* 0x000f220000300800 */
[----:B------:R-:W4:Y:S01]  /*18260*/  LDL.LU R20, [R1+0x280] ;  /* 0x0002800001147983 */ /* 0x000f220000300800 */
[----:B------:R-:W4:Y:S02]  /*18270*/  LDL.LU R7, [R1+0x1c0] ;  /* 0x0001c00001077983 */ /* 0x000f240000300800 */
[----:B------:R-:W4:Y:S02]  /*18280*/  LDL.LU R24, [R1+0x1bc] ;  /* 0x0001bc0001187983 */ /* 0x000f240000300800 */
[----:B------:R-:W4:Y:S01]  /*18290*/  LDL.LU R29, [R1+0x1b8] ;  /* 0x0001b800011d7983 */ /* 0x000f220000300800 */
[----:B------:R0:W-:Y:S04]  /*182a0*/  STL [R1+0x24f0], R13 ;  /* 0x0024f00d01007387 */ /* 0x0001e80000100800 */
        /* <DEDUP_REMOVED lines=8> */
[----:B------:R-:W4:Y:S01]  /*18330*/  LDL.LU R28, [R1+0x74] ;  /* 0x00007400011c7983 */ /* 0x000f220000300800 */
[----:B------:R-:W4:Y:S03]  /*18340*/  LDL.LU R3, [R1+0x70] ;  /* 0x0000700001037983 */ /* 0x000f260000300800 */
[----:B------:R0:W-:Y:S01]  /*18350*/  STS.U16 [R0+0x7780], R12 ;  /* 0x0077800c00007388 */ /* 0x0001e20000000400 */
[----:B------:R-:W4:Y:S03]  /*18360*/  LDL.LU R15, [R1+0x1c] ;  /* 0x00001c00010f7983 */ /* 0x000f260000300800 */
[----:B0-----:R-:W4:Y:S01]  /*18370*/  LDL.LU R0, [R1+0x18] ;  /* 0x0000180001007983 */ /* 0x001f220000300800 */
[----:B------:R-:W4:Y:S02]  /*18380*/  LDL.LU R5, [R1+0x14] ;  /* 0x0000140001057983 */ /* 0x000f240000300800 */
[----:B------:R-:W4:Y:S02]  /*18390*/  LDL.LU R6, [R1+0x10] ;  /* 0x0000100001067983 */ /* 0x000f240000300800 */
[----:B------:R0:W-:Y:S02]  /*183a0*/  STL [R1+0x24f4], R12 ;  /* 0x0024f40c01007387 */ /* 0x0001e40000100800 */
[----:B0-----:R-:W4:Y:S01]  /*183b0*/  LDL.LU R12, [R1+0x318] ;  /* 0x00031800010c7983 */ /* 0x001f220000300800 */
[----:B------:R-:W-:-:S05]  /*183c0*/  LOP3.LUT R4, R4, 0x40, RZ, 0x3c, !PT ;  /* 0x0000004004047812 */ /* 0x000fca00078e3cff */
[----:B--2---:R0:W-:Y:S01]  /*183d0*/  STS.U16 [R4+0x800], R14 ;  /* 0x0008000e04007388 */ /* 0x0041e20000000400 */
[----:B----4-:R1:W-:Y:S03]  /*183e0*/  STS.U16 [R4+0x880], R8 ;  /* 0x0008800804007388 */ /* 0x0103e60000000400 */
[----:B------:R2:W-:Y:S04]  /*183f0*/  STS.U16 [R4+0x900], R9 ;  /* 0x0009000904007388 */ /* 0x0005e80000000400 */
[----:B------:R4:W-:Y:S01]  /*18400*/  STS.U16 [R4+0x980], R10 ;  /* 0x0009800a04007388 */ /* 0x0009e20000000400 */
[----:B------:R4:W-:Y:S03]  /*18410*/  STS.U16 [R4+0x1800], R11 ;  /* 0x0018000b04007388 */ /* 0x0009e60000000400 */
[----:B0-----:R-:W3:Y:S04]  /*18420*/  LDL.LU R14, [R1+0x2508] ;  /* 0x00250800010e7983 */ /* 0x001ee80000300800 */
[----:B-1----:R-:W3:Y:S01]  /*18430*/  LDL.LU R8, [R1+0x2504] ;  /* 0x0025040001087983 */ /* 0x002ee20000300800 */
[----:B--2---:R-:W2:Y:S03]  /*18440*/  LDL.LU R9, [R1+0x2500] ;  /* 0x0025000001097983 */ /* 0x004ea60000300800 */
[----:B----4-:R-:W4:Y:S01]  /*18450*/  LDL.LU R10, [R1+0x24fc] ;  /* 0x0024fc00010a7983 */ /* 0x010f220000300800 */
[----:B------:R-:W2:Y:S03]  /*18460*/  LDL.LU R11, [R1+0x24f8] ;  /* 0x0024f800010b7983 */ /* 0x000ea60000300800 */
[----:B------:R-:W-:Y:S01]  /*18470*/  STS.U16 [R4+0x1880], R12 ;  /* 0x0018800c04007388 */ /* 0x000fe20000000400 */
[----:B------:R-:W-:Y:S02]  /*18480*/  STS.U16 [R4+0x1900], R13 ;  /* 0x0019000d04007388 */ /* 0x000fe40000000400 */
[----:B------:R-:W-:Y:S02]  /*18490*/  STS.U16 [R4+0x1980], R16 ;  /* 0x0019801004007388 */ /* 0x000fe40000000400 */
[----:B------:R-:W-:Y:S01]  /*184a0*/  STS.U16 [R4+0x2800], R17 ;  /* 0x0028001104007388 */ /* 0x000fe20000000400 */
[----:B------:R-:W-:Y:S01]  /*184b0*/  STS.U16 [R4+0x2880], R18 ;  /* 0x0028801204007388 */ /* 0x000fe20000000400 */
[----:B------:R-:W-:Y:S02]  /*184c0*/  STS.U16 [R4+0x2900], R19 ;  /* 0x0029001304007388 */ /* 0x000fe40000000400 */
[----:B------:R-:W-:Y:S02]  /*184d0*/  STS.U16 [R4+0x2980], R20 ;  /* 0x0029801404007388 */ /* 0x000fe40000000400 */
[----:B------:R0:W-:Y:S01]  /*184e0*/  STS.U16 [R4+0x3800], R7 ;  /* 0x0038000704007388 */ /* 0x0001e20000000400 */
[----:B------:R1:W-:Y:S01]  /*184f0*/  STS.U16 [R4+0x3880], R24 ;  /* 0x0038801804007388 */ /* 0x0003e20000000400 */
[----:B------:R1:W-:Y:S03]  /*18500*/  STS.U16 [R4+0x3900], R29 ;  /* 0x0039001d04007388 */ /* 0x0003e60000000400 */
[----:B0-----:R-:W4:Y:S01]  /*18510*/  LDL.LU R7, [R1+0x40c] ;  /* 0x00040c0001077983 */ /* 0x001f220000300800 */
[----:B-1----:R-:W4:Y:S02]  /*18520*/  LDL.LU R24, [R1+0x408] ;  /* 0x0004080001187983 */ /* 0x002f240000300800 */
[----:B------:R-:W4:Y:S02]  /*18530*/  LDL.LU R29, [R1+0x404] ;  /* 0x00040400011d7983 */ /* 0x000f240000300800 */
[----:B------:R-:W-:Y:S01]  /*18540*/  STS.U16 [R4+0x3980], R21 ;  /* 0x0039801504007388 */ /* 0x000fe20000000400 */
[----:B------:R-:W-:Y:S01]  /*18550*/  STS.U16 [R4+0x4800], R22 ;  /* 0x0048001604007388 */ /* 0x000fe20000000400 */
[----:B------:R-:W-:Y:S02]  /*18560*/  STS.U16 [R4+0x4880], R23 ;  /* 0x0048801704007388 */ /* 0x000fe40000000400 */
[----:B------:R0:W-:Y:S01]  /*18570*/  STS.U16 [R4+0x4900], R25 ;  /* 0x0049001904007388 */ /* 0x0001e20000000400 */
[----:B------:R-:W4:Y:S01]  /*18580*/  LDL.LU R12, [R1+0x400] ;  /* 0x00040000010c7983 */ /* 0x000f220000300800 */
[----:B------:R1:W-:Y:S02]  /*18590*/  STS.U16 [R4+0x4980], R26 ;  /* 0x0049801a04007388 */ /* 0x0003e40000000400 */
[----:B------:R1:W-:Y:S02]  /*185a0*/  STS.U16 [R4+0x5800], R2 ;  /* 0x0058000204007388 */ /* 0x0003e40000000400 */
[----:B------:R1:W-:Y:S01]  /*185b0*/  STS.U16 [R4+0x5880], R27 ;  /* 0x0058801b04007388 */ /* 0x0003e20000000400 */
[----:B------:R1:W-:Y:S04]  /*185c0*/  STS.U16 [R4+0x5900], R28 ;  /* 0x0059001c04007388 */ /* 0x0003e80000000400 */
[----:B0-----:R-:W4:Y:S01]  /*185d0*/  LDL.LU R25, [R1+0x30c] ;  /* 0x00030c0001197983 */ /* 0x001f220000300800 */
[----:B-1----:R-:W4:Y:S03]  /*185e0*/  LDL.LU R26, [R1+0x308] ;  /* 0x00030800011a7983 */ /* 0x002f260000300800 */
[----:B------:R-:W4:Y:S04]  /*185f0*/  LDL.LU R2, [R1+0x304] ;  /* 0x0003040001027983 */ /* 0x000f280000300800 */
[----:B------:R-:W4:Y:S01]  /*18600*/  LDL.LU R27, [R1+0x300] ;  /* 0x00030000011b7983 */ /* 0x000f220000300800 */
[----:B------:R0:W-:Y:S02]  /*18610*/  STS.U16 [R4+0x5980], R3 ;  /* 0x0059800304007388 */ /* 0x0001e40000000400 */
[----:B------:R-:W4:Y:S02]  /*18620*/  LDL.LU R28, [R1+0x27c] ;  /* 0x00027c00011c7983 */ /* 0x000f240000300800 */
[----:B------:R1:W-:Y:S01]  /*18630*/  STS.U16 [R4+0x6800], R15 ;  /* 0x0068000f04007388 */ /* 0x0003e20000000400 */
[----:B------:R1:W-:Y:S01]  /*18640*/  STS.U16 [R4+0x6880], R0 ;  /* 0x0068800004007388 */ /* 0x0003e20000000400 */
[----:B------:R-:W-:Y:S03]  /*18650*/  STS.U16 [R4+0x6900], R5 ;  /* 0x0069000504007388 */ /* 0x000fe60000000400 */
[----:B0-----:R-:W4:Y:S01]  /*18660*/  LDL.LU R3, [R1+0x278] ;  /* 0x0002780001037983 */ /* 0x001f220000300800 */
[----:B-1----:R-:W4:Y:S03]  /*18670*/  LDL.LU R15, [R1+0x274] ;  /* 0x00027400010f7983 */ /* 0x002f260000300800 */
[----:B------:R-:W4:Y:S01]  /*18680*/  LDL.LU R0, [R1+0x270] ;  /* 0x0002700001007983 */ /* 0x000f220000300800 */
[----:B------:R-:W4:Y:S03]  /*18690*/  LDL.LU R13, [R1+0x1b0] ;  /* 0x0001b000010d7983 */ /* 0x000f260000300800 */
[----:B------:R-:W4:Y:S01]  /*186a0*/  LDL.LU R16, [R1+0x1ac] ;  /* 0x0001ac0001107983 */ /* 0x000f220000300800 */
[----:B------:R-:W4:Y:S03]  /*186b0*/  LDL.LU R17, [R1+0x1a8] ;  /* 0x0001a80001117983 */ /* 0x000f260000300800 */
[----:B------:R-:W-:Y:S01]  /*186c0*/  STS.U16 [R4+0x6980], R6 ;  /* 0x0069800604007388 */ /* 0x000fe20000000400 */
[----:B------:R-:W4:Y:S02]  /*186d0*/  LDL.LU R18, [R1+0x1a4] ;  /* 0x0001a40001127983 */ /* 0x000f240000300800 */
[----:B------:R-:W4:Y:S02]  /*186e0*/  LDL.LU R19, [R1+0x100] ;  /* 0x0001000001137983 */ /* 0x000f240000300800 */
[----:B------:R-:W4:Y:S01]  /*186f0*/  LDL.LU R20, [R1+0xf8] ;  /* 0x0000f80001147983 */ /* 0x000f220000300800 */
[----:B------:R-:W4:Y:S01]  /*18700*/  LDL.LU R21, [R1+0xf0] ;  /* 0x0000f00001157983 */ /* 0x000f220000300800 */
[----:B------:R-:W4:Y:S02]  /*18710*/  LDL.LU R22, [R1+0xe8] ;  /* 0x0000e80001167983 */ /* 0x000f240000300800 */
[C---:B---3--:R-:W-:Y:S01]  /*18720*/  IMAD.SHL.U32 R23, R14.reuse, 0x2, RZ ;  /* 0x000000020e177824 */ /* 0x048fe200078e00ff */
[----:B--2---:R-:W-:Y:S04]  /*18730*/  STS.U16 [R4+0x7800], R11 ;  /* 0x0078000b04007388 */ /* 0x004fe80000000400 */
[----:B------:R-:W-:Y:S01]  /*18740*/  LOP3.LUT R23, R23, 0x50, RZ, 0x3c, !PT ;  /* 0x0000005017177812 */ /* 0x000fe200078e3cff */
[----:B----4-:R-:W-:Y:S01]  /*18750*/  STS.U16 [R4+0x7880], R10 ;  /* 0x0078800a04007388 */ /* 0x010fe20000000400 */
[----:B------:R-:W-:Y:S04]  /*18760*/  STS.U16 [R4+0x7900], R9 ;  /* 0x0079000904007388 */ /* 0x000fe80000000400 */
[----:B------:R0:W-:Y:S04]  /*18770*/  STS.U16 [R4+0x7980], R8 ;  /* 0x0079800804007388 */ /* 0x0001e80000000400 */
[----:B0-----:R-:W2:Y:S01]  /*18780*/  LDL.LU R4, [R1+0x6c] ;  /* 0x00006c0001047983 */ /* 0x001ea20000300800 */
[----:B------:R-:W3:Y:S02]  /*18790*/  LDL.LU R5, [R1+0x68] ;  /* 0x0000680001057983 */ /* 0x000ee40000300800 */
[----:B------:R-:W4:Y:S01]  /*187a0*/  LDL.LU R6, [R1+0x64] ;  /* 0x0000640001067983 */ /* 0x000f220000300800 */
[----:B------:R0:W-:Y:S01]  /*187b0*/  STS.U16 [R23+0xa00], R7 ;  /* 0x000a000717007388 */ /* 0x0001e20000000400 */
[----:B------:R1:W-:Y:S02]  /*187c0*/  STS.U16 [R23+0xa80], R24 ;  /* 0x000a801817007388 */ /* 0x0003e40000000400 */
[----:B------:R1:W-:Y:S01]  /*187d0*/  STS.U16 [R23+0xb00], R29 ;  /* 0x000b001d17007388 */ /* 0x0003e20000000400 */
[----:B0-----:R-:W4:Y:S01]  /*187e0*/  LDL.LU R7, [R1+0x60] ;  /* 0x0000600001077983 */ /* 0x001f220000300800 */
[----:B-1----:R-:W4:Y:S02]  /*187f0*/  LDL.LU R24, [R1+0xc] ;  /* 0x00000c0001187983 */ /* 0x002f240000300800 */
[----:B------:R-:W4:Y:S01]  /*18800*/  LDL.LU R29, [R1+0x8] ;  /* 0x00000800011d7983 */ /* 0x000f220000300800 */
[----:B------:R0:W-:Y:S01]  /*18810*/  STS.U16 [R23+0xb80], R12 ;  /* 0x000b800c17007388 */ /* 0x0001e20000000400 */
[----:B------:R1:W-:Y:S03]  /*18820*/  STS.U16 [R23+0x1a00], R25 ;  /* 0x001a001917007388 */ /* 0x0003e60000000400 */
[----:B------:R1:W-:Y:S01]  /*18830*/  STS.U16 [R23+0x1a80], R26 ;  /* 0x001a801a17007388 */ /* 0x0003e20000000400 */
[----:B------:R-:W-:Y:S02]  /*18840*/  STS.U16 [R23+0x1b00], R2 ;  /* 0x001b000217007388 */ /* 0x000fe40000000400 */
[----:B------:R1:W-:Y:S01]  /*18850*/  STS.U16 [R23+0x1b80], R27 ;  /* 0x001b801b17007388 */ /* 0x0003e20000000400 */
[----:B0-----:R-:W4:Y:S01]  /*18860*/  LDL.LU R12, [R1+0x24f4] ;  /* 0x0024f400010c7983 */ /* 0x001f220000300800 */
[----:B-1----:R-:W4:Y:S03]  /*18870*/  LDL.LU R25, [R1+0x3fc] ;  /* 0x0003fc0001197983 */ /* 0x002f260000300800 */
[----:B------:R0:W-:Y:S04]  /*18880*/  STS.U16 [R23+0x2a00], R28 ;  /* 0x002a001c17007388 */ /* 0x0001e80000000400 */
[----:B------:R-:W4:Y:S01]  /*18890*/  LDL.LU R26, [R1+0x3f4] ;  /* 0x0003f400011a7983 */ /* 0x000f220000300800 */
[----:B------:R-:W4:Y:S02]  /*188a0*/  LDL.LU R27, [R1+0x3ec] ;  /* 0x0003ec00011b7983 */ /* 0x000f240000300800 */
[----:B------:R-:W4:Y:S01]  /*188b0*/  LDL.LU R2, [R1+0x3e4] ;  /* 0x0003e40001027983 */ /* 0x000f220000300800 */
[----:B------:R1:W-:Y:S01]  /*188c0*/  STS.U16 [R23+0x2a80], R3 ;  /* 0x002a800317007388 */ /* 0x0003e20000000400 */
[----:B------:R1:W-:Y:S02]  /*188d0*/  STS.U16 [R23+0x2b00], R15 ;  /* 0x002b000f17007388 */ /* 0x0003e40000000400 */
[----:B------:R1:W-:Y:S01]  /*188e0*/  STS.U16 [R23+0x2b80], R0 ;  /* 0x002b800017007388 */ /* 0x0003e20000000400 */
[----:B0-----:R-:W4:Y:S01]  /*188f0*/  LDL.LU R28, [R1+0x2fc] ;  /* 0x0002fc00011c7983 */ /* 0x001f220000300800 */
[----:B------:R0:W-:Y:S02]  /*18900*/  STS.U16 [R23+0x3a00], R13 ;  /* 0x003a000d17007388 */ /* 0x0001e40000000400 */
[----:B------:R0:W-:Y:S01]  /*18910*/  STS.U16 [R23+0x3a80], R16 ;  /* 0x003a801017007388 */ /* 0x0001e20000000400 */
[----:B-1----:R-:W4:Y:S01]  /*18920*/  LDL.LU R3, [R1+0x2f4] ;  /* 0x0002f40001037983 */ /* 0x002f220000300800 */
[----:B------:R-:W4:Y:S02]  /*18930*/  LDL.LU R15, [R1+0x2ec] ;  /* 0x0002ec00010f7983 */ /* 0x000f240000300800 */
[----:B------:R-:W4:Y:S02]  /*18940*/  LDL.LU R0, [R1+0x2e4] ;  /* 0x0002e40001007983 */ /* 0x000f240000300800 */
[----:B------:R1:W-:Y:S01]  /*18950*/  STS.U16 [R23+0x3b00], R17 ;  /* 0x003b001117007388 */ /* 0x0003e20000000400 */
[----:B0-----:R-:W4:Y:S01]  /*18960*/  LDL.LU R13, [R1+0x24f0] ;  /* 0x0024f000010d7983 */ /* 0x001f220000300800 */
[----:B------:R-:W4:Y:S03]  /*18970*/  LDL.LU R16, [R1+0x24ec] ;  /* 0x0024ec0001107983 */ /* 0x000f260000300800 */
[----:B------:R0:W-:Y:S01]  /*18980*/  STS.U16 [R23+0x3b80], R18 ;  /* 0x003b801217007388 */ /* 0x0001e20000000400 */
[----:B------:R0:W-:Y:S02]  /*18990*/  STS.U16 [R23+0x4a00], R19 ;  /* 0x004a001317007388 */ /* 0x0001e40000000400 */
[----:B------:R0:W-:Y:S02]  /*189a0*/  STS.U16 [R23+0x4a80], R20 ;  /* 0x004a801417007388 */ /* 0x0001e40000000400 */
[----:B------:R0:W-:Y:S01]  /*189b0*/  STS.U16 [R23+0x4b00], R21 ;  /* 0x004b001517007388 */ /* 0x0001e20000000400 */
[----:B-1----:R-:W4:Y:S04]  /*189c0*/  LDL.LU R17, [R1+0x24e8] ;  /* 0x0024e80001117983 */ /* 0x002f280000300800 */
[----:B------:R1:W-:Y:S04]  /*189d0*/  STS.U16 [R23+0x4b80], R22 ;  /* 0x004b801617007388 */ /* 0x0003e80000000400 */
[----:B0-----:R-:W4:Y:S01]  /*189e0*/  LDL.LU R18, [R1+0x24e4] ;  /* 0x0024e40001127983 */ /* 0x001f220000300800 */
[----:B------:R-:W4:Y:S03]  /*189f0*/  LDL.LU R19, [R1+0x24e0] ;  /* 0x0024e00001137983 */ /* 0x000f260000300800 */
[----:B------:R-:W4:Y:S01]  /*18a00*/  LDL.LU R20, [R1+0x24dc] ;  /* 0x0024dc0001147983 */ /* 0x000f220000300800 */
[----:B------:R-:W4:Y:S03]  /*18a10*/  LDL.LU R21, [R1+0x24d8] ;  /* 0x0024d80001157983 */ /* 0x000f260000300800 */
[----:B-1----:R-:W4:Y:S04]  /*18a20*/  LDL.LU R22, [R1+0x24d4] ;  /* 0x0024d40001167983 */ /* 0x002f280000300800 */
[----:B--2---:R0:W-:Y:S01]  /*18a30*/  STS.U16 [R23+0x5a00], R4 ;  /* 0x005a000417007388 */ /* 0x0041e20000000400 */
[----:B---3--:R1:W-:Y:S02]  /*18a40*/  STS.U16 [R23+0x5a80], R5 ;  /* 0x005a800517007388 */ /* 0x0083e40000000400 */
[----:B----4-:R2:W-:Y:S01]  /*18a50*/  STS.U16 [R23+0x5b00], R6 ;  /* 0x005b000617007388 */ /* 0x0105e20000000400 */
[----:B0-----:R-:W3:Y:S01]  /*18a60*/  LDL.LU R4, [R1+0x24d0] ;  /* 0x0024d00001047983 */ /* 0x001ee20000300800 */
[----:B-1----:R-:W4:Y:S03]  /*18a70*/  LDL.LU R5, [R1+0x24cc] ;  /* 0x0024cc0001057983 */ /* 0x002f260000300800 */
[----:B--2---:R-:W2:Y:S04]  /*18a80*/  LDL.LU R6, [R1+0x24c8] ;  /* 0x0024c80001067983 */ /* 0x004ea80000300800 */
[----:B------:R0:W-:Y:S01]  /*18a90*/  STS.U16 [R23+0x5b80], R7 ;  /* 0x005b800717007388 */ /* 0x0001e20000000400 */
[----:B------:R1:W-:Y:S02]  /*18aa0*/  STS.U16 [R23+0x6a00], R24 ;  /* 0x006a001817007388 */ /* 0x0003e40000000400 */
[----:B------:R1:W-:Y:S01]  /*18ab0*/  STS.U16 [R23+0x6a80], R29 ;  /* 0x006a801d17007388 */ /* 0x0003e20000000400 */
[----:B0-----:R-:W2:Y:S01]  /*18ac0*/  LDL.LU R7, [R1+0x24c4] ;  /* 0x0024c40001077983 */ /* 0x001ea20000300800 */
[----:B-1----:R-:W2:Y:S02]  /*18ad0*/  LDL.LU R24, [R1+0x24c0] ;  /* 0x0024c00001187983 */ /* 0x002ea40000300800 */
[----:B------:R-:W2:Y:S02]  /*18ae0*/  LDL.LU R29, [R1+0x24bc] ;  /* 0x0024bc00011d7983 */ /* 0x000ea40000300800 */
[----:B------:R-:W-:-:S05]  /*18af0*/  IMAD.SHL.U32 R14, R14, 0x2, RZ ;  /* 0x000000020e0e7824 */ /* 0x000fca00078e00ff */
[----:B------:R-:W-:Y:S01]  /*18b00*/  LOP3.LUT R14, R14, 0x60, RZ, 0x3c, !PT ;  /* 0x000000600e0e7812 */ /* 0x000fe200078e3cff */
[----:B--2---:R-:W-:Y:S01]  /*18b10*/  STS.U16 [R23+0x6b00], R29 ;  /* 0x006b001d17007388 */ /* 0x004fe20000000400 */
[----:B------:R-:W-:Y:S02]  /*18b20*/  STS.U16 [R23+0x6b80], R24 ;  /* 0x006b801817007388 */ /* 0x000fe40000000400 */
[----:B------:R-:W-:Y:S02]  /*18b30*/  STS.U16 [R23+0x7a00], R7 ;  /* 0x007a000717007388 */ /* 0x000fe40000000400 */
[----:B------:R-:W-:Y:S01]  /*18b40*/  STS.U16 [R23+0x7a80], R6 ;  /* 0x007a800617007388 */ /* 0x000fe20000000400 */
[----:B----4-:R0:W-:Y:S01]  /*18b50*/  STS.U16 [R23+0x7b00], R5 ;  /* 0x007b000517007388 */ /* 0x0101e20000000400 */
[----:B---3--:R1:W-:Y:S02]  /*18b60*/  STS.U16 [R23+0x7b80], R4 ;  /* 0x007b800417007388 */ /* 0x0083e40000000400 */
[----:B------:R2:W-:Y:S02]  /*18b70*/  STS.U16 [R14+0xc00], R25 ;  /* 0x000c00190e007388 */ /* 0x0005e40000000400 */
[----:B------:R3:W-:Y:S01]  /*18b80*/  STS.U16 [R14+0xc80], R26 ;  /* 0x000c801a0e007388 */ /* 0x0007e20000000400 */
[----:B------:R3:W-:Y:S01]  /*18b90*/  STS.U16 [R14+0xd00], R27 ;  /* 0x000d001b0e007388 */ /* 0x0007e20000000400 */
[----:B------:R3:W-:Y:S03]  /*18ba0*/  STS.U16 [R14+0xd80], R2 ;  /* 0x000d80020e007388 */ /* 0x0007e60000000400 */
[----:B0-----:R-:W4:Y:S01]  /*18bb0*/  LDL R5, [R1+0x11a0] ;  /* 0x0011a00001057983 */ /* 0x001f220000100800 */
[----:B-1----:R-:W4:Y:S02]  /*18bc0*/  LDL.LU R23, [R1+0x24b8] ;  /* 0x0024b80001177983 */ /* 0x002f240000300800 */
[----:B------:R-:W4:Y:S02]  /*18bd0*/  LDL R4, [R1+0x1198] ;  /* 0x0011980001047983 */ /* 0x000f240000100800 */
[----:B--2---:R-:W2:Y:S01]  /*18be0*/  LDL.LU R25, [R1+0x24b4] ;  /* 0x0024b40001197983 */ /* 0x004ea20000300800 */
[----:B---3--:R-:W3:Y:S01]  /*18bf0*/  LDL.LU R26, [R1+0x24b0] ;  /* 0x0024b000011a7983 */ /* 0x008ee20000300800 */
[----:B------:R-:W2:Y:S02]  /*18c00*/  LDL.LU R27, [R1+0x24ac] ;  /* 0x0024ac00011b7983 */ /* 0x000ea40000300800 */
[----:B------:R-:W2:Y:S01]  /*18c10*/  LDL.LU R2, [R1+0x24a8] ;  /* 0x0024a80001027983 */ /* 0x000ea20000300800 */
[----:B------:R0:W-:Y:S01]  /*18c20*/  STS.U16 [R14+0x1c00], R28 ;  /* 0x001c001c0e007388 */ /* 0x0001e20000000400 */
[----:B------:R1:W-:Y:S02]  /*18c30*/  STS.U16 [R14+0x1c80], R3 ;  /* 0x001c80030e007388 */ /* 0x0003e40000000400 */
[----:B------:R1:W-:Y:S01]  /*18c40*/  STS.U16 [R14+0x1d00], R15 ;  /* 0x001d000f0e007388 */ /* 0x0003e20000000400 */
[----:B0-----:R-:W2:Y:S01]  /*18c50*/  LDL.LU R28, [R1+0x24a4] ;  /* 0x0024a400011c7983 */ /* 0x001ea20000300800 */
[----:B-1----:R-:W2:Y:S02]  /*18c60*/  LDL.LU R3, [R1+0x24a0] ;  /* 0x0024a00001037983 */ /* 0x002ea40000300800 */
[----:B------:R-:W2:Y:S01]  /*18c70*/  LDL.LU R15, [R1+0x249c] ;  /* 0x00249c00010f7983 */ /* 0x000ea20000300800 */
[----:B----4-:R-:W-:-:S04]  /*18c80*/  @!P0 LOP3.LUT R5, R5, R4, RZ, 0x3c, !PT ;  /* 0x0000000405058212 */ /* 0x010fc800078e3cff */
[----:B------:R-:W-:-:S04]  /*18c90*/  @!P0 LOP3.LUT R4, R5, R4, RZ, 0x3c, !PT ;  /* 0x0000000405048212 */ /* 0x000fc800078e3cff */
[----:B------:R-:W-:Y:S02]  /*18ca0*/  @!P0 LOP3.LUT R5, R5, R4, RZ, 0x3c, !PT ;  /* 0x0000000405058212 */ /* 0x000fe400078e3cff */
[----:B--2---:R-:W-:-:S06]  /*18cb0*/  PRMT R15, RZ, 0x7610, R15 ;  /* 0x00007610ff0f7816 */ /* 0x004fcc000000000f */
[----:B------:R-:W2:Y:S04]  /*18cc0*/  @!P0 LDG.E.U16 R15, [R4.64] ;  /* 0x00000006040f8981 */ /* 0x000ea8000c1e1500 */
[----:B------:R0:W-:Y:S04]  /*18cd0*/  STS.U16 [R14+0x1d80], R0 ;  /* 0x001d80000e007388 */ /* 0x0001e80000000400 */
[----:B0-----:R-:W4:Y:S01]  /*18ce0*/  LDL.LU R14, [R1+0x2498] ;  /* 0x00249800010e7983 */ /* 0x001f220000300800 */
[----:B------:R-:W3:Y:S03]  /*18cf0*/  LDL.LU R0, [R1+0x2494] ;  /* 0x0024940001007983 */ /* 0x000ee60000300800 */
[----:B--2---:R0:W-:Y:S04]  /*18d00*/  STL [R1+0x90], R15 ;  /* 0x0000900f01007387 */ /* 0x0041e80000100800 */
[----:B0-----:R-:W2:Y:S01]  /*18d10*/  LDL.LU R15, [R1+0x2490] ;  /* 0x00249000010f7983 */ /* 0x001ea20000300800 */
[----:B------:R-:W2:Y:S02]  /*18d20*/  LDL R4, [R1+0x7d8] ;  /* 0x0007d80001047983 */ /* 0x000ea40000100800 */
[----:B------:R-:W2:Y:S01]  /*18d30*/  LDL R5, [R1+0xfd4] ;  /* 0x000fd40001057983 */ /* 0x000ea20000100800 */
[----:B----4-:R-:W-:-:S02]  /*18d40*/  PRMT R14, RZ, 0x7610, R14 ;  /* 0x00007610ff0e7816 */ /* 0x010fc4000000000e */
[----:B--2---:R-:W-:-:S04]  /*18d50*/  @!P0 LOP3.LUT R5, R5, R4, RZ, 0x3c, !PT ;  /* 0x0000000405058212 */ /* 0x004fc800078e3cff */
[----:B------:R-:W-:-:S04]  /*18d60*/  @!P0 LOP3.LUT R4, R5, R4, RZ, 0x3c, !PT ;  /* 0x0000000405048212 */ /* 0x000fc800078e3cff */
[----:B------:R-:W-:-:S05]  /*18d70*/  @!P0 LOP3.LUT R5, R5, R4, RZ, 0x3c, !PT ;  /* 0x0000000405058212 */ /* 0x000fca00078e3cff */
[----:B------:R-:W2:Y:S04]  /*18d80*/  @!P0 LDG.E.U16 R14, [R4.64] ;  /* 0x00000006040e8981 */ /* 0x000ea8000c1e1500 */
[----:B--2---:R0:W-:Y:S04]  /*18d90*/  STL [R1+0x98], R14 ;  /* 0x0000980e01007387 */ /* 0x0041e80000100800 */
[----:B0-----:R-:W2:Y:S01]  /*18da0*/  LDL.LU R14, [R1+0x248c] ;  /* 0x00248c00010e7983 */ /* 0x001ea20000300800 */
[----:B------:R-:W4:Y:S02]  /*18db0*/  LDL R4, [R1+0x1134] ;  /* 0x0011340001047983 */ /* 0x000f240000100800 */
[----:B------:R-:W4:Y:S01]  /*18dc0*/  LDL R5, [R1+0x1138] ;  /* 0x0011380001057983 */ /* 0x000f220000100800 */
[----:B---3--:R-:W-:-:S02]  /*18dd0*/  PRMT R0, RZ, 0x7610, R0 ;  /* 0x00007610ff007816 */ /* 0x008fc40000000000 */
[----:B----4-:R-:W-:-:S04]  /*18de0*/  @!P0 LOP3.LUT R5, R5, R4, RZ, 0x3c, !PT ;  /* 0x0000000405058212 */ /* 0x010fc800078e3cff */
[----:B------:R-:W-:-:S04]  /*18df0*/  @!P0 LOP3.LUT R4, R5, R4, RZ, 0x3c, !PT ;  /* 0x0000000405048212 */ /* 0x000fc800078e3cff */
[----:B------:R-:W-:-:S05]  /*18e00*/  @!P0 LOP3.LUT R5, R5, R4, RZ, 0x3c, !PT ;  /* 0x0000000405058212 */ /* 0x000fca00078e3cff */
[----:B------:R-:W3:Y:S04]  /*18e10*/  @!P0 LDG.E.U16 R0, [R4.64] ;  /* 0x0000000604008981 */ /* 0x000ee8000c1e1500 */
[----:B---3--:R0:W-:Y:S04]  /*18e20*/  STL [R1+0x94], R0 ;  /* 0x0000940001007387 */ /* 0x0081e80000100800 */
[----:B0-----:R-:W3:Y:S01]  /*18e30*/  LDL.LU R0, [R1+0x2488] ;  /* 0x0024880001007983 */ /* 0x001ee20000300800 */
[----:B------:R-:W4:Y:S02]  /*18e40*/  LDL R4, [R1+0x10f4] ;  /* 0x0010f40001047983 */ /* 0x000f240000100800 */
[----:B------:R-:W4:Y:S01]  /*18e50*/  LDL R5, [R1+0x10f8] ;  /* 0x0010f80001057983 */ /* 0x000f220000100800 */
[----:B--2---:R-:W-:-:S02]  /*18e60*/  PRMT R14, RZ, 0x7610, R14 ;  /* 0x00007610ff0e7816 */ /* 0x004fc4000000000e */
[----:B----4-:R-:W-:-:S04]  /*18e70*/  @!P0 LOP3.LUT R5, R5, R4, RZ, 0x3c, !PT ;  /* 0x0000000405058212 */ /* 0x010fc800078e3cff */
        /* <DEDUP_REMOVED lines=106> */
[----:B------:R-:W-:-:S02]  /*19520*/  PRMT R18, RZ, 0x7610, R18 ;  /* 0x00007610ff127816 */ /* 0x000fc40000000012 */
[----:B----4-:R-:W-:-:S04]  /*19530*/  @!P0 LOP3.LUT R5, R5, R4, RZ, 0x3c, !PT ;  /* 0x0000000405058212 */ /* 0x010fc800078e3cff */
[----:B------:R-:W-:-:S04]  /*19540*/  @!P0 LOP3.LUT R4, R5, R4, RZ, 0x3c, !PT ;  /* 0x0000000405048212 */ /* 0x000fc800078e3cff */
[----:B------:R-:W-:-:S05]  /*19550*/  @!P0 LOP3.LUT R5, R5, R4, RZ, 0x3c, !PT ;  /* 0x0000000405058212 */ /* 0x000fca00078e3cff */
[----:B------:R0:W4:Y:S04]  /*19560*/  @!P0 LDG.E.U16 R18, [R4.64] ;  /* 0x0000000604128981 */ /* 0x000128000c1e1500 */
[----:B0-----:R-:W2:Y:S04]  /*19570*/  LDL R4, [R1+0x1168] ;  /* 0x0011680001047983 */ /* 0x001ea80000100800 */
[----:B------:R-:W2:Y:S01]  /*19580*/  LDL R5, [R1+0x11b8] ;  /* 0x0011b80001057983 */ /* 0x000ea20000100800 */
[----:B------:R-:W-:Y:S02]  /*19590*/  PRMT R13, RZ, 0x7610, R13 ;  /* 0x00007610ff0d7816 */ /* 0x000fe4000000000d */
[----:B--2---:R-:W-:-:S04]  /*195a0*/  @!P0 LOP3.LUT R5, R5, R4, RZ, 0x3c, !PT ;  /* 0x0000000405058212 */ /* 0x004fc800078e3cff */
[----:B------:R-:W-:-:S04]  /*195b0*/  @!P0 LOP3.LUT R4, R5, R4, RZ, 0x3c, !PT ;  /* 0x0000000405048212 */ /* 0x000fc800078e3cff */
[----:B------:R-:W-:Y:S01]  /*195c0*/  @!P0 LOP3.LUT R5, R5, R4, RZ, 0x3c, !PT ;  /* 0x0000000405058212 */ /* 0x000fe200078e3cff */
[----:B----4-:R0:W-:Y:S04]  /*195d0*/  STL [R1+0x2404], R18 ;  /* 0x0024041201007387 */ /* 0x0101e80000100800 */
[----:B------:R1:W2:Y:S04]  /*195e0*/  @!P0 LDG.E.U16 R13, [R4.64] ;  /* 0x00000006040d8981 */ /* 0x0002a8000c1e1500 */
[----:B-1----:R-:W4:Y:S04]  /*195f0*/  LDL R4, [R1+0xfc8] ;  /* 0x000fc80001047983 */ /* 0x002f280000100800 */
[----:B------:R-:W4:Y:S01]  /*19600*/  LDL R5, [R1+0x1158] ;  /* 0x0011580001057983 */ /* 0x000f220000100800 */
[----:B0-----:R-:W-:-:S02]  /*19610*/  PRMT R18, RZ, 0x7610, R18 ;  /* 0x00007610ff127816 */ /* 0x001fc40000000012 */
[----:B----4-:R-:W-:-:S04]  /*19620*/  @!P0 LOP3.LUT R5, R5, R4, RZ, 0x3c, !PT ;  /* 0x0000000405058212 */ /* 0x010fc800078e3cff */
[----:B------:R-:W-:-:S04]  /*19630*/  @!P0 LOP3.LUT R4, R5, R4, RZ, 0x3c, !PT ;  /* 0x0000000405048212 */ /* 0x000fc800078e3cff */
[----:B------:R-:W-:Y:S01]  /*19640*/  @!P0 LOP3.LUT R5, R5, R4, RZ, 0x3c, !PT ;  /* 0x0000000405058212 */ /* 0x000fe200078e3cff */
[----:B--2---:R-:W-:Y:S04]  /*19650*/  STL [R1+0x2408], R13 ;  /* 0x0024080d01007387 */ /* 0x004fe80000100800 */
[----:B------:R0:W2:Y:S04]  /*19660*/  @!P0 LDG.E.U16 R18, [R4.64] ;  /* 0x0000000604128981 */ /* 0x0000a8000c1e1500 */
[----:B0-----:R-:W4:Y:S04]  /*19670*/  LDL R4, [R1+0x1124] ;  /* 0x0011240001047983 */ /* 0x001f280000100800 */
[----:B------:R-:W4:Y:S01]  /*19680*/  LDL R5, [R1+0x1128] ;  /* 0x0011280001057983 */ /* 0x000f220000100800 */
[----:B---3--:R-:W-:-:S02]  /*19690*/  PRMT R0, RZ, 0x7610, R0 ;  /* 0x00007610ff007816 */ /* 0x008fc40000000000 */
[----:B----4-:R-:W-:-:S04]  /*196a0*/  @!P0 LOP3.LUT R5, R5, R4, RZ, 0x3c, !PT ;  /* 0x0000000405058212 */ /* 0x010fc800078e3cff */
[----:B------:R-:W-:-:S04]  /*196b0*/  @!P0 LOP3.LUT R4, R5, R4, RZ, 0x3c, !PT ;  /* 0x0000000405048212 */ /* 0x000fc800078e3cff */
[----:B------:R-:W-:-:S05]  /*196c0*/  @!P0 LOP3.LUT R5, R5, R4, RZ, 0x3c, !PT ;  /* 0x0000000405058212 */ /* 0x000fca00078e3cff */
[----:B------:R-:W3:Y:S04]  /*196d0*/  @!P0 LDG.E.U16 R0, [R4.64] ;  /* 0x0000000604008981 */ /* 0x000ee8000c1e1500 */
[----:B--2---:R0:W-:Y:S04]  /*196e0*/  STL [R1+0x60], R18 ;  /* 0x0000601201007387 */ /* 0x0041e80000100800 */
[----:B0-----:R-:W2:Y:S04]  /*196f0*/  LDL R18, [R1+0x116c] ;  /* 0x00116c0001127983 */ /* 0x001ea80000100800 */
        /* <DEDUP_REMOVED lines=8> */
[----:B------:R-:W4:Y:S04]  /*19780*/  @!P0 LDG.E.U16 R14, [R4.64] ;  /* 0x00000006040e8981 */ /* 0x000f28000c1e1500 */
[----:B----4-:R0:W-:Y:S04]  /*19790*/  STL [R1+0x50], R14 ;  /* 0x0000500e01007387 */ /* 0x0101e80000100800 */
[----:B0-----:R-:W4:Y:S01]  /*197a0*/  LDL.LU R14, [R1+0x2450] ;  /* 0x00245000010e7983 */ /* 0x001f220000300800 */
[----:B------:R-:W2:Y:S02]  /*197b0*/  LDL R4, [R1+0x10a4] ;  /* 0x0010a40001047983 */ /* 0x000ea40000100800 */
[----:B------:R-:W2:Y:S01]  /*197c0*/  LDL R5, [R1+0x10a8] ;  /* 0x0010a80001057983 */ /* 0x000ea20000100800 */
[----:B---3--:R-:W-:-:S02]  /*197d0*/  PRMT R0, RZ, 0x7610, R0 ;  /* 0x00007610ff007816 */ /* 0x008fc40000000000 */
[----:B--2---:R-:W-:-:S04]  /*197e0*/  @!P0 LOP3.LUT R5, R5, R4, RZ, 0x3c, !PT ;  /* 0x0000000405058212 */ /* 0x004fc800078e3cff */
[----:B------:R-:W-:-:S04]  /*197f0*/  @!P0 LOP3.LUT R4, R5, R4, RZ, 0x3c, !PT ;  /* 0x0000000405048212 */ /* 0x000fc800078e3cff */
[----:B------:R-:W-:-:S05]  /*19800*/  @!P0 LOP3.LUT R5, R5, R4, RZ, 0x3c, !PT ;  /* 0x0000000405058212 */ /* 0x000fca00078e3cff */
[----:B------:R-:W2:Y:S04]  /*19810*/  @!P0 LDG.E.U16 R0, [R4.64] ;  /* 0x0000000604008981 */ /* 0x000ea8000c1e1500 */
[----:B--2---:R0:W-:Y:S04]  /*19820*/  STL [R1+0x48], R0 ;  /* 0x0000480001007387 */ /* 0x0041e80000100800 */
[----:B0-----:R-:W2:Y:S01]  /*19830*/  LDL.LU R0, [R1+0x244c] ;  /* 0x00244c0001007983 */ /* 0x001ea20000300800 */
[----:B------:R-:W3:Y:S02]  /*19840*/  LDL R4, [R1+0x1064] ;  /* 0x0010640001047983 */ /* 0x000ee40000100800 */
[----:B------:R-:W3:Y:S01]  /*19850*/  LDL R5, [R1+0x1068] ;  /* 0x0010680001057983 */ /* 0x000ee20000100800 */
[----:B----4-:R-:W-:-:S02]  /*19860*/  PRMT R14, RZ, 0x7610, R14 ;  /* 0x00007610ff0e7816 */ /* 0x010fc4000000000e */
[----:B---3--:R-:W-:-:S04]  /*19870*/  @!P0 LOP3.LUT R5, R5, R4, RZ, 0x3c, !PT ;  /* 0x0000000405058212 */ /* 0x008fc800078e3cff */
        /* <DEDUP_REMOVED lines=11> */
[----:B------:R-:W2:Y:S01]  /*19930*/  @!P0 LDG.E.U16 R0, [R4.64] ;  /* 0x0000000604008981 */ /* 0x000ea2000c1e1500 */
[----:B------:R-:W-:-:S03]  /*19940*/  PRMT R12, RZ, 0x7610, R12 ;  /* 0x00007610ff0c7816 */ /* 0x000fc6000000000c */
[----:B--2---:R0:W-:Y:S04]  /*19950*/  STL [R1+0xc], R0 ;  /* 0x00000c0001007387 */ /* 0x0041e80000100800 */
[----:B0-----:R-:W2:Y:S01]  /*19960*/  LDL.LU R0, [R1+0x2444] ;  /* 0x0024440001007983 */ /* 0x001ea20000300800 */
[----:B------:R-:W4:Y:S02]  /*19970*/  LDL R5, [R1+0xfec] ;  /* 0x000fec0001057983 */ /* 0x000f240000100800 */
[----:B------:R-:W-:Y:S01]  /*19980*/  @!P0 IMAD.MOV.U32 R4, RZ, RZ, R18 ;  /* 0x000000ffff048224 */ /* 0x000fe200078e0012 */
[----:B------:R-:W-:Y:S01]  /*19990*/  PRMT R11, RZ, 0x7610, R11 ;  /* 0x00007610ff0b7816 */ /* 0x000fe2000000000b */
[----:B------:R-:W2:Y:S04]  /*199a0*/  LDL R18, [R1+0x1060] ;  /* 0x0010600001127983 */ /* 0x000ea80000100800 */
[----:B----4-:R0:W4:Y:S04]  /*199b0*/  @!P0 LDG.E.U16 R12, [R4.64] ;  /* 0x00000006040c8981 */ /* 0x010128000c1e1500 */
[----:B0-----:R-:W2:Y:S04]  /*199c0*/  LDL R4, [R1+0x1170] ;  /* 0x0011700001047983 */ /* 0x001ea80000100800 */
[----:B------:R-:W2:Y:S02]  /*199d0*/  LDL R5, [R1+0x11b4] ;  /* 0x0011b40001057983 */ /* 0x000ea40000100800 */
[----:B--2---:R-:W-:-:S04]  /*199e0*/  @!P0 LOP3.LUT R5, R5, R4, RZ, 0x3c, !PT ;  /* 0x0000000405058212 */ /* 0x004fc800078e3cff */
[----:B------:R-:W-:-:S04]  /*199f0*/  @!P0 LOP3.LUT R4, R5, R4, RZ, 0x3c, !PT ;  /* 0x0000000405048212 */ /* 0x000fc800078e3cff */
[----:B------:R-:W-:Y:S01]  /*19a00*/  @!P0 LOP3.LUT R5, R5, R4, RZ, 0x3c, !PT ;  /* 0x0000000405058212 */ /* 0x000fe200078e3cff */
[----:B----4-:R-:W-:Y:S04]  /*19a10*/  STL [R1+0x2400], R12 ;  /* 0x0024000c01007387 */ /* 0x010fe80000100800 */
        /* <DEDUP_REMOVED lines=8> */
[----:B--2---:R-:W-:Y:S04]  /*19aa0*/  STL [R1+0x240c], R11 ;  /* 0x00240c0b01007387 */ /* 0x004fe80000100800 */
[----:B---3--:R0:W-:Y:S04]  /*19ab0*/  STL [R1+0x5c], R14 ;  /* 0x00005c0e01007387 */ /* 0x0081e80000100800 */
[----:B0-----:R-:W2:Y:S01]  /*19ac0*/  LDL.LU R14, [R1+0x2440] ;  /* 0x00244000010e7983 */ /* 0x001ea20000300800 */
[----:B------:R-:W3:Y:S02]  /*19ad0*/  LDL R4, [R1+0x111c] ;  /* 0x00111c0001047983 */ /* 0x000ee40000100800 */
[----:B------:R-:W3:Y:S01]  /*19ae0*/  LDL R5, [R1+0x1120] ;  /* 0x0011200001057983 */ /* 0x000ee20000100800 */
[----:B------:R-:W-:-:S02]  /*19af0*/  PRMT R0, RZ, 0x7610, R0 ;  /* 0x00007610ff007816 */ /* 0x000fc40000000000 */
        /* <DEDUP_REMOVED lines=21> */
[----:B------:R-:W3:Y:S01]  /*19c50*/  @!P0 LDG.E.U16 R0, [R4.64] ;  /* 0x0000000604008981 */ /* 0x000ee2000c1e1500 */
[----:B------:R-:W-:-:S03]  /*19c60*/  PRMT R11, RZ, 0x7610, R11 ;  /* 0x00007610ff0b7816 */ /* 0x000fc6000000000b */
[----:B---3--:R0:W-:Y:S04]  /*19c70*/  STL [R1+0x44], R0 ;  /* 0x0000440001007387 */ /* 0x0081e80000100800 */
[----:B0-----:R-:W3:Y:S01]  /*19c80*/  LDL.LU R0, [R1+0x2434] ;  /* 0x0024340001007983 */ /* 0x001ee20000300800 */
[----:B------:R-:W4:Y:S02]  /*19c90*/  LDL R5, [R1+0x105c] ;  /* 0x00105c0001057983 */ /* 0x000f240000100800 */
[----:B------:R-:W-:Y:S02]  /*19ca0*/  @!P0 IMAD.MOV.U32 R4, RZ, RZ, R18 ;  /* 0x000000ffff048224 */ /* 0x000fe400078e0012 */
[----:B------:R-:W2:Y:S04]  /*19cb0*/  LDL R18, [R1+0x1114] ;  /* 0x0011140001127983 */ /* 0x000ea80000100800 */
[----:B----4-:R0:W4:Y:S04]  /*19cc0*/  @!P0 LDG.E.U16 R11, [R4.64] ;  /* 0x00000006040b8981 */ /* 0x010128000c1e1500 */
[----:B0-----:R-:W2:Y:S04]  /*19cd0*/  LDL R4, [R1+0x101c] ;  /* 0x00101c0001047983 */ /* 0x001ea80000100800 */
[----:B------:R-:W2:Y:S01]  /*19ce0*/  LDL R5, [R1+0x1020] ;  /* 0x0010200001057983 */ /* 0x000ea20000100800 */
[----:B---3--:R-:W-:-:S02]  /*19cf0*/  PRMT R0, RZ, 0x7610, R0 ;  /* 0x00007610ff007816 */ /* 0x008fc40000000000 */
[----:B--2---:R-:W-:-:S04]  /*19d00*/  @!P0 LOP3.LUT R5, R5, R4, RZ, 0x3c, !PT ;  /* 0x0000000405058212 */ /* 0x004fc800078e3cff */
[----:B------:R-:W-:-:S04]  /*19d10*/  @!P0 LOP3.LUT R4, R5, R4, RZ, 0x3c, !PT ;  /* 0x0000000405048212 */ /* 0x000fc800078e3cff */
[----:B------:R-:W-:-:S05]  /*19d20*/  @!P0 LOP3.LUT R5, R5, R4, RZ, 0x3c, !PT ;  /* 0x0000000405058212 */ /* 0x000fca00078e3cff */
[----:B------:R-:W2:Y:S04]  /*19d30*/  @!P0 LDG.E.U16 R0, [R4.64] ;  /* 0x0000000604008981 */ /* 0x000ea8000c1e1500 */
[----:B----4-:R0:W-:Y:S04]  /*19d40*/  STL [R1+0x2c], R11 ;  /* 0x00002c0b01007387 */ /* 0x0101e80000100800 */
[----:B0-----:R-:W3:Y:S04]  /*19d50*/  LDL R11, [R1+0x1118] ;  /* 0x00111800010b7983 */ /* 0x001ee80000100800 */
[----:B--2---:R0:W-:Y:S04]  /*19d60*/  STL [R1+0x8], R0 ;  /* 0x0000080001007387 */ /* 0x0041e80000100800 */
[----:B0-----:R-:W2:Y:S01]  /*19d70*/  LDL.LU R0, [R1+0x2430] ;  /* 0x0024300001007983 */ /* 0x001ea20000300800 */
        /* <DEDUP_REMOVED lines=14> */
[----:B------:R1:W2:Y:S01]  /*19e60*/  @!P0 LDG.E.U16 R9, [R4.64] ;  /* 0x0000000604098981 */ /* 0x0002a2000c1e1500 */
[----:B------:R-:W-:Y:S02]  /*19e70*/  PRMT R14, RZ, 0x7610, R14 ;  /* 0x00007610ff0e7816 */ /* 0x000fe4000000000e */
[----:B------:R-:W-:Y:S01]  /*19e80*/  PRMT R0, RZ, 0x7610, R0 ;  /* 0x00007610ff007816 */ /* 0x000fe20000000000 */
[----:B0-----:R-:W4:Y:S04]  /*19e90*/  LDL R10, [R1+0x10d8] ;  /* 0x0010d800010a7983 */ /* 0x001f280000100800 */
[----:B-1----:R-:W2:Y:S04]  /*19ea0*/  LDL R4, [R1+0xfc0] ;  /* 0x000fc00001047983 */ /* 0x002ea80000100800 */
[----:B------:R-:W2:Y:S02]  /*19eb0*/  LDL R5, [R1+0x1150] ;  /* 0x0011500001057983 */ /* 0x000ea40000100800 */
[----:B--2---:R-:W-:-:S04]  /*19ec0*/  @!P0 LOP3.LUT R5, R5, R4, RZ, 0x3c, !PT ;  /* 0x0000000405058212 */ /* 0x004fc800078e3cff */
[----:B------:R-:W-:-:S04]  /*19ed0*/  @!P0 LOP3.LUT R4, R5, R4, RZ, 0x3c, !PT ;  /* 0x0000000405048212 */ /* 0x000fc800078e3cff */
[----:B------:R-:W-:-:S05]  /*19ee0*/  @!P0 LOP3.LUT R5, R5, R4, RZ, 0x3c, !PT ;  /* 0x0000000405058212 */ /* 0x000fca00078e3cff */
[----:B------:R3:W2:Y:S02]  /*19ef0*/  @!P0 LDG.E.U16 R14, [R4.64] ;  /* 0x00000006040e8981 */ /* 0x0006a4000c1e1500 */
[----:B---3--:R-:W-:Y:S02]  /*19f00*/  @!P0 IMAD.MOV.U32 R4, RZ, RZ, R11 ;  /* 0x000000ffff048224 */ /* 0x008fe400078e000b */
[----:B------:R-:W-:-:S05]  /*19f10*/  @!P0 IMAD.MOV.U32 R5, RZ, RZ, R18 ;  /* 0x000000ffff058224 */ /* 0x000fca00078e0012 */
[----:B------:R-:W3:Y:S04]  /*19f20*/  @!P0 LDG.E.U16 R0, [R4.64] ;  /* 0x0000000604008981 */ /* 0x000ee8000c1e1500 */
[----:B------:R-:W-:Y:S04]  /*19f30*/  STL [R1+0x23ec], R9 ;  /* 0x0023ec0901007387 */ /* 0x000fe80000100800 */
[----:B--2---:R0:W-:Y:S04]  /*19f40*/  STL [R1+0x40], R14 ;  /* 0x0000400e01007387 */ /* 0x0041e80000100800 */
[----:B0-----:R-:W2:Y:S01]  /*19f50*/  LDL.LU R14, [R1+0x242c] ;  /* 0x00242c00010e7983 */ /* 0x001ea20000300800 */
[----:B------:R-:W2:Y:S02]  /*19f60*/  LDL R18, [R1+0xfe4] ;  /* 0x000fe40001127983 */ /* 0x000ea40000100800 */
[----:B------:R-:W2:Y:S01]  /*19f70*/  LDL R11, [R1+0x117c] ;  /* 0x00117c00010b7983 */ /* 0x000ea20000100800 */
[----:B---3--:R0:W-:Y:S04]  /*19f80*/  STL [R1+0x3c], R0 ;  /* 0x00003c0001007387 */ /* 0x0081e80000100800 */
[----:B0-----:R-:W3:Y:S01]  /*19f90*/  LDL.LU R0, [R1+0x2428] ;  /* 0x0024280001007983 */ /* 0x001ee20000300800 */
[----:B------:R-:W2:Y:S01]  /*19fa0*/  LDL R5, [R1+0x10d4] ;  /* 0x0010d40001057983 */ /* 0x000ea20000100800 */
[----:B------:R-:W-:Y:S01]  /*19fb0*/  PRMT R9, RZ, 0x7610, R9 ;  /* 0x00007610ff097816 */ /* 0x000fe20000000009 */
[----:B----4-:R-:W-:-:S02]  /*19fc0*/  @!P0 IMAD.MOV.U32 R4, RZ, RZ, R10 ;  /* 0x000000ffff048224 */ /* 0x010fc400078e000a */
[----:B------:R-:W4:Y:S04]  /*19fd0*/  LDL R10, [R1+0x1180] ;  /* 0x00118000010a7983 */ /* 0x000f280000100800 */
[----:B--2---:R0:W2:Y:S04]  /*19fe0*/  @!P0 LDG.E.U16 R9, [R4.64] ;  /* 0x0000000604098981 */ /* 0x0040a8000c1e1500 */
[----:B0-----:R-:W2:Y:S04]  /*19ff0*/  LDL R4, [R1+0x1094] ;  /* 0x0010940001047983 */ /* 0x001ea80000100800 */
[----:B------:R-:W2:Y:S01]  /*1a000*/  LDL R5, [R1+0x1098] ;  /* 0x0010980001057983 */ /* 0x000ea20000100800 */
[----:B---3--:R-:W-:-:S02]  /*1a010*/  PRMT R0, RZ, 0x7610, R0 ;  /* 0x00007610ff007816 */ /* 0x008fc40000000000 */
[----:B--2---:R-:W-:-:S04]  /*1a020*/  @!P0 LOP3.LUT R5, R5, R4, RZ, 0x3c, !PT ;  /* 0x0000000405058212 */ /* 0x004fc800078e3cff */
[----:B------:R-:W-:-:S04]  /*1a030*/  @!P0 LOP3.LUT R4, R5, R4, RZ, 0x3c, !PT ;  /* 0x0000000405048212 */ /* 0x000fc800078e3cff */
[----:B------:R-:W-:-:S05]  /*1a040*/  @!P0 LOP3.LUT R5, R5, R4, RZ, 0x3c, !PT ;  /* 0x0000000405058212 */ /* 0x000fca00078e3cff */
[----:B------:R-:W2:Y:S04]  /*1a050*/  @!P0 LDG.E.U16 R0, [R4.64] ;  /* 0x0000000604008981 */ /* 0x000ea8000c1e1500 */
[----:B------:R0:W-:Y:S04]  /*1a060*/  STL [R1+0x38], R9 ;  /* 0x0000380901007387 */ /* 0x0001e80000100800 */
[----:B0-----:R-:W3:Y:S04]  /*1a070*/  LDL R9, [R1+0x11ac] ;  /* 0x0011ac0001097983 */ /* 0x001ee80000100800 */
[----:B--2---:R0:W-:Y:S04]  /*1a080*/  STL [R1+0x34], R0 ;  /* 0x0000340001007387 */ /* 0x0041e80000100800 */
[----:B0-----:R-:W2:Y:S01]  /*1a090*/  LDL.LU R0, [R1+0x2424] ;  /* 0x0024240001007983 */ /* 0x001ea20000300800 */
[----:B------:R-:W2:Y:S02]  /*1a0a0*/  LDL R4, [R1+0x1054] ;  /* 0x0010540001047983 */ /* 0x000ea40000100800 */
[----:B------:R-:W2:Y:S01]  /*1a0b0*/  LDL R5, [R1+0x1058] ;  /* 0x0010580001057983 */ /* 0x000ea20000100800 */
[----:B------:R-:W-:-:S02]  /*1a0c0*/  PRMT R15, RZ, 0x7610, R15 ;  /* 0x00007610ff0f7816 */ /* 0x000fc4000000000f */
[----:B--2---:R-:W-:-:S04]  /*1a0d0*/  @!P0 LOP3.LUT R5, R5, R4, RZ, 0x3c, !PT ;  /* 0x0000000405058212 */ /* 0x004fc800078e3cff */
[----:B------:R-:W-:-:S04]  /*1a0e0*/  @!P0 LOP3.LUT R4, R5, R4, RZ, 0x3c, !PT ;  /* 0x0000000405048212 */ /* 0x000fc800078e3cff */
[----:B------:R-:W-:-:S05]  /*1a0f0*/  @!P0 LOP3.LUT R5, R5, R4, RZ, 0x3c, !PT ;  /* 0x0000000405058212 */ /* 0x000fca00078e3cff */
[----:B------:R-:W2:Y:S04]  /*1a100*/  @!P0 LDG.E.U16 R15, [R4.64] ;  /* 0x00000006040f8981 */ /* 0x000ea8000c1e1500 */
[----:B--2---:R0:W-:Y:S04]  /*1a110*/  STL [R1+0x28], R15 ;  /* 0x0000280f01007387 */ /* 0x0041e80000100800 */
[----:B0-----:R-:W2:Y:S01]  /*1a120*/  LDL.LU R15, [R1+0x2420] ;  /* 0x00242000010f7983 */ /* 0x001ea20000300800 */
[----:B------:R-:W2:Y:S02]  /*1a130*/  LDL R4, [R1+0x1014] ;  /* 0x0010140001047983 */ /* 0x000ea40000100800 */
[----:B------:R-:W2:Y:S01]  /*1a140*/  LDL R5, [R1+0x1018] ;  /* 0x0010180001057983 */ /* 0x000ea20000100800 */
[----:B------:R-:W-:-:S02]  /*1a150*/  PRMT R0, RZ, 0x7610, R0 ;  /* 0x00007610ff007816 */ /* 0x000fc40000000000 */
[----:B------:R-:W-:Y:S02]  /*1a160*/  PRMT R8, RZ, 0x7610, R8 ;  /* 0x00007610ff087816 */ /* 0x000fe40000000008 */
[----:B--2---:R-:W-:-:S04]  /*1a170*/  @!P0 LOP3.LUT R5, R5, R4, RZ, 0x3c, !PT ;  /* 0x0000000405058212 */ /* 0x004fc800078e3cff */
[----:B------:R-:W-:-:S04]  /*1a180*/  @!P0 LOP3.LUT R4, R5, R4, RZ, 0x3c, !PT ;  /* 0x0000000405048212 */ /* 0x000fc800078e3cff */
[----:B------:R-:W-:-:S05]  /*1a190*/  @!P0 LOP3.LUT R5, R5, R4, RZ, 0x3c, !PT ;  /* 0x0000000405058212 */ /* 0x000fca00078e3cff */
[----:B------:R0:W2:Y:S02]  /*1a1a0*/  @!P0 LDG.E.U16 R0, [R4.64] ;  /* 0x0000000604008981 */ /* 0x0000a4000c1e1500 */
[----:B0-----:R-:W-:Y:S02]  /*1a1b0*/  @!P0 IMAD.MOV.U32 R4, RZ, RZ, R11 ;  /* 0x000000ffff048224 */ /* 0x001fe400078e000b */
[----:B------:R-:W-:-:S05]  /*1a1c0*/  @!P0 IMAD.MOV.U32 R5, RZ, RZ, R18 ;  /* 0x000000ffff058224 */ /* 0x000fca00078e0012 */
[----:B------:R3:W2:Y:S01]  /*1a1d0*/  @!P0 LDG.E.U16 R8, [R4.64] ;  /* 0x0000000604088981 */ /* 0x0006a2000c1e1500 */
[----:B------:R-:W-:Y:S01]  /*1a1e0*/  PRMT R7, RZ, 0x7610, R7 ;  /* 0x00007610ff077816 */ /* 0x000fe20000000007 */
[----:B---3--:R-:W-:Y:S02]  /*1a1f0*/  @!P0 IMAD.MOV.U32 R4, RZ, RZ, R9 ;  /* 0x000000ffff048224 */ /* 0x008fe400078e0009 */
[----:B----4-:R-:W-:-:S05]  /*1a200*/  @!P0 IMAD.MOV.U32 R5, RZ, RZ, R10 ;  /* 0x000000ffff058224 */ /* 0x010fca00078e000a */
[----:B------:R0:W3:Y:S04]  /*1a210*/  @!P0 LDG.E.U16 R7, [R4.64] ;  /* 0x0000000604078981 */ /* 0x0000e8000c1e1500 */
[----:B--2---:R1:W-:Y:S04]  /*1a220*/  STL [R1+0x4], R0 ;  /* 0x0000040001007387 */ /* 0x0043e80000100800 */
[----:B-1----:R-:W2:Y:S01]  /*1a230*/  LDL.LU R0, [R1+0x241c] ;  /* 0x00241c0001007983 */ /* 0x002ea20000300800 */
[----:B------:R-:W4:Y:S03]  /*1a240*/  LDL R11, [R1+0x10d0] ;  /* 0x0010d000010b7983 */ /* 0x000f260000100800 */
[----:B------:R1:W-:Y:S01]  /*1a250*/  STL [R1+0x23d4], R8 ;  /* 0x0023d40801007387 */ /* 0x0003e20000100800 */
[----:B0-----:R-:W2:Y:S01]  /*1a260*/  LDL R5, [R1+0xfbc] ;  /* 0x000fbc0001057983 */ /* 0x001ea20000100800 */
[----:B------:R-:W-:Y:S01]  /*1a270*/  PRMT R12, RZ, 0x7610, R12 ;  /* 0x00007610ff0c7816 */ /* 0x000fe2000000000c */
[----:B------:R-:W2:Y:S01]  /*1a280*/  LDL R18, [R1+0x1090] ;  /* 0x0010900001127983 */ /* 0x000ea20000100800 */
[----:B------:R-:W2:Y:S04]  /*1a290*/  LDL R10, [R1+0x104c] ;  /* 0x00104c00010a7983 */ /* 0x000ea80000100800 */
[----:B------:R-:W2:Y:S04]  /*1a2a0*/  LDL R9, [R1+0x1050] ;  /* 0x0010500001097983 */ /* 0x000ea80000100800 */
[----:B-1----:R-:W2:Y:S04]  /*1a2b0*/  LDL R8, [R1+0x114c] ;  /* 0x00114c0001087983 */ /* 0x002ea80000100800 */
[----:B---3--:R-:W-:Y:S01]  /*1a2c0*/  STL [R1+0x23d0], R7 ;  /* 0x0023d00701007387 */ /* 0x008fe20000100800 */
[----:B--2---:R-:W-:-:S05]  /*1a2d0*/  @!P0 IMAD.MOV.U32 R4, RZ, RZ, R8 ;  /* 0x000000ffff048224 */ /* 0x004fca00078e0008 */
[----:B------:R0:W2:Y:S04]  /*1a2e0*/  @!P0 LDG.E.U16 R12, [R4.64] ;  /* 0x00000006040c8981 */ /* 0x0000a8000c1e1500 */
[----:B0-----:R-:W3:Y:S04]  /*1a2f0*/  LDL R4, [R1+0x110c] ;  /* 0x00110c0001047983 */ /* 0x001ee80000100800 */
[----:B------:R-:W3:Y:S01]  /*1a300*/  LDL R5, [R1+0x1110] ;  /* 0x0011100001057983 */ /* 0x000ee20000100800 */
[----:B------:R-:W-:Y:S02]  /*1a310*/  PRMT R2, RZ, 0x7610, R2 ;  /* 0x00007610ff027816 */ /* 0x000fe40000000002 */
[----:B---3--:R-:W-:-:S04]  /*1a320*/  @!P0 LOP3.LUT R5, R5, R4, RZ, 0x3c, !PT ;  /* 0x0000000405058212 */ /* 0x008fc800078e3cff */
[----:B------:R-:W-:-:S04]  /*1a330*/  @!P0 LOP3.LUT R4, R5, R4, RZ, 0x3c, !PT ;  /* 0x0000000405048212 */ /* 0x000fc800078e3cff */
[----:B------:R-:W-:-:S05]  /*1a340*/  @!P0 LOP3.LUT R5, R5, R4, RZ, 0x3c, !PT ;  /* 0x0000000405058212 */ /* 0x000fca00078e3cff */
[----:B------:R-:W3:Y:S04]  /*1a350*/  @!P0 LDG.E.U16 R2, [R4.64] ;  /* 0x0000000604028981 */ /* 0x000ee8000c1e1500 */
[----:B--2---:R0:W-:Y:S01]  /*1a360*/  STL [R1+0x20], R12 ;  /* 0x0000200c01007387 */ /* 0x0041e20000100800 */
[----:B------:R-:W2:Y:S03]  /*1a370*/  LDL R8, [R1+0x1010] ;  /* 0x0010100001087983 */ /* 0x000ea60000100800 */
[----:B0-----:R-:W2:Y:S04]  /*1a380*/  LDL R12, [R1+0x100c] ;  /* 0x00100c00010c7983 */ /* 0x001ea80000100800 */
[----:B---3--:R-:W-:Y:S01]  /*1a390*/  STL [R1+0x1c], R2 ;  /* 0x00001c0201007387 */ /* 0x008fe20000100800 */
[----:B------:R-:W3:Y:S01]  /*1a3a0*/  LDL R5, [R1+0x10cc] ;  /* 0x0010cc0001057983 */ /* 0x000ee20000100800 */
[----:B------:R-:W-:Y:S01]  /*1a3b0*/  PRMT R7, RZ, 0x7610, R7 ;  /* 0x00007610ff077816 */ /* 0x000fe20000000007 */
[----:B----4-:R-:W-:Y:S01]  /*1a3c0*/  @!P0 IMAD.MOV.U32 R4, RZ, RZ, R11 ;  /* 0x000000ffff048224 */ /* 0x010fe200078e000b */
[----:B------:R-:W-:-:S02]  /*1a3d0*/  PRMT R15, RZ, 0x7610, R15 ;  /* 0x00007610ff0f7816 */ /* 0x000fc4000000000f */
[----:B------:R-:W-:Y:S02]  /*1a3e0*/  PRMT R14, RZ, 0x7610, R14 ;  /* 0x00007610ff0e7816 */ /* 0x000fe4000000000e */
[----:B------:R-:W-:Y:S01]  /*1a3f0*/  PRMT R22, RZ, 0x7610, R22 ;  /* 0x00007610ff167816 */ /* 0x000fe20000000016 */
[----:B------:R-:W4:Y:S04]  /*1a400*/  LDL R11, [R1+0xfe0] ;  /* 0x000fe000010b7983 */ /* 0x000f280000100800 */
[----:B---3--:R0:W3:Y:S04]  /*1a410*/  @!P0 LDG.E.U16 R7, [R4.64] ;  /* 0x0000000604078981 */ /* 0x0080e8000c1e1500 */
[----:B0-----:R-:W2:Y:S01]  /*1a420*/  LDL R5, [R1+0x108c] ;  /* 0x00108c0001057983 */ /* 0x001ea20000100800 */
[----:B------:R-:W-:-:S05]  /*1a430*/  @!P0 IMAD.MOV.U32 R4, RZ, RZ, R18 ;  /* 0x000000ffff048224 */ /* 0x000fca00078e0012 */
[----:B--2---:R0:W2:Y:S02]  /*1a440*/  @!P0 LDG.E.U16 R15, [R4.64] ;  /* 0x00000006040f8981 */ /* 0x0040a4000c1e1500 */
[----:B0-----:R-:W-:Y:S02]  /*1a450*/  @!P0 IMAD.MOV.U32 R4, RZ, RZ, R9 ;  /* 0x000000ffff048224 */ /* 0x001fe400078e0009 */
[----:B------:R-:W-:-:S05]  /*1a460*/  @!P0 IMAD.MOV.U32 R5, RZ, RZ, R10 ;  /* 0x000000ffff058224 */ /* 0x000fca00078e000a */
[----:B------:R0:W2:Y:S04]  /*1a470*/  @!P0 LDG.E.U16 R14, [R4.64] ;  /* 0x00000006040e8981 */ /* 0x0000a8000c1e1500 */
[----:B---3--:R1:W-:Y:S01]  /*1a480*/  STL [R1+0x18], R7 ;  /* 0x0000180701007387 */ /* 0x0083e20000100800 */
[----:B------:R-:W3:Y:S02]  /*1a490*/  LDL R10, [R1+0x1188] ;  /* 0x00118800010a7983 */ /* 0x000ee40000100800 */
[----:B------:R-:W2:Y:S02]  /*1a4a0*/  LDL R9, [R1+0x11a8] ;  /* 0x0011a80001097983 */ /* 0x000ea40000100800 */
[----:B------:R-:W2:Y:S02]  /*1a4b0*/  LDL R18, [R1+0x1148] ;  /* 0x0011480001127983 */ /* 0x000ea40000100800 */
[----:B0-----:R-:W-:-:S02]  /*1a4c0*/  @!P0 IMAD.MOV.U32 R4, RZ, RZ, R8 ;  /* 0x000000ffff048224 */ /* 0x001fc400078e0008 */
[----:B------:R-:W-:Y:S01]  /*1a4d0*/  @!P0 IMAD.MOV.U32 R5, RZ, RZ, R12 ;  /* 0x000000ffff058224 */ /* 0x000fe200078e000c */
[----:B-1----:R-:W2:Y:S04]  /*1a4e0*/  LDL R7, [R1+0x1184] ;  /* 0x0011840001077983 */ /* 0x002ea80000100800 */
[----:B------:R-:W2:Y:S04]  /*1a4f0*/  LDL R12, [R1+0x1104] ;  /* 0x00110400010c7983 */ /* 0x000ea80000100800 */
[----:B------:R-:W2:Y:S04]  /*1a500*/  @!P0 LDG.E.U16 R22, [R4.64] ;  /* 0x0000000604168981 */ /* 0x000ea8000c1e1500 */
[----:B------:R-:W3:Y:S01]  /*1a510*/  LDL R8, [R1+0x1108] ;  /* 0x0011080001087983 */ /* 0x000ee20000100800 */
[----:B------:R-:W-:-:S03]  /*1a520*/  PRMT R6, RZ, 0x7610, R6 ;  /* 0x00007610ff067816 */ /* 0x000fc60000000006 */
[----:B--2---:R0:W-:Y:S04]  /*1a530*/  STL [R1+0x23d8], R22 ;  /* 0x0023d81601007387 */ /* 0x0041e80000100800 */
[----:B0-----:R-:W2:Y:S01]  /*1a540*/  LDL R22, [R1+0x1144] ;  /* 0x0011440001167983 */ /* 0x001ea20000100800 */
[----:B------:R0:W-:Y:S02]  /*1a550*/  STL [R1+0x10], R14 ;  /* 0x0000100e01007387 */ /* 0x0001e40000100800 */
[----:B------:R4:W-:Y:S02]  /*1a560*/  STL [R1+0x14], R15 ;  /* 0x0000140f01007387 */ /* 0x0009e40000100800 */
[----:B0-----:R-:W-:Y:S02]  /*1a570*/  @!P0 IMAD.MOV.U32 R14, RZ, RZ, R7 ;  /* 0x000000ffff0e8224 */ /* 0x001fe400078e0007 */
[----:B----4-:R-:W-:Y:S01]  /*1a580*/  @!P0 IMAD.MOV.U32 R15, RZ, RZ, R11 ;  /* 0x000000ffff0f8224 */ /* 0x010fe200078e000b */
[----:B------:R-:W4:Y:S04]  /*1a590*/  LDL R7, [R1+0x10c8] ;  /* 0x0010c80001077983 */ /* 0x000f280000100800 */
[----:B------:R-:W2:Y:S04]  /*1a5a0*/  LDL R11, [R1+0x10c4] ;  /* 0x0010c400010b7983 */ /* 0x000ea80000100800 */
[----:B------:R0:W2:Y:S01]  /*1a5b0*/  @!P0 LDG.E.U16 R6, [R14.64] ;  /* 0x000000060e068981 */ /* 0x0000a2000c1e1500 */
[----:B------:R-:W-:Y:S01]  /*1a5c0*/  PRMT R5, RZ, 0x7610, R5 ;  /* 0x00007610ff057816 */ /* 0x000fe20000000005 */
[----:B0-----:R-:W-:-:S02]  /*1a5d0*/  @!P0 IMAD.MOV.U32 R14, RZ, RZ, R9 ;  /* 0x000000ffff0e8224 */ /* 0x001fc400078e0009 */
[----:B---3--:R-:W-:-:S05]  /*1a5e0*/  @!P0 IMAD.MOV.U32 R15, RZ, RZ, R10 ;  /* 0x000000ffff0f8224 */ /* 0x008fca00078e000a */
[----:B------:R0:W3:Y:S01]  /*1a5f0*/  @!P0 LDG.E.U16 R5, [R14.64] ;  /* 0x000000060e058981 */ /* 0x0000e2000c1e1500 */
[----:B------:R-:W-:Y:S02]  /*1a600*/  PRMT R13, RZ, 0x7610, R13 ;  /* 0x00007610ff0d7816 */ /* 0x000fe4000000000d */
[----:B------:R-:W-:Y:S01]  /*1a610*/  PRMT R29, RZ, 0x7610, R29 ;  /* 0x00007610ff1d7816 */ /* 0x000fe2000000001d */
[----:B0-----:R-:W-:Y:S01]  /*1a620*/  @!P0 IMAD.MOV.U32 R14, RZ, RZ, R18 ;  /* 0x000000ffff0e8224 */ /* 0x001fe200078e0012 */
[----:B------:R-:W-:Y:S01]  /*1a630*/  PRMT R28, RZ, 0x7610, R28 ;  /* 0x00007610ff1c7816 */ /* 0x000fe2000000001c */
[----:B--2---:R0:W-:Y:S01]  /*1a640*/  STL [R1+0x23dc], R6 ;  /* 0x0023dc0601007387 */ /* 0x0041e20000100800 */
[----:B------:R-:W2:Y:S02]  /*1a650*/  LDL R10, [R1+0x1084] ;  /* 0x00108400010a7983 */ /* 0x000ea40000100800 */
[----:B------:R-:W2:Y:S02]  /*1a660*/  LDL R9, [R1+0x1088] ;  /* 0x0010880001097983 */ /* 0x000ea40000100800 */
[----:B------:R-:W-:-:S05]  /*1a670*/  @!P0 IMAD.MOV.U32 R15, RZ, RZ, R22 ;  /* 0x000000ffff0f8224 */ /* 0x000fca00078e0016 */
[----:B------:R1:W2:Y:S02]  /*1a680*/  @!P0 LDG.E.U16 R13, [R14.64] ;  /* 0x000000060e0d8981 */ /* 0x0002a4000c1e1500 */
[----:B-1----:R-:W-:Y:S02]  /*1a690*/  @!P0 IMAD.MOV.U32 R14, RZ, RZ, R8 ;  /* 0x000000ffff0e8224 */ /* 0x002fe400078e0008 */
[----:B------:R-:W-:-:S05]  /*1a6a0*/  @!P0 IMAD.MOV.U32 R15, RZ, RZ, R12 ;  /* 0x000000ffff0f8224 */ /* 0x000fca00078e000c */
[----:B------:R4:W2:Y:S02]  /*1a6b0*/  @!P0 LDG.E.U16 R29, [R14.64] ;  /* 0x000000060e1d8981 */ /* 0x0008a4000c1e1500 */
[----:B----4-:R-:W-:Y:S02]  /*1a6c0*/  @!P0 IMAD.MOV.U32 R14, RZ, RZ, R7 ;  /* 0x000000ffff0e8224 */ /* 0x010fe400078e0007 */
[----:B------:R-:W-:-:S05]  /*1a6d0*/  @!P0 IMAD.MOV.U32 R15, RZ, RZ, R11 ;  /* 0x000000ffff0f8224 */ /* 0x000fca00078e000b */
[----:B------:R2:W4:Y:S01]  /*1a6e0*/  @!P0 LDG.E.U16 R28, [R14.64] ;  /* 0x000000060e1c8981 */ /* 0x000522000c1e1500 */
[----:B------:R-:W-:-:S03]  /*1a6f0*/  PRMT R27, RZ, 0x7610, R27 ;  /* 0x00007610ff1b7816 */ /* 0x000fc6000000001b */
[----:B---3--:R1:W-:Y:S01]  /*1a700*/  STL [R1+0x23e0], R5 ;  /* 0x0023e00501007387 */ /* 0x0083e20000100800 */
[----:B------:R-:W3:Y:S02]  /*1a710*/  LDL R8, [R1+0x1044] ;  /* 0x0010440001087983 */ /* 0x000ee40000100800 */
[----:B0-----:R-:W3:Y:S02]  /*1a720*/  LDL R6, [R1+0x1048] ;  /* 0x0010480001067983 */ /* 0x001ee40000100800 */
[----:B--2---:R-:W-:Y:S02]  /*1a730*/  @!P0 IMAD.MOV.U32 R15, RZ, RZ, R10 ;  /* 0x000000ffff0f8224 */ /* 0x004fe400078e000a */
[----:B------:R-:W-:-:S05]  /*1a740*/  @!P0 IMAD.MOV.U32 R14, RZ, RZ, R9 ;  /* 0x000000ffff0e8224 */ /* 0x000fca00078e0009 */
[----:B------:R3:W2:Y:S04]  /*1a750*/  @!P0 LDG.E.U16 R27, [R14.64] ;  /* 0x000000060e1b8981 */ /* 0x0006a8000c1e1500 */
[----:B------:R-:W-:Y:S01]  /*1a760*/  STL [R1+0x23e4], R29 ;  /* 0x0023e41d01007387 */ /* 0x000fe20000100800 */
[----:B------:R-:W2:Y:S02]  /*1a770*/  LDL R7, [R1+0x1004] ;  /* 0x0010040001077983 */ /* 0x000ea40000100800 */
[----:B-1----:R-:W2:Y:S01]  /*1a780*/  LDL R5, [R1+0x1008] ;  /* 0x0010080001057983 */ /* 0x002ea20000100800 */
[----:B----4-:R-:W-:Y:S01]  /*1a790*/  STL [R1+0x23f0], R28 ;  /* 0x0023f01c01007387 */ /* 0x010fe20000100800 */
[----:B------:R-:W4:Y:S02]  /*1a7a0*/  LDL R12, [R1+0xfdc] ;  /* 0x000fdc00010c7983 */ /* 0x000f240000100800 */
[----:B------:R-:W4:Y:S02]  /*1a7b0*/  LDL R11, [R1+0x118c] ;  /* 0x00118c00010b7983 */ /* 0x000f240000100800 */
[----:B------:R-:W4:Y:S01]  /*1a7c0*/  LDL R10, [R1+0x1190] ;  /* 0x00119000010a7983 */ /* 0x000f220000100800 */
[----:B------:R-:W4:Y:S01]  /*1a7d0*/  LDL R9, [R1+0x11a4] ;  /* 0x0011a40001097983 */ /* 0x000f220000100800 */
[----:B---3--:R-:W-:-:S02]  /*1a7e0*/  @!P0 IMAD.MOV.U32 R14, RZ, RZ, R6 ;  /* 0x000000ffff0e8224 */ /* 0x008fc400078e0006 */
[----:B------:R-:W-:Y:S01]  /*1a7f0*/  @!P0 IMAD.MOV.U32 R15, RZ, RZ, R8 ;  /* 0x000000ffff0f8224 */ /* 0x000fe200078e0008 */
[----:B------:R-:W-:Y:S02]  /*1a800*/  PRMT R26, RZ, 0x7610, R26 ;  /* 0x00007610ff1a7816 */ /* 0x000fe4000000001a */
[----:B------:R-:W-:-:S04]  /*1a810*/  PRMT R20, RZ, 0x7610, R20 ;  /* 0x00007610ff147816 */ /* 0x000fc80000000014 */
[----:B------:R0:W3:Y:S01]  /*1a820*/  @!P0 LDG.E.U16 R26, [R14.64] ;  /* 0x000000060e1a8981 */ /* 0x0000e2000c1e1500 */
[----:B------:R-:W-:-:S03]  /*1a830*/  PRMT R4, RZ, 0x7610, R4 ;  /* 0x00007610ff047816 */ /* 0x000fc60000000004 */
[----:B--2---:R-:W-:Y:S01]  /*1a840*/  STL [R1+0x23f4], R27 ;  /* 0x0023f41b01007387 */ /* 0x004fe20000100800 */
[----:B------:R-:W2:Y:S02]  /*1a850*/  LDL R8, [R1+0x113c] ;  /* 0x00113c0001087983 */ /* 0x000ea40000100800 */
[----:B------:R-:W3:Y:S01]  /*1a860*/  LDL R6, [R1+0x1140] ;  /* 0x0011400001067983 */ /* 0x000ee20000100800 */
[----:B------:R-:W-:Y:S01]  /*1a870*/  PRMT R3, RZ, 0x7610, R3 ;  /* 0x00007610ff037816 */ /* 0x000fe20000000003 */
[----:B0-----:R-:W-:Y:S02]  /*1a880*/  @!P0 IMAD.MOV.U32 R15, RZ, RZ, R7 ;  /* 0x000000ffff0f8224 */ /* 0x001fe400078e0007 */
[----:B------:R-:W-:-:S05]  /*1a890*/  @!P0 IMAD.MOV.U32 R14, RZ, RZ, R5 ;  /* 0x000000ffff0e8224 */ /* 0x000fca00078e0005 */
[----:B------:R4:W3:Y:S02]  /*1a8a0*/  @!P0 LDG.E.U16 R20, [R14.64] ;  /* 0x000000060e148981 */ /* 0x0008e4000c1e1500 */
[----:B----4-:R-:W-:Y:S02]  /*1a8b0*/  @!P0 IMAD.MOV.U32 R15, RZ, RZ, R12 ;  /* 0x000000ffff0f8224 */ /* 0x010fe400078e000c */
[----:B------:R-:W-:-:S05]  /*1a8c0*/  @!P0 IMAD.MOV.U32 R14, RZ, RZ, R11 ;  /* 0x000000ffff0e8224 */ /* 0x000fca00078e000b */
[----:B------:R0:W4:Y:S02]  /*1a8d0*/  @!P0 LDG.E.U16 R4, [R14.64] ;  /* 0x000000060e048981 */ /* 0x000124000c1e1500 */
[----:B0-----:R-:W-:Y:S02]  /*1a8e0*/  @!P0 IMAD.MOV.U32 R14, RZ, RZ, R9 ;  /* 0x000000ffff0e8224 */ /* 0x001fe400078e0009 */
[----:B------:R-:W-:-:S05]  /*1a8f0*/  @!P0 IMAD.MOV.U32 R15, RZ, RZ, R10 ;  /* 0x000000ffff0f8224 */ /* 0x000fca00078e000a */
[----:B------:R2:W4:Y:S01]  /*1a900*/  @!P0 LDG.E.U16 R3, [R14.64] ;  /* 0x000000060e038981 */ /* 0x000522000c1e1500 */
[----:B------:R-:W-:Y:S01]  /*1a910*/  PRMT R16, RZ, 0x7610, R16 ;  /* 0x00007610ff107816 */ /* 0x000fe20000000010 */
[----:B--2---:R-:W-:Y:S02]  /*1a920*/  @!P0 IMAD.MOV.U32 R15, RZ, RZ, R8 ;  /* 0x000000ffff0f8224 */ /* 0x004fe400078e0008 */
[----:B---3--:R-:W-:-:S05]  /*1a930*/  @!P0 IMAD.MOV.U32 R14, RZ, RZ, R6 ;  /* 0x000000ffff0e8224 */ /* 0x008fca00078e0006 */
[----:B------:R-:W2:Y:S04]  /*1a940*/  @!P0 LDG.E.U16 R16, [R14.64] ;  /* 0x000000060e108981 */ /* 0x000ea8000c1e1500 */
[----:B------:R-:W-:Y:S01]  /*1a950*/  STL [R1+0x23f8], R26 ;  /* 0x0023f81a01007387 */ /* 0x000fe20000100800 */
[----:B------:R-:W3:Y:S02]  /*1a960*/  LDL R7, [R1+0x10fc] ;  /* 0x0010fc0001077983 */ /* 0x000ee40000100800 */
[----:B------:R-:W3:Y:S02]  /*1a970*/  LDL R5, [R1+0x1100] ;  /* 0x0011000001057983 */ /* 0x000ee40000100800 */
[----:B------:R-:W-:Y:S01]  /*1a980*/  STL [R1], R13 ;  /* 0x0000000d01007387 */ /* 0x000fe20000100800 */
[----:B------:R-:W-:Y:S04]  /*1a990*/  STL [R1+0x23fc], R20 ;  /* 0x0023fc1401007387 */ /* 0x000fe80000100800 */
[----:B----4-:R-:W-:Y:S04]  /*1a9a0*/  STL [R1+0x2410], R4 ;  /* 0x0024100401007387 */ /* 0x010fe80000100800 */
[----:B------:R0:W-:Y:S01]  /*1a9b0*/  STL [R1+0x2414], R3 ;  /* 0x0024140301007387 */ /* 0x0001e20000100800 */
[----:B------:R-:W4:Y:S03]  /*1a9c0*/  LDL R6, [R1+0x10bc] ;  /* 0x0010bc0001067983 */ /* 0x000f260000100800 */
[----:B0-----:R-:W4:Y:S04]  /*1a9d0*/  LDL R3, [R1+0x10c0] ;  /* 0x0010c00001037983 */ /* 0x001f280000100800 */
[----:B--2---:R-:W-:Y:S01]  /*1a9e0*/  STL [R1+0x2418], R16 ;  /* 0x0024181001007387 */ /* 0x004fe20000100800 */
[----:B------:R-:W2:Y:S02]  /*1a9f0*/  LDL R8, [R1+0x1080] ;  /* 0x0010800001087983 */ /* 0x000ea40000100800 */
[----:B------:R-:W2:Y:S02]  /*1aa00*/  LDL R12, [R1+0x107c] ;  /* 0x00107c00010c7983 */ /* 0x000ea40000100800 */
[----:B------:R-:W2:Y:S01]  /*1aa10*/  LDL R11, [R1+0x103c] ;  /* 0x00103c00010b7983 */ /* 0x000ea20000100800 */
[----:B------:R-:W2:Y:S01]  /*1aa20*/  LDL R10, [R1+0x1040] ;  /* 0x00104000010a7983 */ /* 0x000ea20000100800 */
[----:B------:R-:W-:Y:S01]  /*1aa30*/  PRMT R17, RZ, 0x7610, R17 ;  /* 0x00007610ff117816 */ /* 0x000fe20000000011 */
[----:B---3--:R-:W-:-:S02]  /*1aa40*/  @!P0 IMAD.MOV.U32 R14, RZ, RZ, R5 ;  /* 0x000000ffff0e8224 */ /* 0x008fc400078e0005 */
[----:B------:R-:W-:Y:S01]  /*1aa50*/  @!P0 IMAD.MOV.U32 R15, RZ, RZ, R7 ;  /* 0x000000ffff0f8224 */ /* 0x000fe200078e0007 */
[----:B------:R-:W3:Y:S04]  /*1aa60*/  LDL R5, [R1+0xffc] ;  /* 0x000ffc0001057983 */ /* 0x000ee80000100800 */
[----:B------:R-:W3:Y:S01]  /*1aa70*/  LDL R4, [R1+0x1000] ;  /* 0x0010000001047983 */ /* 0x000ee20000100800 */
[----:B------:R-:W3:Y:S02]  /*1aa80*/  LDL.LU R13, [R1+0x7a8] ;  /* 0x0007a800010d7983 */ /* 0x000ee40000300800 */
[----:B------:R-:W3:Y:S02]  /*1aa90*/  LDL.LU R26, [R1+0x7a4] ;  /* 0x0007a400011a7983 */ /* 0x000ee40000300800 */
[----:B------:R-:W3:Y:S01]  /*1aaa0*/  LDL.LU R27, [R1+0x7a0] ;  /* 0x0007a000011b7983 */ /* 0x000ee20000300800 */
[----:B------:R-:W3:Y:S04]  /*1aab0*/  LDL.LU R28, [R1+0x79c] ;  /* 0x00079c00011c7983 */ /* 0x000ee80000300800 */
[----:B------:R4:W3:Y:S01]  /*1aac0*/  @!P0 LDG.E.U16 R17, [R14.64] ;  /* 0x000000060e118981 */ /* 0x0008e2000c1e1500 */
[----:B------:R-:W3:Y:S02]  /*1aad0*/  LDL.LU R18, [R1+0x3f8] ;  /* 0x0003f80001127983 */ /* 0x000ee40000300800 */
[----:B------:R-:W3:Y:S01]  /*1aae0*/  LDL R9, [R1+0xfd8] ;  /* 0x000fd80001097983 */ /* 0x000ee20000100800 */
[----:B------:R-:W-:Y:S01]  /*1aaf0*/  PRMT R19, RZ, 0x7610, R19 ;  /* 0x00007610ff137816 */ /* 0x000fe20000000013 */
[----:B----4-:R-:W-:-:S02]  /*1ab00*/  @!P0 IMAD.MOV.U32 R14, RZ, RZ, R3 ;  /* 0x000000ffff0e8224 */ /* 0x010fc400078e0003 */
[----:B------:R-:W4:Y:S01]  /*1ab10*/  LDL R3, [R1+0x1194] ;  /* 0x0011940001037983 */ /* 0x000f220000100800 */
[----:B------:R-:W-:Y:S02]  /*1ab20*/  @!P0 IMAD.MOV.U32 R15, RZ, RZ, R6 ;  /* 0x000000ffff0f8224 */ /* 0x000fe400078e0006 */
[----:B------:R-:W4:Y:S02]  /*1ab30*/  LDL.LU R29, [R1+0x3f0] ;  /* 0x0003f000011d7983 */ /* 0x000f240000300800 */
[----:B------:R-:W4:Y:S01]  /*1ab40*/  LDL.LU R6, [R1+0x3e8] ;  /* 0x0003e80001067983 */ /* 0x000f220000300800 */
[----:B------:R-:W4:Y:S04]  /*1ab50*/  LDL.LU R7, [R1+0x3e0] ;  /* 0x0003e00001077983 */ /* 0x000f280000300800 */
[----:B------:R2:W4:Y:S04]  /*1ab60*/  @!P0 LDG.E.U16 R19, [R14.64] ;  /* 0x000000060e138981 */ /* 0x000528000c1e1500 */
[----:B------:R-:W0:Y:S01]  /*1ab70*/  S2R R2, SR_TID.X ;  /* 0x0000000000027919 */ /* 0x000e220000002100 */
[----:B--2---:R-:W-:-:S03]  /*1ab80*/  @!P0 IMAD.MOV.U32 R14, RZ, RZ, R8 ;  /* 0x000000ffff0e8224 */ /* 0x004fc600078e0008 */
[----:B------:R-:W2:Y:S01]  /*1ab90*/  LDL.LU R8, [R1+0x2f8] ;  /* 0x0002f80001087983 */ /* 0x000ea20000300800 */
[----:B------:R-:W-:Y:S02]  /*1aba0*/  @!P0 IMAD.MOV.U32 R15, RZ, RZ, R12 ;  /* 0x000000ffff0f8224 */ /* 0x000fe400078e000c */
[----:B------:R-:W2:Y:S01]  /*1abb0*/  LDL.LU R12, [R1+0x2f0] ;  /* 0x0002f000010c7983 */ /* 0x000ea20000300800 */
[----:B------:R-:W-:Y:S02]  /*1abc0*/  PRMT R21, RZ, 0x7610, R21 ;  /* 0x00007610ff157816 */ /* 0x000fe40000000015 */
[----:B------:R-:W-:Y:S02]  /*1abd0*/  PRMT R23, RZ, 0x7610, R23 ;  /* 0x00007610ff177816 */ /* 0x000fe40000000017 */
[----:B0-----:R-:W-:Y:S02]  /*1abe0*/  LOP3.LUT R2, R2, 0x3f, RZ, 0xc0, !PT ;  /* 0x0000003f02027812 */ /* 0x001fe400078ec0ff */
[----:B------:R0:W2:Y:S01]  /*1abf0*/  @!P0 LDG.E.U16 R21, [R14.64] ;  /* 0x000000060e158981 */ /* 0x0000a2000c1e1500 */
[----:B------:R-:W-:-:S02]  /*1ac00*/  PRMT R24, RZ, 0x7610, R24 ;  /* 0x00007610ff187816 */ /* 0x000fc40000000018 */
[----:B------:R-:W-:Y:S02]  /*1ac10*/  IMAD.SHL.U32 R2, R2, 0x2, RZ ;  /* 0x0000000202027824 */ /* 0x000fe400078e00ff */
[----:B0-----:R-:W-:Y:S02]  /*1ac20*/  @!P0 IMAD.MOV.U32 R14, RZ, RZ, R10 ;  /* 0x000000ffff0e8224 */ /* 0x001fe400078e000a */
[----:B------:R-:W-:-:S05]  /*1ac30*/  @!P0 IMAD.MOV.U32 R15, RZ, RZ, R11 ;  /* 0x000000ffff0f8224 */ /* 0x000fca00078e000b */
[----:B------:R3:W2:Y:S01]  /*1ac40*/  @!P0 LDG.E.U16 R23, [R14.64] ;  /* 0x000000060e178981 */ /* 0x0006a2000c1e1500 */
[----:B------:R-:W-:Y:S01]  /*1ac50*/  PRMT R25, RZ, 0x7610, R25 ;  /* 0x00007610ff197816 */ /* 0x000fe20000000019 */
[----:B---3--:R-:W-:Y:S02]  /*1ac60*/  @!P0 IMAD.MOV.U32 R14, RZ, RZ, R4 ;  /* 0x000000ffff0e8224 */ /* 0x008fe400078e0004 */
[----:B------:R-:W-:Y:S01]  /*1ac70*/  @!P0 IMAD.MOV.U32 R15, RZ, RZ, R5 ;  /* 0x000000ffff0f8224 */ /* 0x000fe200078e0005 */
[----:B------:R-:W-:Y:S01]  /*1ac80*/  LOP3.LUT R4, R2, 0x60, RZ, 0x3c, !PT ;  /* 0x0000006002047812 */ /* 0x000fe200078e3cff */
[----:B------:R-:W3:Y:S04]  /*1ac90*/  LDL.LU R5, [R1+0x2e8] ;  /* 0x0002e80001057983 */ /* 0x000ee80000300800 */
[----:B------:R0:W3:Y:S01]  /*1aca0*/  @!P0 LDG.E.U16 R24, [R14.64] ;  /* 0x000000060e188981 */ /* 0x0000e2000c1e1500 */
[----:B------:R-:W3:Y:S03]  /*1acb0*/  LDL.LU R22, [R1+0x2e0] ;  /* 0x0002e00001167983 */ /* 0x000ee60000300800 */
[----:B------:R1:W-:Y:S01]  /*1acc0*/  STS.U16 [R4+0x2c00], R13 ;  /* 0x002c000d04007388 */ /* 0x0003e20000000400 */
[----:B------:R-:W-:Y:S02]  /*1acd0*/  STS.U16 [R4+0x2c80], R26 ;  /* 0x002c801a04007388 */ /* 0x000fe40000000400 */
[----:B------:R-:W-:Y:S02]  /*1ace0*/  STS.U16 [R4+0x2d00], R27 ;  /* 0x002d001b04007388 */ /* 0x000fe40000000400 */
[----:B0-----:R-:W-:-:S02]  /*1acf0*/  @!P0 IMAD.MOV.U32 R15, RZ, RZ, R9 ;  /* 0x000000ffff0f8224 */ /* 0x001fc400078e0009 */
[----:B------:R-:W3:Y:S01]  /*1ad00*/  LDL.LU R9, [R1+0x21c] ;  /* 0x00021c0001097983 */ /* 0x000ee20000300800 */
[----:B------:R-:W3:Y:S02]  /*1ad10*/  LDL.LU R10, [R1+0x218] ;  /* 0x00021800010a7983 */ /* 0x000ee40000300800 */
[----:B------:R-:W3:Y:S02]  /*1ad20*/  LDL.LU R11, [R1+0x214] ;  /* 0x00021400010b7983 */ /* 0x000ee40000300800 */
[----:B-1----:R-:W3:Y:S02]  /*1ad30*/  LDL.LU R13, [R1+0x210] ;  /* 0x00021000010d7983 */ /* 0x002ee40000300800 */
[----:B----4-:R-:W-:Y:S01]  /*1ad40*/  @!P0 IMAD.MOV.U32 R14, RZ, RZ, R3 ;  /* 0x000000ffff0e8224 */ /* 0x010fe200078e0003 */
[----:B------:R-:W-:Y:S01]  /*1ad50*/  STS.U16 [R4+0x2d80], R28 ;  /* 0x002d801c04007388 */ /* 0x000fe20000000400 */
[----:B------:R0:W-:Y:S03]  /*1ad60*/  STS.U16 [R4+0x3c00], R18 ;  /* 0x003c001204007388 */ /* 0x0001e60000000400 */
[----:B------:R1:W4:Y:S04]  /*1ad70*/  @!P0 LDG.E.U16 R25, [R14.64] ;  /* 0x000000060e198981 */ /* 0x000328000c1e1500 */
[----:B-1----:R-:W4:Y:S01]  /*1ad80*/  LDL.LU R14, [R1+0x154] ;  /* 0x00015400010e7983 */ /* 0x002f220000300800 */
[----:B------:R-:W4:Y:S02]  /*1ad90*/  LDL.LU R15, [R1+0x10c] ;  /* 0x00010c00010f7983 */ /* 0x000f240000300800 */
[----:B------:R-:W4:Y:S02]  /*1ada0*/  LDL.LU R16, [R1+0x104] ;  /* 0x0001040001107983 */ /* 0x000f240000300800 */
[----:B0-----:R-:W4:Y:S01]  /*1adb0*/  LDL.LU R18, [R1+0xfc] ;  /* 0x0000fc0001127983 */ /* 0x001f220000300800 */
[----:B------:R-:W-:Y:S01]  /*1adc0*/  STS.U16 [R4+0x3c80], R29 ;  /* 0x003c801d04007388 */ /* 0x000fe20000000400 */
[----:B------:R-:W-:Y:S02]  /*1add0*/  STS.U16 [R4+0x3d00], R6 ;  /* 0x003d000604007388 */ /* 0x000fe40000000400 */
[----:B------:R0:W-:Y:S01]  /*1ade0*/  STS.U16 [R4+0x3d80], R7 ;  /* 0x003d800704007388 */ /* 0x0001e20000000400 */
[----:B------:R-:W4:Y:S04]  /*1adf0*/  LDL.LU R3, [R1+0xd8] ;  /* 0x0000d80001037983 */ /* 0x000f280000300800 */
[----:B0-----:R-:W4:Y:S04]  /*1ae00*/  LDL.LU R7, [R1+0xd4] ;  /* 0x0000d40001077983 */ /* 0x001f280000300800 */
[----:B--2---:R0:W-:Y:S01]  /*1ae10*/  STS.U16 [R4+0x4c00], R8 ;  /* 0x004c000804007388 */ /* 0x0041e20000000400 */
[----:B------:R1:W-:Y:S03]  /*1ae20*/  STS.U16 [R4+0x4c80], R12 ;  /* 0x004c800c04007388 */ /* 0x0003e60000000400 */
[----:B0-----:R-:W2:Y:S01]  /*1ae30*/  LDL.LU R8, [R1+0xd0] ;  /* 0x0000d00001087983 */ /* 0x001ea20000300800 */
[----:B------:R-:W2:Y:S02]  /*1ae40*/  LDL.LU R20, [R1+0x7c8] ;  /* 0x0007c80001147983 */ /* 0x000ea40000300800 */
[----:B------:R-:W2:Y:S02]  /*1ae50*/  LDL.LU R26, [R1+0x7c4] ;  /* 0x0007c400011a7983 */ /* 0x000ea40000300800 */
[----:B------:R-:W2:Y:S01]  /*1ae60*/  LDL.LU R27, [R1+0x7c0] ;  /* 0x0007c000011b7983 */ /* 0x000ea20000300800 */
[----:B------:R-:W2:Y:S01]  /*1ae70*/  LDL.LU R6, [R1+0x7bc] ;  /* 0x0007bc0001067983 */ /* 0x000ea20000300800 */
[----:B-1----:R-:W2:Y:S02]  /*1ae80*/  LDL.LU R12, [R1+0x7b8] ;  /* 0x0007b800010c7983 */ /* 0x002ea40000300800 */
[----:B------:R-:W2:Y:S02]  /*1ae90*/  LDL.LU R28, [R1+0x7b4] ;  /* 0x0007b400011c7983 */ /* 0x000ea40000300800 */
[----:B------:R-:W2:Y:S01]  /*1aea0*/  LDL.LU R29, [R1+0x7b0] ;  /* 0x0007b000011d7983 */ /* 0x000ea20000300800 */
[----:B---3--:R0:W-:Y:S01]  /*1aeb0*/  STS.U16 [R4+0x4d00], R5 ;  /* 0x004d000504007388 */ /* 0x0081e20000000400 */
[----:B------:R-:W-:Y:S03]  /*1aec0*/  STS.U16 [R4+0x4d80], R22 ;  /* 0x004d801604007388 */ /* 0x000fe60000000400 */
[----:B0-----:R-:W3:Y:S04]  /*1aed0*/  LDL.LU R5, [R1+0x7ac] ;  /* 0x0007ac0001057983 */ /* 0x001ee80000300800 */
[----:B------:R0:W-:Y:S01]  /*1aee0*/  STS.U16 [R4+0x5c00], R9 ;  /* 0x005c000904007388 */ /* 0x0001e20000000400 */
[----:B------:R1:W-:Y:S03]  /*1aef0*/  STS.U16 [R4+0x5c80], R10 ;  /* 0x005c800a04007388 */ /* 0x0003e60000000400 */
[----:B------:R1:W-:Y:S01]  /*1af00*/  STS.U16 [R4+0x5d00], R11 ;  /* 0x005d000b04007388 */ /* 0x0003e20000000400 */
[----:B------:R1:W-:Y:S03]  /*1af10*/  STS.U16 [R4+0x5d80], R13 ;  /* 0x005d800d04007388 */ /* 0x0003e60000000400 */
[----:B0-----:R-:W3:Y:S01]  /*1af20*/  LDL.LU R9, [R1+0x798] ;  /* 0x0007980001097983 */ /* 0x001ee20000300800 */
[----:B------:R-:W3:Y:S02]  /*1af30*/  LDL.LU R22, [R1+0x794] ;  /* 0x0007940001167983 */ /* 0x000ee40000300800 */
[----:B-1----:R-:W3:Y:S01]  /*1af40*/  LDL.LU R10, [R1+0x790] ;  /* 0x00079000010a7983 */ /* 0x002ee20000300800 */
[----:B------:R-:W3:Y:S01]  /*1af50*/  LDL.LU R11, [R1+0x78c] ;  /* 0x00078c00010b7983 */ /* 0x000ee20000300800 */
[----:B------:R-:W3:Y:S03]  /*1af60*/  LDL.LU R13, [R1+0x3dc] ;  /* 0x0003dc00010d7983 */ /* 0x000ee60000300800 */
[----:B----4-:R-:W-:Y:S01]  /*1af70*/  STS.U16 [R4+0x6c00], R14 ;  /* 0x006c000e04007388 */ /* 0x010fe20000000400 */
[----:B------:R-:W-:Y:S02]  /*1af80*/  STS.U16 [R4+0x6c80], R15 ;  /* 0x006c800f04007388 */ /* 0x000fe40000000400 */
[----:B------:R-:W-:Y:S02]  /*1af90*/  STS.U16 [R4+0x6d00], R16 ;  /* 0x006d001004007388 */ /* 0x000fe40000000400 */
[----:B------:R0:W-:Y:S02]  /*1afa0*/  STS.U16 [R4+0x6d80], R18 ;  /* 0x006d801204007388 */ /* 0x0001e40000000400 */
[----:B0-----:R-:W3:Y:S04]  /*1afb0*/  LDL.LU R18, [R1+0x3d8] ;  /* 0x0003d80001127983 */ /* 0x001ee80000300800 */
[----:B------:R0:W-:Y:S01]  /*1afc0*/  STS.U16 [R4+0x7c00], R0 ;  /* 0x007c000004007388 */ /* 0x0001e20000000400 */
[----:B------:R-:W-:Y:S02]  /*1afd0*/  STS.U16 [R4+0x7c80], R3 ;  /* 0x007c800304007388 */ /* 0x000fe40000000400 */
[----:B------:R1:W-:Y:S01]  /*1afe0*/  STS.U16 [R4+0x7d00], R7 ;  /* 0x007d000704007388 */ /* 0x0003e20000000400 */
[----:B0-----:R-:W-:Y:S01]  /*1aff0*/  LOP3.LUT R0, R2, 0x70, RZ, 0x3c, !PT ;  /* 0x0000007002007812 */ /* 0x001fe200078e3cff */
[----:B-1----:R-:W3:Y:S04]  /*1b000*/  LDL.LU R7, [R1+0x3d4] ;  /* 0x0003d40001077983 */ /* 0x002ee80000300800 */
[----:B--2---:R0:W-:Y:S01]  /*1b010*/  STS.U16 [R4+0x7d80], R8 ;  /* 0x007d800804007388 */ /* 0x0041e20000000400 */
[----:B------:R-:W-:Y:S02]  /*1b020*/  STS.U16 [R0+0xe00], R20 ;  /* 0x000e001400007388 */ /* 0x000fe40000000400 */
[----:B------:R-:W-:Y:S02]  /*1b030*/  STS.U16 [R0+0xe80], R26 ;  /* 0x000e801a00007388 */ /* 0x000fe40000000400 */
[----:B------:R-:W-:Y:S01]  /*1b040*/  STS.U16 [R0+0xf00], R27 ;  /* 0x000f001b00007388 */ /* 0x000fe20000000400 */
[----:B------:R1:W-:Y:S01]  /*1b050*/  STS.U16 [R0+0xf80], R6 ;  /* 0x000f800600007388 */ /* 0x0003e20000000400 */
[----:B------:R2:W-:Y:S03]  /*1b060*/  STS.U16 [R0+0x1e00], R12 ;  /* 0x001e000c00007388 */ /* 0x0005e60000000400 */
[----:B0-----:R-:W4:Y:S04]  /*1b070*/  LDL.LU R8, [R1+0x3d0] ;  /* 0x0003d00001087983 */ /* 0x001f280000300800 */
[----:B-1----:R-:W4:Y:S01]  /*1b080*/  LDL.LU R6, [R1+0x2dc] ;  /* 0x0002dc0001067983 */ /* 0x002f220000300800 */
[----:B--2---:R-:W2:Y:S02]  /*1b090*/  LDL.LU R12, [R1+0x2d8] ;  /* 0x0002d800010c7983 */ /* 0x004ea40000300800 */
[----:B------:R0:W-:Y:S02]  /*1b0a0*/  STS.U16 [R0+0x1e80], R28 ;  /* 0x001e801c00007388 */ /* 0x0001e40000000400 */
[----:B------:R1:W-:Y:S01]  /*1b0b0*/  STS.U16 [R0+0x1f00], R29 ;  /* 0x001f001d00007388 */ /* 0x0003e20000000400 */
[----:B------:R-:W2:Y:S04]  /*1b0c0*/  LDL.LU R27, [R1+0x2d4] ;  /* 0x0002d400011b7983 */ /* 0x000ea80000300800 */
[----:B0-----:R-:W2:Y:S01]  /*1b0d0*/  LDL.LU R28, [R1+0x2d0] ;  /* 0x0002d000011c7983 */ /* 0x001ea20000300800 */
[----:B-1----:R-:W2:Y:S03]  /*1b0e0*/  LDL.LU R29, [R1+0x20c] ;  /* 0x00020c00011d7983 */ /* 0x002ea60000300800 */
[----:B---3--:R-:W-:Y:S04]  /*1b0f0*/  STS.U16 [R0+0x1f80], R5 ;  /* 0x001f800500007388 */ /* 0x008fe80000000400 */
[----:B------:R0:W-:Y:S01]  /*1b100*/  STS.U16 [R0+0x2e00], R9 ;  /* 0x002e000900007388 */ /* 0x0001e20000000400 */
[----:B------:R-:W-:Y:S02]  /*1b110*/  STS.U16 [R0+0x2e80], R22 ;  /* 0x002e801600007388 */ /* 0x000fe40000000400 */
[----:B------:R-:W-:Y:S01]  /*1b120*/  STS.U16 [R0+0x2f00], R10 ;  /* 0x002f000a00007388 */ /* 0x000fe20000000400 */
[----:B------:R1:W-:Y:S01]  /*1b130*/  STS.U16 [R0+0x2f80], R11 ;  /* 0x002f800b00007388 */ /* 0x0003e20000000400 */
[----:B------:R3:W-:Y:S03]  /*1b140*/  STS.U16 [R0+0x3e00], R13 ;  /* 0x003e000d00007388 */ /* 0x0007e60000000400 */
[----:B0-----:R-:W2:Y:S01]  /*1b150*/  LDL.LU R9, [R1+0x208] ;  /* 0x0002080001097983 */ /* 0x001ea20000300800 */
[----:B------:R-:W2:Y:S02]  /*1b160*/  LDL.LU R16, [R1+0x204] ;  /* 0x0002040001107983 */ /* 0x000ea40000300800 */
[----:B------:R-:W2:Y:S02]  /*1b170*/  LDL.LU R3, [R1+0x15c] ;  /* 0x00015c0001037983 */ /* 0x000ea40000300800 */
[----:B------:R-:W2:Y:S01]  /*1b180*/  LDL.LU R4, [R1+0xf4] ;  /* 0x0000f40001047983 */ /* 0x000ea20000300800 */
[----:B-1----:R-:W2:Y:S01]  /*1b190*/  LDL.LU R11, [R1+0xec] ;  /* 0x0000ec00010b7983 */ /* 0x002ea20000300800 */
[----:B------:R-:W2:Y:S02]  /*1b1a0*/  LDL.LU R10, [R1+0xe4] ;  /* 0x0000e400010a7983 */ /* 0x000ea40000300800 */
[----:B---3--:R-:W3:Y:S01]  /*1b1b0*/  LDL.LU R13, [R1+0xe0] ;  /* 0x0000e000010d7983 */ /* 0x008ee20000300800 */
[----:B------:R0:W-:Y:S04]  /*1b1c0*/  STS.U16 [R0+0x3e80], R18 ;  /* 0x003e801200007388 */ /* 0x0001e80000000400 */
[----:B0-----:R-:W3:Y:S01]  /*1b1d0*/  LDL.LU R18, [R1+0xcc] ;  /* 0x0000cc0001127983 */ /* 0x001ee20000300800 */
[----:B------:R-:W3:Y:S02]  /*1b1e0*/  LDL.LU R5, [R1+0xc8] ;  /* 0x0000c80001057983 */ /* 0x000ee40000300800 */
[----:B------:R-:W3:Y:S02]  /*1b1f0*/  LDL.LU R22, [R1+0xc4] ;  /* 0x0000c40001167983 */ /* 0x000ee40000300800 */
[----:B------:R-:W3:Y:S01]  /*1b200*/  LDL.LU R2, [R1+0xbc] ;  /* 0x0000bc0001027983 */ /* 0x000ee20000300800 */
[----:B------:R-:W3:Y:S04]  /*1b210*/  LDL.LU R14, [R1+0x98] ;  /* 0x00009800010e7983 */ /* 0x000ee80000300800 */
[----:B------:R0:W-:Y:S01]  /*1b220*/  STS.U16 [R0+0x3f00], R7 ;  /* 0x003f000700007388 */ /* 0x0001e20000000400 */
[----:B------:R-:W3:Y:S03]  /*1b230*/  LDL.LU R15, [R1+0x94] ;  /* 0x00009400010f7983 */ /* 0x000ee60000300800 */
[----:B0-----:R-:W3:Y:S04]  /*1b240*/  LDL.LU R7, [R1+0x8c] ;  /* 0x00008c0001077983 */ /* 0x001ee80000300800 */
[----:B----4-:R0:W-:Y:S04]  /*1b250*/  STS.U16 [R0+0x3f80], R8 ;  /* 0x003f800800007388 */ /* 0x0101e80000000400 */
[----:B------:R1:W-:Y:S01]  /*1b260*/  STS.U16 [R0+0x4e00], R6 ;  /* 0x004e000600007388 */ /* 0x0003e20000000400 */
[----:B--2---:R2:W-:Y:S03]  /*1b270*/  STS.U16 [R0+0x4e80], R12 ;  /* 0x004e800c00007388 */ /* 0x0045e60000000400 */
[----:B0-----:R-:W4:Y:S01]  /*1b280*/  LDL.LU R8, [R1+0x88] ;  /* 0x0000880001087983 */ /* 0x001f220000300800 */
[----:B------:R-:W4:Y:S03]  /*1b290*/  LDL.LU R20, [R1+0x84] ;  /* 0x0000840001147983 */ /* 0x000f260000300800 */
[----:B-1----:R-:W4:Y:S04]  /*1b2a0*/  LDL.LU R6, [R1+0x80] ;  /* 0x0000800001067983 */ /* 0x002f280000300800 */
[----:B--2---:R-:W2:Y:S04]  /*1b2b0*/  LDL.LU R12, [R1+0x7c] ;  /* 0x00007c00010c7983 */ /* 0x004ea80000300800 */
[----:B------:R0:W-:Y:S01]  /*1b2c0*/  STS.U16 [R0+0x4f00], R27 ;  /* 0x004f001b00007388 */ /* 0x0001e20000000400 */
[----:B------:R1:W-:Y:S02]  /*1b2d0*/  STS.U16 [R0+0x4f80], R28 ;  /* 0x004f801c00007388 */ /* 0x0003e40000000400 */
[----:B------:R1:W-:Y:S02]  /*1b2e0*/  STS.U16 [R0+0x5e00], R29 ;  /* 0x005e001d00007388 */ /* 0x0003e40000000400 */
[----:B------:R-:W2:Y:S01]  /*1b2f0*/  LDL.LU R26, [R1+0x78] ;  /* 0x00007800011a7983 */ /* 0x000ea20000300800 */
[----:B0-----:R-:W2:Y:S01]  /*1b300*/  LDL.LU R27, [R1+0x74] ;  /* 0x00007400011b7983 */ /* 0x001ea20000300800 */
[----:B-1----:R-:W2:Y:S02]  /*1b310*/  LDL.LU R28, [R1+0x70] ;  /* 0x00007000011c7983 */ /* 0x002ea40000300800 */
[----:B------:R-:W2:Y:S01]  /*1b320*/  LDL.LU R29, [R1+0x6c] ;  /* 0x00006c00011d7983 */ /* 0x000ea20000300800 */
[----:B------:R0:W-:Y:S01]  /*1b330*/  STS.U16 [R0+0x5e80], R9 ;  /* 0x005e800900007388 */ /* 0x0001e20000000400 */
[----:B------:R1:W-:Y:S02]  /*1b340*/  STS.U16 [R0+0x5f00], R16 ;  /* 0x005f001000007388 */ /* 0x0003e40000000400 */
[----:B------:R3:W-:Y:S02]  /*1b350*/  STS.U16 [R0+0x5f80], R3 ;  /* 0x005f800300007388 */ /* 0x0007e40000000400 */
[----:B------:R3:W-:Y:S01]  /*1b360*/  STS.U16 [R0+0x6e00], R4 ;  /* 0x006e000400007388 */ /* 0x0007e20000000400 */
[----:B------:R3:W-:Y:S01]  /*1b370*/  STS.U16 [R0+0x6e80], R11 ;  /* 0x006e800b00007388 */ /* 0x0007e20000000400 */
[----:B------:R3:W-:Y:S02]  /*1b380*/  STS.U16 [R0+0x6f00], R10 ;  /* 0x006f000a00007388 */ /* 0x0007e40000000400 */
[----:B---3--:R3:W-:Y:S01]  /*1b390*/  STS.U16 [R0+0x6f80], R13 ;  /* 0x006f800d00007388 */ /* 0x0087e20000000400 */
[----:B0-----:R-:W2:Y:S01]  /*1b3a0*/  LDL.LU R9, [R1+0x68] ;  /* 0x0000680001097983 */ /* 0x001ea20000300800 */
[----:B-1----:R-:W2:Y:S02]  /*1b3b0*/  LDL.LU R16, [R1+0x2418] ;  /* 0x0024180001107983 */ /* 0x002ea40000300800 */
[----:B------:R-:W2:Y:S02]  /*1b3c0*/  LDL.LU R3, [R1+0x2414] ;  /* 0x0024140001037983 */ /* 0x000ea40000300800 */
[----:B------:R-:W2:Y:S01]  /*1b3d0*/  LDL.LU R4, [R1+0x2410] ;  /* 0x0024100001047983 */ /* 0x000ea20000300800 */
[----:B------:R-:W2:Y:S01]  /*1b3e0*/  LDL.LU R11, [R1+0x240c] ;  /* 0x00240c00010b7983 */ /* 0x000ea20000300800 */
[----:B------:R-:W2:Y:S03]  /*1b3f0*/  LDL.LU R10, [R1+0x64] ;  /* 0x00006400010a7983 */ /* 0x000ea60000300800 */
[----:B---3--:R-:W3:Y:S04]  /*1b400*/  LDL.LU R13, [R1+0x2408] ;  /* 0x00240800010d7983 */ /* 0x008ee80000300800 */
[----:B------:R0:W-:Y:S01]  /*1b410*/  STS.U16 [R0+0x7e00], R18 ;  /* 0x007e001200007388 */ /* 0x0001e20000000400 */
[----:B------:R-:W-:Y:S02]  /*1b420*/  STS.U16 [R0+0x7e80], R5 ;  /* 0x007e800500007388 */ /* 0x000fe40000000400 */
[----:B------:R-:W-:Y:S02]  /*1b430*/  STS.U16 [R0+0x7f00], R22 ;  /* 0x007f001600007388 */ /* 0x000fe40000000400 */
[----:B------:R1:W-:Y:S01]  /*1b440*/  STS.U16 [R0+0x7f80], R2 ;  /* 0x007f800200007388 */ /* 0x0003e20000000400 */
[----:B0-----:R-:W3:Y:S04]  /*1b450*/  LDL.LU R18, [R1+0x2404] ;  /* 0x0024040001127983 */ /* 0x001ee80000300800 */
[----:B-1----:R-:W0:Y:S01]  /*1b460*/  S2R R2, SR_TID.X ;  /* 0x0000000000027919 */ /* 0x002e220000002100 */
[----:B------:R-:W3:Y:S02]  /*1b470*/  LDL.LU R5, [R1+0x24] ;  /* 0x0000240001057983 */ /* 0x000ee40000300800 */
[----:B------:R-:W3:Y:S01]  /*1b480*/  LDL.LU R22, [R1+0x60] ;  /* 0x0000600001167983 */ /* 0x000ee20000300800 */
[----:B0-----:R-:W-:-:S05]  /*1b490*/  LOP3.LUT R2, R2, 0x3f, RZ, 0xc0, !PT ;  /* 0x0000003f02027812 */ /* 0x001fca00078ec0ff */
[----:B------:R-:W-:-:S05]  /*1b4a0*/  IMAD.SHL.U32 R2, R2, 0x2, RZ ;  /* 0x0000000202027824 */ /* 0x000fca00078e00ff */
[----:B------:R0:W-:Y:S04]  /*1b4b0*/  STS.U16 [R2+0x8800], R7 ;  /* 0x0088000702007388 */ /* 0x0001e80000000400 */
[----:B0-----:R-:W3:Y:S04]  /*1b4c0*/  LDL.LU R7, [R1+0x58] ;  /* 0x0000580001077983 */ /* 0x001ee80000300800 */
[----:B----4-:R0:W-:Y:S04]  /*1b4d0*/  STS.U16 [R2+0x8c00], R8 ;  /* 0x008c000802007388 */ /* 0x0101e80000000400 */
[----:B--2---:R1:W-:Y:S04]  /*1b4e0*/  STS.U16 [R2+0x9800], R12 ;  /* 0x0098000c02007388 */ /* 0x0043e80000000400 */
[----:B0-----:R-:W2:Y:S04]  /*1b4f0*/  LDL.LU R8, [R1+0x50] ;  /* 0x0000500001087983 */ /* 0x001ea80000300800 */
[----:B-1----:R-:W4:Y:S04]  /*1b500*/  LDL.LU R12, [R1+0x48] ;  /* 0x00004800010c7983 */ /* 0x002f280000300800 */
[----:B------:R0:W-:Y:S04]  /*1b510*/  STS.U16 [R2+0x9400], R6 ;  /* 0x0094000602007388 */ /* 0x0001e80000000400 */
[----:B------:R-:W-:Y:S04]  /*1b520*/  STS.U16 [R2+0x8000], R14 ;  /* 0x0080000e02007388 */ /* 0x000fe80000000400 */
[----:B------:R1:W-:Y:S04]  /*1b530*/  STS.U16 [R2+0x8400], R15 ;  /* 0x0084000f02007388 */ /* 0x0003e80000000400 */
[----:B------:R-:W-:Y:S04]  /*1b540*/  STS.U16 [R2+0x9000], R20 ;  /* 0x0090001402007388 */ /* 0x000fe80000000400 */
[----:B------:R1:W-:Y:S01]  /*1b550*/  STS.U16 [R2+0x9c00], R26 ;  /* 0x009c001a02007388 */ /* 0x0003e20000000400 */
[----:B0-----:R-:W-:-:S03]  /*1b560*/  LOP3.LUT R6, R2, 0x10, RZ, 0x3c, !PT ;  /* 0x0000001002067812 */ /* 0x001fc600078e3cff */
[----:B-1----:R-:W4:Y:S04]  /*1b570*/  LDL.LU R15, [R1+0x30] ;  /* 0x00003000010f7983 */ /* 0x002f280000300800 */
[----:B------:R0:W-:Y:S01]  /*1b580*/  STS.U16 [R6+0x8080], R27 ;  /* 0x0080801b06007388 */ /* 0x0001e20000000400 */
[----:B------:R1:W-:Y:S02]  /*1b590*/  STS.U16 [R6+0x8480], R28 ;  /* 0x0084801c06007388 */ /* 0x0003e40000000400 */
[----:B------:R-:W-:Y:S02]  /*1b5a0*/  STS.U16 [R6+0x8880], R29 ;  /* 0x0088801d06007388 */ /* 0x000fe40000000400 */
[----:B------:R-:W4:Y:S01]  /*1b5b0*/  LDL.LU R2, [R1+0xc] ;  /* 0x00000c0001027983 */ /* 0x000f220000300800 */
[----:B------:R-:W4:Y:S04]  /*1b5c0*/  LDL.LU R26, [R1+0x5c] ;  /* 0x00005c00011a7983 */ /* 0x000f280000300800 */
[----:B0-----:R-:W4:Y:S01]  /*1b5d0*/  LDL.LU R27, [R1+0x54] ;  /* 0x00005400011b7983 */ /* 0x001f220000300800 */
[----:B-1----:R-:W4:Y:S02]  /*1b5e0*/  LDL.LU R28, [R1+0x4c] ;  /* 0x00004c00011c7983 */ /* 0x002f240000300800 */
[----:B------:R-:W4:Y:S01]  /*1b5f0*/  LDL.LU R14, [R1+0x44] ;  /* 0x00004400010e7983 */ /* 0x000f220000300800 */
[----:B------:R0:W-:Y:S04]  /*1b600*/  STS.U16 [R6+0x8c80], R9 ;  /* 0x008c800906007388 */ /* 0x0001e80000000400 */
[----:B0-----:R-:W0:Y:S04]  /*1b610*/  S2R R9, SR_TID.X ;  /* 0x0000000000097919 */ /* 0x001e280000002100 */
[----:B------:R1:W-:Y:S01]  /*1b620*/  STS.U16 [R6+0x9080], R10 ;  /* 0x0090800a06007388 */ /* 0x0003e20000000400 */
[----:B0-----:R-:W-:-:S03]  /*1b630*/  LOP3.LUT R29, R9, 0x3f, RZ, 0xc0, !PT ;  /* 0x0000003f091d7812 */ /* 0x001fc600078ec0ff */
[----:B---3--:R0:W-:Y:S04]  /*1b640*/  STS.U16 [R6+0x9480], R5 ;  /* 0x0094800506007388 */ /* 0x0081e80000000400 */
[----:B------:R-:W3:Y:S01]  /*1b650*/  LDL.LU R9, [R1+0x2c] ;  /* 0x00002c0001097983 */ /* 0x000ee20000300800 */
[----:B-1----:R-:W3:Y:S02]  /*1b660*/  LDL.LU R10, [R1+0x8] ;  /* 0x00000800010a7983 */ /* 0x002ee40000300800 */
[----:B------:R-:W-:Y:S01]  /*1b670*/  IMAD.SHL.U32 R20, R29, 0x2, RZ ;  /* 0x000000021d147824 */ /* 0x000fe200078e00ff */
[----:B------:R-:W-:Y:S04]  /*1b680*/  STS.U16 [R6+0x9880], R18 ;  /* 0x0098801206007388 */ /* 0x000fe80000000400 */
[----:B------:R-:W3:Y:S01]  /*1b690*/  LDL.LU R29, [R1+0x40] ;  /* 0x00004000011d7983 */ /* 0x000ee20000300800 */
[----:B------:R-:W-:-:S03]  /*1b6a0*/  LOP3.LUT R20, R20, 0x20, RZ, 0x3c, !PT ;  /* 0x0000002014147812 */ /* 0x000fc600078e3cff */
[----:B------:R1:W-:Y:S04]  /*1b6b0*/  STS.U16 [R6+0x9c80], R13 ;  /* 0x009c800d06007388 */ /* 0x0003e80000000400 */
[----:B0-----:R-:W3:Y:S04]  /*1b6c0*/  LDL.LU R5, [R1+0x3c] ;  /* 0x00003c0001057983 */ /* 0x001ee80000300800 */
[----:B------:R0:W-:Y:S04]  /*1b6d0*/  STS.U16 [R20+0x8100], R22 ;  /* 0x0081001614007388 */ /* 0x0001e80000000400 */
[----:B-1----:R-:W3:Y:S01]  /*1b6e0*/  LDL.LU R6, [R1+0x38] ;  /* 0x0000380001067983 */ /* 0x002ee20000300800 */
[----:B0-----:R-:W3:Y:S02]  /*1b6f0*/  LDL.LU R22, [R1+0x34] ;  /* 0x0000340001167983 */ /* 0x001ee40000300800 */
[----:B------:R-:W3:Y:S01]  /*1b700*/  LDL.LU R18, [R1+0x28] ;  /* 0x0000280001127983 */ /* 0x000ee20000300800 */
[----:B------:R-:W-:Y:S04]  /*1b710*/  STS.U16 [R20+0x8500], R7 ;  /* 0x0085000714007388 */ /* 0x000fe80000000400 */
[----:B--2---:R0:W-:Y:S04]  /*1b720*/  STS.U16 [R20+0x8900], R8 ;  /* 0x0089000814007388 */ /* 0x0041e80000000400 */
[----:B----4-:R1:W-:Y:S04]  /*1b730*/  STS.U16 [R20+0x8d00], R12 ;  /* 0x008d000c14007388 */ /* 0x0103e80000000400 */
[----:B0-----:R-:W2:Y:S01]  /*1b740*/  LDL.LU R8, [R1+0x4] ;  /* 0x0000040001087983 */ /* 0x001ea20000300800 */
[----:B------:R-:W3:Y:S03]  /*1b750*/  LDL.LU R13, [R1+0x10] ;  /* 0x00001000010d7983 */ /* 0x000ee60000300800 */
[----:B-1----:R-:W2:Y:S04]  /*1b760*/  LDL.LU R12, [R1+0x2400] ;  /* 0x00240000010c7983 */ /* 0x002ea80000300800 */
[----:B------:R-:W0:Y:S04]  /*1b770*/  S2R R7, SR_TID.X ;  /* 0x0000000000077919 */ /* 0x000e280000002100 */
[----:B------:R1:W-:Y:S04]  /*1b780*/  STS.U16 [R20+0x9100], R15 ;  /* 0x0091000f14007388 */ /* 0x0003e80000000400 */
[----:B------:R0:W-:Y:S04]  /*1b790*/  STS.U16 [R20+0x9500], R2 ;  /* 0x0095000214007388 */ /* 0x0001e80000000400 */
[----:B-1----:R-:W3:Y:S01]  /*1b7a0*/  LDL.LU R15, [R1] ;  /* 0x00000000010f7983 */ /* 0x002ee20000300800 */
[----:B0-----:R-:W-:-:S05]  /*1b7b0*/  LOP3.LUT R7, R7, 0x3f, RZ, 0xc0, !PT ;  /* 0x0000003f07077812 */ /* 0x001fca00078ec0ff */
[----:B------:R-:W-:-:S05]  /*1b7c0*/  IMAD.SHL.U32 R2, R7, 0x2, RZ ;  /* 0x0000000207027824 */ /* 0x000fca00078e00ff */
[----:B------:R-:W-:Y:S01]  /*1b7d0*/  LOP3.LUT R2, R2, 0x30, RZ, 0x3c, !PT ;  /* 0x0000003002027812 */ /* 0x000fe200078e3cff */
[----:B--2---:R0:W-:Y:S01]  /*1b7e0*/  STS.U16 [R20+0x9900], R12 ;  /* 0x0099000c14007388 */ /* 0x0041e20000000400 */
[----:B------:R1:W-:Y:S03]  /*1b7f0*/  STS.U16 [R20+0x9d00], R11 ;  /* 0x009d000b14007388 */ /* 0x0003e60000000400 */
[----:B------:R2:W-:Y:S02]  /*1b800*/  STS.U16 [R2+0x8180], R26 ;  /* 0x0081801a02007388 */ /* 0x0005e40000000400 */
[----:B------:R2:W-:Y:S01]  /*1b810*/  STS.U16 [R2+0x8580], R27 ;  /* 0x0085801b02007388 */ /* 0x0005e20000000400 */
[----:B------:R3:W-:Y:S01]  /*1b820*/  STS.U16 [R2+0x8980], R28 ;  /* 0x0089801c02007388 */ /* 0x0007e20000000400 */
[----:B------:R3:W-:Y:S03]  /*1b830*/  STS.U16 [R2+0x8d80], R14 ;  /* 0x008d800e02007388 */ /* 0x0007e60000000400 */
[----:B0-----:R-:W3:Y:S01]  /*1b840*/  LDL.LU R12, [R1+0x14] ;  /* 0x00001400010c7983 */ /* 0x001ee20000300800 */
[----:B-1----:R-:W3:Y:S02]  /*1b850*/  LDL.LU R20, [R1+0x23fc] ;  /* 0x0023fc0001147983 */ /* 0x002ee40000300800 */
[----:B------:R-:W3:Y:S02]  /*1b860*/  LDL.LU R11, [R1+0x18] ;  /* 0x00001800010b7983 */ /* 0x000ee40000300800 */
[----:B--2---:R-:W2:Y:S01]  /*1b870*/  LDL.LU R26, [R1+0x23f8] ;  /* 0x0023f800011a7983 */ /* 0x004ea20000300800 */
[----:B------:R-:W2:Y:S01]  /*1b880*/  LDL.LU R27, [R1+0x23f4] ;  /* 0x0023f400011b7983 */ /* 0x000ea20000300800 */
[----:B---3--:R-:W3:Y:S03]  /*1b890*/  LDL.LU R28, [R1+0x23f0] ;  /* 0x0023f000011c7983 */ /* 0x008ee60000300800 */
[----:B------:R-:W2:Y:S04]  /*1b8a0*/  LDL.LU R14, [R1+0x90] ;  /* 0x00009000010e7983 */ /* 0x000ea80000300800 */
[----:B------:R0:W-:Y:S01]  /*1b8b0*/  STS.U16 [R2+0x9180], R9 ;  /* 0x0091800902007388 */ /* 0x0001e20000000400 */
[----:B------:R1:W-:Y:S03]  /*1b8c0*/  STS.U16 [R2+0x9580], R10 ;  /* 0x0095800a02007388 */ /* 0x0003e60000000400 */
[----:B0-----:R-:W2:Y:S01]  /*1b8d0*/  LDL.LU R9, [R1+0x23ec] ;  /* 0x0023ec0001097983 */ /* 0x001ea20000300800 */
[----:B-1----:R-:W2:Y:S02]  /*1b8e0*/  LDL.LU R10, [R1+0x23e8] ;  /* 0x0023e800010a7983 */ /* 0x002ea40000300800 */
[----:B------:R-:W-:-:S05]  /*1b8f0*/  IMAD.SHL.U32 R7, R7, 0x2, RZ ;  /* 0x0000000207077824 */ /* 0x000fca00078e00ff */
[----:B------:R-:W-:Y:S01]  /*1b900*/  LOP3.LUT R7, R7, 0x40, RZ, 0x3c, !PT ;  /* 0x0000004007077812 */ /* 0x000fe200078e3cff */
[----:B--2---:R0:W-:Y:S01]  /*1b910*/  STS.U16 [R2+0x9980], R10 ;  /* 0x0099800a02007388 */ /* 0x0041e20000000400 */
[----:B------:R1:W-:Y:S03]  /*1b920*/  STS.U16 [R2+0x9d80], R9 ;  /* 0x009d800902007388 */ /* 0x0003e60000000400 */
[----:B------:R2:W-:Y:S02]  /*1b930*/  STS.U16 [R7+0x8200], R29 ;  /* 0x0082001d07007388 */ /* 0x0005e40000000400 */
[----:B------:R3:W-:Y:S01]  /*1b940*/  STS.U16 [R7+0x8600], R5 ;  /* 0x0086000507007388 */ /* 0x0007e20000000400 */
[----:B------:R3:W-:Y:S01]  /*1b950*/  STS.U16 [R7+0x8a00], R6 ;  /* 0x008a000607007388 */ /* 0x0007e20000000400 */
[----:B------:R3:W-:Y:S02]  /*1b960*/  STS.U16 [R7+0x8e00], R22 ;  /* 0x008e001607007388 */ /* 0x0007e40000000400 */
[----:B------:R-:W-:Y:S01]  /*1b970*/  STS.U16 [R7+0x9200], R18 ;  /* 0x0092001207007388 */ /* 0x000fe20000000400 */
[----:B0-----:R-:W4:Y:S01]  /*1b980*/  LDL.LU R10, [R1+0x1c] ;  /* 0x00001c00010a7983 */ /* 0x001f220000300800 */
[----:B-1----:R-:W4:Y:S02]  /*1b990*/  LDL.LU R9, [R1+0x20] ;  /* 0x0000200001097983 */ /* 0x002f240000300800 */
[----:B--2---:R-:W2:Y:S02]  /*1b9a0*/  LDL.LU R29, [R1+0x23e4] ;  /* 0x0023e400011d7983 */ /* 0x004ea40000300800 */
[----:B---3--:R-:W3:Y:S01]  /*1b9b0*/  LDL.LU R5, [R1+0x23e0] ;  /* 0x0023e00001057983 */ /* 0x008ee20000300800 */
[----:B------:R-:W2:Y:S01]  /*1b9c0*/  LDL.LU R6, [R1+0x23dc] ;  /* 0x0023dc0001067983 */ /* 0x000ea20000300800 */
[----:B------:R-:W2:Y:S03]  /*1b9d0*/  LDL.LU R22, [R1+0x23d8] ;  /* 0x0023d80001167983 */ /* 0x000ea60000300800 */
[----:B------:R0:W-:Y:S04]  /*1b9e0*/  STS.U16 [R7+0x9600], R8 ;  /* 0x0096000807007388 */ /* 0x0001e80000000400 */
[----:B0-----:R-:W2:Y:S04]  /*1b9f0*/  LDL.LU R8, [R1+0x23d4] ;  /* 0x0023d40001087983 */ /* 0x001ea80000300800 */
[----:B------:R-:W0:Y:S04]  /*1ba00*/  S2R R2, SR_TID.X ;  /* 0x0000000000027919 */ /* 0x000e280000002100 */
[----:B--2---:R1:W-:Y:S04]  /*1ba10*/  STS.U16 [R7+0x9a00], R8 ;  /* 0x009a000807007388 */ /* 0x0043e80000000400 */
[----:B-1----:R-:W2:Y:S04]  /*1ba20*/  LDL.LU R7, [R1+0x23d0] ;  /* 0x0023d00001077983 */ /* 0x002ea80000300800 */
[----:B------:R-:W1:Y:S01]  /*1ba30*/  S2R R8, SR_TID.X ;  /* 0x0000000000087919 */ /* 0x000e620000002100 */
[----:B0-----:R-:W-:-:S05]  /*1ba40*/  LOP3.LUT R2, R2, 0x3f, RZ, 0xc0, !PT ;  /* 0x0000003f02027812 */ /* 0x001fca00078ec0ff */
[C---:B------:R-:W-:Y:S02]  /*1ba50*/  IMAD.SHL.U32 R18, R2.reuse, 0x2, RZ ;  /* 0x0000000202127824 */ /* 0x040fe400078e00ff */
[----:B------:R-:W-:-:S03]  /*1ba60*/  IMAD.SHL.U32 R2, R2, 0x2, RZ ;  /* 0x0000000202027824 */ /* 0x000fc600078e00ff */
[----:B------:R-:W-:Y:S02]  /*1ba70*/  LOP3.LUT R18, R18, 0x50, RZ, 0x3c, !PT ;  /* 0x0000005012127812 */ /* 0x000fe400078e3cff */
[----:B-1----:R-:W-:-:S05]  /*1ba80*/  LOP3.LUT R8, R8, 0x3f, RZ, 0xc0, !PT ;  /* 0x0000003f08087812 */ /* 0x002fca00078ec0ff */
[----:B------:R-:W-:-:S05]  /*1ba90*/  IMAD.SHL.U32 R8, R8, 0x2, RZ ;  /* 0x0000000208087824 */ /* 0x000fca00078e00ff */
[----:B------:R-:W-:Y:S02]  /*1baa0*/  LOP3.LUT R8, R8, 0x40, RZ, 0x3c, !PT ;  /* 0x0000004008087812 */ /* 0x000fe400078e3cff */
[----:B------:R-:W-:-:S03]  /*1bab0*/  LOP3.LUT R2, R2, 0x60, RZ, 0x3c, !PT ;  /* 0x0000006002027812 */ /* 0x000fc600078e3cff */
[----:B--2---:R-:W-:Y:S01]  /*1bac0*/  STS.U16 [R8+0x9e00], R7 ;  /* 0x009e000708007388 */ /* 0x004fe20000000400 */
[----:B----4-:R-:W-:Y:S02]  /*1bad0*/  STS.U16 [R18+0x8280], R9 ;  /* 0x0082800912007388 */ /* 0x010fe40000000400 */
[----:B------:R-:W-:Y:S02]  /*1bae0*/  STS.U16 [R18+0x8680], R10 ;  /* 0x0086800a12007388 */ /* 0x000fe40000000400 */
[----:B------:R-:W-:Y:S01]  /*1baf0*/  STS.U16 [R18+0x8a80], R11 ;  /* 0x008a800b12007388 */ /* 0x000fe20000000400 */
[----:B------:R-:W-:Y:S01]  /*1bb00*/  STS.U16 [R18+0x8e80], R12 ;  /* 0x008e800c12007388 */ /* 0x000fe20000000400 */
[----:B------:R-:W-:Y:S02]  /*1bb10*/  STS.U16 [R18+0x9280], R13 ;  /* 0x0092800d12007388 */ /* 0x000fe40000000400 */
[----:B------:R-:W-:Y:S02]  /*1bb20*/  STS.U16 [R18+0x9680], R22 ;  /* 0x0096801612007388 */ /* 0x000fe40000000400 */
[----:B------:R-:W-:Y:S01]  /*1bb30*/  STS.U16 [R18+0x9a80], R6 ;  /* 0x009a800612007388 */ /* 0x000fe20000000400 */
[----:B---3--:R0:W-:Y:S01]  /*1bb40*/  STS.U16 [R18+0x9e80], R5 ;  /* 0x009e800512007388 */ /* 0x0081e20000000400 */
        /* <DEDUP_REMOVED lines=11> */
[----:B------:R-:W-:Y:S04]  /*1bc00*/  STS.U16 [R0+0x8b80], R19 ;  /* 0x008b801300007388 */ /* 0x000fe80000000400 */
[----:B0-----:R-:W2:Y:S01]  /*1bc10*/  LDL R18, [R1+0x5d4] ;  /* 0x0005d40001127983 */ /* 0x001ea20000100800 */
[----:B------:R0:W-:Y:S02]  /*1bc20*/  STS.U16 [R0+0x8f80], R21 ;  /* 0x008f801500007388 */ /* 0x0001e40000000400 */
[----:B------:R1:W-:Y:S01]  /*1bc30*/  STS.U16 [R0+0x9380], R23 ;  /* 0x0093801700007388 */ /* 0x0003e20000000400 */
[----:B0-----:R-:W3:Y:S01]  /*1bc40*/  LDL.LU.64 R20, [R1+0x700] ;  /* 0x0007000001147983 */ /* 0x001ee20000300a00 */
[----:B-1----:R-:W4:Y:S03]  /*1bc50*/  LDL.LU.64 R22, [R1+0x708] ;  /* 0x0007080001167983 */ /* 0x002f260000300a00 */
[----:B------:R-:W0:Y:S04]  /*1bc60*/  S2R R15, SR_TID.X ;  /* 0x00000000000f7919 */ /* 0x000e280000002100 */
[----:B------:R-:W1:Y:S01]  /*1bc70*/  S2R R14, SR_TID.X ;  /* 0x00000000000e7919 */ /* 0x000e620000002100 */
[----:B------:R-:W-:Y:S02]  /*1bc80*/  STS.U16 [R0+0x9780], R24 ;  /* 0x0097801800007388 */ /* 0x000fe40000000400 */
[----:B------:R-:W-:Y:S02]  /*1bc90*/  STS.U16 [R0+0x9b80], R25 ;  /* 0x009b801900007388 */ /* 0x000fe40000000400 */
[----:B------:R-:W-:Y:S01]  /*1bca0*/  BAR.SYNC.DEFER_BLOCKING 0x0 ;  /* 0x0000000000007b1d */ /* 0x000fe20000010000 */
[----:B0-----:R-:W-:Y:S01]  /*1bcb0*/  LOP3.LUT R15, R15, 0x7, RZ, 0xc0, !PT ;  /* 0x000000070f0f7812 */ /* 0x001fe200078ec0ff */
[----:B-1----:R-:W-:-:S04]  /*1bcc0*/  IMAD.SHL.U32 R14, R14, 0x2, RZ ;  /* 0x000000020e0e7824 */ /* 0x002fc800078e00ff */
[----:B------:R-:W-:-:S05]  /*1bcd0*/  IMAD R15, R15, 0x90, RZ ;  /* 0x000000900f0f7824 */ /* 0x000fca00078e02ff */
[----:B------:R-:W-:-:S05]  /*1bce0*/  LOP3.LUT R3, R15, 0x30, R14, 0x78, !PT ;  /* 0x000000300f037812 */ /* 0x000fca00078e780e */
[----:B------:R-:W-:Y:S04]  /*1bcf0*/  LDSM.16.M88.4 R24, [R3+0x8c00] ;  /* 0x008c00000318783b */ /* 0x000fe80000000200 */
[----:B------:R-:W-:Y:S04]  /*1bd00*/  LDSM.16.M88.4 R12, [R3+0x8800] ;  /* 0x00880000030c783b */ /* 0x000fe80000000200 */
[----:B------:R-:W-:Y:S04]  /*1bd10*/  LDSM.16.M88.4 R8, [R3+0x8400] ;  /* 0x008400000308783b */ /* 0x000fe80000000200 */
[----:B--2---:R-:W-:Y:S04]  /*1bd20*/  LDSM.16.MT88.4 R4, [R18] ;  /* 0x000000001204783b */ /* 0x004fe80000004200 */
[----:B----4-:R-:W-:Y:S01]  /*1bd30*/  STL.64 [R1+0x23c8], R22 ;  /* 0x0023c81601007387 */ /* 0x010fe20000100a00 */
[----:B---3--:R-:W-:Y:S02]  /*1bd40*/  STL.64 [R1+0x23c0], R20 ;  /* 0x0023c01401007387 */ /* 0x008fe40000100a00 */
[----:B------:R-:W0:Y:S02]  /*1bd50*/  LDSM.16.M88.4 R20, [R3+0x8000] ;  /* 0x008000000314783b */ /* 0x000e240000000200 */
[----:B0-----:R-:W-:Y:S02]  /*1bd60*/  STL.64 [R1+0x20], R20 ;  /* 0x0000201401007387 */ /* 0x001fe40000100a00 */
[----:B------:R-:W-:Y:S02]  /*1bd70*/  STL.64 [R1+0x28], R22 ;  /* 0x0000281601007387 */ /* 0x000fe40000100a00 */
[----:B------:R-:W0:Y:S04]  /*1bd80*/  LDSM.16.M88.4 R20, [R3+0x9400] ;  /* 0x009400000314783b */ /* 0x000e280000000200 */
[----:B------:R-:W-:Y:S01]  /*1bd90*/  STL [R1+0x203c], R26 ;  /* 0x00203c1a01007387 */ /* 0x000fe20000100800 */
[----:B------:R-:W-:Y:S01]  /*1bda0*/  STL.64 [R1], R12 ;  /* 0x0000000c01007387 */ /* 0x000fe20000100a00 */
[----:B------:R-:W-:Y:S02]  /*1bdb0*/  STL.64 [R1+0x8], R14 ;  /* 0x0000080e01007387 */ /* 0x000fe40000100a00 */
[----:B------:R-:W-:Y:S02]  /*1bdc0*/  STL.64 [R1+0x10], R8 ;  /* 0x0000100801007387 */ /* 0x000fe40000100a00 */
[----:B------:R-:W-:Y:S01]  /*1bdd0*/  STL.64 [R1+0x18], R10 ;  /* 0x0000180a01007387 */ /* 0x000fe20000100a00 */
[----:B------:R1:W-:Y:S04]  /*1bde0*/  STL.64 [R1+0x23b8], R8 ;  /* 0x0023b80801007387 */ /* 0x0003e80000100a00 */
[----:B------:R-:W2:Y:S04]  /*1bdf0*/  LDSM.16.M88.4 R12, [R3+0x9000] ;  /* 0x00900000030c783b */ /* 0x000ea80000000200 */
[----:B-1----:R-:W3:Y:S01]  /*1be00*/  LDL.64 R8, [R1+0x20] ;  /* 0x0000200001087983 */ /* 0x002ee20000100a00 */
[----:B------:R-:W-:Y:S02]  /*1be10*/  STL [R1+0x2038], R27 ;  /* 0x0020381b01007387 */ /* 0x000fe40000100800 */
[----:B------:R1:W-:Y:S02]  /*1be20*/  STL.64 [R1+0x23a8], R24 ;  /* 0x0023a81801007387 */ /* 0x0003e40000100a00 */
[----:B-1----:R-:W4:Y:S04]  /*1be30*/  LDL.64 R24, [R1] ;  /* 0x0000000001187983 */ /* 0x002f280000100a00 */
[----:B0-----:R-:W-:Y:S01]  /*1be40*/  STL.64 [R1+0x30], R20 ;  /* 0x0000301401007387 */ /* 0x001fe20000100a00 */
[----:B------:R0:W-:Y:S02]  /*1be50*/  STL.64 [R1+0x38], R22 ;  /* 0x0000381601007387 */ /* 0x0001e40000100a00 */
[----:B------:R-:W-:Y:S01]  /*1be60*/  IMAD.MOV.U32 R19, RZ, RZ, R21 ;  /* 0x000000ffff137224 */ /* 0x000fe200078e0015 */
[----:B0-----:R-:W2:Y:S01]  /*1be70*/  LDL.LU.64 R22, [R1+0x23c8] ;  /* 0x0023c80001167983 */ /* 0x001ea20000300a00 */
[----:B------:R-:W2:Y:S02]  /*1be80*/  LDL.LU.64 R20, [R1+0x23c0] ;  /* 0x0023c00001147983 */ /* 0x000ea40000300a00 */
[----:B---3--:R-:W-:Y:S01]  /*1be90*/  IMAD.MOV.U32 R28, RZ, RZ, R9 ;  /* 0x000000ffff1c7224 */ /* 0x008fe200078e0009 */
[----:B--2---:R-:W-:Y:S01]  /*1bea0*/  HMMA.16816.F32.BF16 R20, R4, R8, R20 ;  /* 0x000000080414723c */ /* 0x004fe20000041814 */
[----:B------:R-:W2:Y:S11]  /*1beb0*/  LDL.LU.64 R8, [R1+0x23b8] ;  /* 0x0023b80001087983 */ /* 0x000eb60000300a00 */
[----:B------:R-:W-:Y:S11]  /*1bec0*/  @!UPT UIADD3 URZ, URZ, URZ, URZ ;  /* 0x0000003f3f3ff290 */ /* 0x000ff6000fffe03f */
[----:B------:R-:W-:Y:S01]  /*1bed0*/  STL.64 [R1+0x320], R20 ;  /* 0x0003201401007387 */ /* 0x000fe20000100a00 */
[----:B------:R-:W-:Y:S02]  /*1bee0*/  STL [R1+0x328], R22 ;  /* 0x0003281601007387 */ /* 0x000fe40000100800 */
[----:B------:R-:W-:Y:S02]  /*1bef0*/  STL.64 [R1+0x40], R12 ;  /* 0x0000400c01007387 */ /* 0x000fe40000100a00 */
[----:B------:R-:W-:Y:S01]  /*1bf00*/  STL.64 [R1+0x48], R14 ;  /* 0x0000480e01007387 */ /* 0x000fe20000100a00 */
[----:B------:R0:W-:Y:S04]  /*1bf10*/  STL.64 [R1+0x23b0], R12 ;  /* 0x0023b00c01007387 */ /* 0x0001e80000100a00 */
[----:B0-----:R-:W3:Y:S01]  /*1bf20*/  LDL.LU.64 R12, [R1+0x6f0] ;  /* 0x0006f000010c7983 */ /* 0x001ee20000300a00 */
[----:B------:R-:W3:Y:S02]  /*1bf30*/  LDL.LU.64 R14, [R1+0x6f8] ;  /* 0x0006f800010e7983 */ /* 0x000ee40000300a00 */
[----:B------:R-:W-:-:S02]  /*1bf40*/  IMAD.MOV.U32 R29, RZ, RZ, R23 ;  /* 0x000000ffff1d7224 */ /* 0x000fc400078e0017 */
[----:B------:R-:W0:Y:S01]  /*1bf50*/  LDSM.16.M88.4 R20, [R3+0x9800] ;  /* 0x009800000314783b */ /* 0x000e220000000200 */
[----:B------:R-:W-:Y:S02]  /*1bf60*/  STL [R1+0x2388], R28 ;  /* 0x0023881c01007387 */ /* 0x000fe40000100800 */
[----:B------:R-:W-:Y:S02]  /*1bf70*/  STL [R1+0x2090], R29 ;  /* 0x0020901d01007387 */ /* 0x000fe40000100800 */
[----:B--2---:R-:W-:Y:S02]  /*1bf80*/  IMAD.MOV.U32 R2, RZ, RZ, R8 ;  /* 0x000000ffff027224 */ /* 0x004fe400078e0008 */
[----:B------:R-:W-:Y:S01]  /*1bf90*/  IMAD.MOV.U32 R0, RZ, RZ, R9 ;  /* 0x000000ffff007224 */ /* 0x000fe200078e0009 */
[----:B---3--:R-:W-:Y:S11]  /*1bfa0*/  HMMA.16816.F32.BF16 R12, R4, R8, R12 ;  /* 0x00000008040c723c */ /* 0x008ff6000004180c */
[----:B------:R-:W-:Y:S11]  /*1bfb0*/  @!UPT UIADD3 URZ, URZ, URZ, URZ ;  /* 0x0000003f3f3ff290 */ /* 0x000ff6000fffe03f */
[----:B------:R-:W-:Y:S01]  /*1bfc0*/  @!UPT UIADD3 URZ, URZ, URZ, URZ ;  /* 0x0000003f3f3ff290 */ /* 0x000fe2000fffe03f */
[----:B------:R1:W-:Y:S01]  /*1bfd0*/  STL.64 [R1+0x310], R12 ;  /* 0x0003100c01007387 */ /* 0x0003e20000100a00 */
[----:B------:R2:W-:Y:S03]  /*1bfe0*/  STL.64 [R1+0x318], R14 ;  /* 0x0003180e01007387 */ /* 0x0005e60000100a00 */
[----:B-1----:R-:W3:Y:S01]  /*1bff0*/  LDL.LU.64 R12, [R1+0x760] ;  /* 0x00076000010c7983 */ /* 0x002ee20000300a00 */
[----:B--2---:R-:W3:Y:S02]  /*1c000*/  LDL.LU.64 R14, [R1+0x768] ;  /* 0x00076800010e7983 */ /* 0x004ee40000300a00 */
[----:B------:R-:W2:Y:S02]  /*1c010*/  LDL.LU.64 R8, [R1+0x750] ;  /* 0x0007500001087983 */ /* 0x000ea40000300a00 */
[----:B------:R-:W2:Y:S01]  /*1c020*/  LDL.LU.64 R10, [R1+0x758] ;  /* 0x00075800010a7983 */ /* 0x000ea20000300a00 */
[----:B0-----:R-:W-:Y:S01]  /*1c030*/  STL.64 [R1+0x70], R20 ;  /* 0x0000701401007387 */ /* 0x001fe20000100a00 */
[----:B------:R-:W-:Y:S02]  /*1c040*/  STL.64 [R1+0x78], R22 ;  /* 0x0000781601007387 */ /* 0x000fe40000100a00 */
[----:B------:R-:W-:Y:S02]  /*1c050*/  STL.64 [R1+0x2390], R20 ;  /* 0x0023901401007387 */ /* 0x000fe40000100a00 */
[----:B------:R-:W0:Y:S04]  /*1c060*/  LDSM.16.M88.4 R20, [R3+0x9c00] ;  /* 0x009c00000314783b */ /* 0x000e280000000200 */
[----:B0-----:R0:W-:Y:S01]  /*1c070*/  STL.64 [R1+0x80], R20 ;  /* 0x0000801401007387 */ /* 0x0011e20000100a00 */
[----:B------:R-:W-:-:S02]  /*1c080*/  IMAD.MOV.U32 R17, RZ, RZ, R20 ;  /* 0x000000ffff117224 */ /* 0x000fc400078e0014 */
[----:B------:R1:W-:Y:S02]  /*1c090*/  STL.64 [R1+0x88], R22 ;  /* 0x0000881601007387 */ /* 0x0003e40000100a00 */
[----:B------:R-:W-:Y:S02]  /*1c0a0*/  IMAD.MOV.U32 R16, RZ, RZ, R21 ;  /* 0x000000ffff107224 */ /* 0x000fe400078e0015 */
[----:B0-----:R-:W2:Y:S01]  /*1c0b0*/  LDL.LU.64 R20, [R1+0x530] ;  /* 0x0005300001147983 */ /* 0x001ea20000300a00 */
[----:B-1----:R-:W2:Y:S02]  /*1c0c0*/  LDL.LU.64 R22, [R1+0x538] ;  /* 0x0005380001167983 */ /* 0x002ea40000300a00 */
[----:B----4-:R-:W-:Y:S02]  /*1c0d0*/  IMAD.MOV.U32 R28, RZ, RZ, R24 ;  /* 0x000000ffff1c7224 */ /* 0x010fe400078e0018 */
[----:B------:R-:W-:Y:S01]  /*1c0e0*/  IMAD.MOV.U32 R29, RZ, RZ, R25 ;  /* 0x000000ffff1d7224 */ /* 0x000fe200078e0019 */
[C---:B---3--:R-:W-:Y:S01]  /*1c0f0*/  HMMA.16816.F32.BF16 R12, R4.reuse, R24, R12 ;  /* 0x00000018040c723c */ /* 0x048fe2000004180c */
[----:B--2---:R-:W-:Y:S01]  /*1c100*/  STL.64 [R1+0x23a0], R22 ;  /* 0x0023a01601007387 */ /* 0x004fe20000100a00 */
[----:B------:R0:W-:Y:S03]  /*1c110*/  STL.64 [R1+0x2398], R20 ;  /* 0x0023981401007387 */ /* 0x0001e60000100a00 */
[----:B0-----:R-:W2:Y:S01]  /*1c120*/  LDL.LU.64 R20, [R1+0x540] ;  /* 0x0005400001147983 */ /* 0x001ea20000300a00 */
[----:B------:R-:W2:Y:S11]  /*1c130*/  LDL.LU.64 R22, [R1+0x548] ;  /* 0x0005480001167983 */ /* 0x000eb60000300a00 */
[----:B------:R-:W-:Y:S06]  /*1c140*/  @!UPT UIADD3 URZ, URZ, URZ, URZ ;  /* 0x0000003f3f3ff290 */ /* 0x000fec000fffe03f */
[----:B------:R0:W-:Y:S02]  /*1c150*/  STL.64 [R1+0x300], R12 ;  /* 0x0003000c01007387 */ /* 0x0001e40000100a00 */
[----:B------:R2:W-:Y:S01]  /*1c160*/  STL.64 [R1+0x308], R14 ;  /* 0x0003080e01007387 */ /* 0x0005e20000100a00 */
[----:B0-----:R-:W2:Y:S01]  /*1c170*/  LDL.LU.64 R12, [R1+0x23b0] ;  /* 0x0023b000010c7983 */ /* 0x001ea20000300a00 */
[----:B------:R-:W3:Y:S02]  /*1c180*/  LDL.LU.64 R24, [R1+0x23a8] ;  /* 0x0023a80001187983 */ /* 0x000ee40000300a00 */
[C---:B---3--:R-:W-:Y:S08]  /*1c190*/  HMMA.16816.F32.BF16 R8, R4.reuse, R24, R8 ;  /* 0x000000180408723c */ /* 0x048ff00000041808 */
[----:B--2---:R-:W-:Y:S11]  /*1c1a0*/  HMMA.16816.F32.BF16 R12, R4, R12, R20 ;  /* 0x0000000c040c723c */ /* 0x004ff60000041814 */
[----:B------:R-:W-:Y:S04]  /*1c1b0*/  @!UPT UIADD3 URZ, URZ, URZ, URZ ;  /* 0x0000003f3f3ff290 */ /* 0x000fe8000fffe03f */
[----:B------:R-:W-:Y:S01]  /*1c1c0*/  STL.64 [R1+0x2f0], R8 ;  /* 0x0002f00801007387 */ /* 0x000fe20000100a00 */
[----:B------:R-:W-:Y:S02]  /*1c1d0*/  STL.64 [R1+0x2f8], R10 ;  /* 0x0002f80a01007387 */ /* 0x000fe40000100a00 */
[----:B------:R-:W2:Y:S02]  /*1c1e0*/  LDL.LU.64 R22, [R1+0x23a0] ;  /* 0x0023a00001167983 */ /* 0x000ea40000300a00 */
[----:B------:R-:W2:Y:S04]  /*1c1f0*/  LDL.LU.64 R20, [R1+0x2398] ;  /* 0x0023980001147983 */ /* 0x000ea80000300a00 */
[----:B------:R-:W-:Y:S01]  /*1c200*/  IMAD.MOV.U32 R26, RZ, RZ, R14 ;  /* 0x000000ffff1a7224 */ /* 0x000fe200078e000e */
[----:B------:R-:W-:Y:S01]  /*1c210*/  STL.64 [R1+0x2e0], R12 ;  /* 0x0002e00c01007387 */ /* 0x000fe20000100a00 */
[----:B------:R-:W-:-:S02]  /*1c220*/  IMAD.MOV.U32 R27, RZ, RZ, R15 ;  /* 0x000000ffff1b7224 */ /* 0x000fc400078e000f */
[----:B------:R-:W0:Y:S04]  /*1c230*/  LDSM.16.MT88.4 R12, [R18+0x100] ;  /* 0x00010000120c783b */ /* 0x000e280000004200 */
[----:B------:R-:W3:Y:S01]  /*1c240*/  LDL R3, [R1+0x11e4] ;  /* 0x0011e40001037983 */ /* 0x000ee20000100800 */
[----:B------:R-:W-:Y:S04]  /*1c250*/  LDSM.16.MT88.4 R8, [R18+0x80] ;  /* 0x000080001208783b */ /* 0x000fe80000004200 */
[----:B------:R-:W-:Y:S01]  /*1c260*/  STL [R1+0x2044], R27 ;  /* 0x0020441b01007387 */ /* 0x000fe20000100800 */
[----:B------:R-:W-:Y:S03]  /*1c270*/  STL [R1+0x2040], R26 ;  /* 0x0020401a01007387 */ /* 0x000fe60000100800 */
[----:B0-----:R-:W-:Y:S01]  /*1c280*/  STL.64 [R1+0x2340], R14 ;  /* 0x0023400e01007387 */ /* 0x001fe20000100a00 */
[----:B------:R0:W-:Y:S03]  /*1c290*/  STL.64 [R1+0x2338], R12 ;  /* 0x0023380c01007387 */ /* 0x0001e60000100a00 */
[----:B0-----:R-:W2:Y:S01]  /*1c2a0*/  LDL R12, [R1+0x30] ;  /* 0x00003000010c7983 */ /* 0x001ea20000100800 */
[----:B------:R-:W-:-:S07]  /*1c2b0*/  IMAD.MOV.U32 R13, RZ, RZ, R19 ;  /* 0x000000ffff0d7224 */ /* 0x000fce00078e0013 */
[C---:B--2---:R-:W-:Y:S11]  /*1c2c0*/  HMMA.16816.F32.BF16 R20, R4.reuse, R12, R20 ;  /* 0x0000000c0414723c */ /* 0x044ff60000041814 */
[----:B------:R-:W-:Y:S11]  /*1c2d0*/  @!UPT UIADD3 URZ, URZ, URZ, URZ ;  /* 0x0000003f3f3ff290 */ /* 0x000ff6000fffe03f */
[----:B------:R-:W-:Y:S01]  /*1c2e0*/  @!UPT UIADD3 URZ, URZ, URZ, URZ ;  /* 0x0000003f3f3ff290 */ /* 0x000fe2000fffe03f */
[----:B------:R0:W-:Y:S01]  /*1c2f0*/  STL.64 [R1+0x2d0], R20 ;  /* 0x0002d01401007387 */ /* 0x0001e20000100a00 */
[----:B------:R-:W-:Y:S03]  /*1c300*/  STL.64 [R1+0x2d8], R22 ;  /* 0x0002d81601007387 */ /* 0x000fe60000100a00 */
[----:B0-----:R-:W2:Y:S01]  /*1c310*/  LDL.LU.64 R20, [R1+0x2390] ;  /* 0x0023900001147983 */ /* 0x001ea20000300a00 */
[----:B------:R0:W-:Y:S02]  /*1c320*/  STL.64 [R1+0x2358], R12 ;  /* 0x0023580c01007387 */ /* 0x0001e40000100a00 */
[----:B0-----:R-:W-:Y:S02]  /*1c330*/  IMAD.MOV.U32 R12, RZ, RZ, R17 ;  /* 0x000000ffff0c7224 */ /* 0x001fe400078e0011 */
[----:B------:R-:W-:Y:S02]  /*1c340*/  IMAD.MOV.U32 R13, RZ, RZ, R16 ;  /* 0x000000ffff0d7224 */ /* 0x000fe400078e0010 */
[----:B------:R-:W0:Y:S04]  /*1c350*/  LDSM.16.MT88.4 R16, [R18+0x180] ;  /* 0x000180001210783b */ /* 0x000e280000004200 */
[----:B0-----:R-:W-:Y:S01]  /*1c360*/  STL.64 [R1+0x22c8], R18 ;  /* 0x0022c81201007387 */ /* 0x001fe20000100a00 */
[----:B------:R0:W-:Y:S03]  /*1c370*/  STL.64 [R1+0x22c0], R16 ;  /* 0x0022c01001007387 */ /* 0x0001e60000100a00 */
[----:B0-----:R-:W2:Y:S01]  /*1c380*/  LDL.LU.64 R16, [R1+0x570] ;  /* 0x0005700001107983 */ /* 0x001ea20000300a00 */
[----:B------:R-:W2:Y:S02]  /*1c390*/  LDL.LU.64 R18, [R1+0x578] ;  /* 0x0005780001127983 */ /* 0x000ea40000300a00 */
[----:B--2---:R-:W-:Y:S11]  /*1c3a0*/  HMMA.16816.F32.BF16 R16, R4, R20, R16 ;  /* 0x000000140410723c */ /* 0x004ff60000041810 */
[----:B------:R-:W-:Y:S11]  /*1c3b0*/  @!UPT UIADD3 URZ, URZ, URZ, URZ ;  /* 0x0000003f3f3ff290 */ /* 0x000ff6000fffe03f */
[----:B------:R-:W-:Y:S01]  /*1c3c0*/  @!UPT UIADD3 URZ, URZ, URZ, URZ ;  /* 0x0000003f3f3ff290 */ /* 0x000fe2000fffe03f */
[----:B------:R-:W-:Y:S01]  /*1c3d0*/  STL.64 [R1+0x2c0], R16 ;  /* 0x0002c01001007387 */ /* 0x000fe20000100a00 */
[----:B------:R0:W-:Y:S02]  /*1c3e0*/  STL.64 [R1+0x2c8], R18 ;  /* 0x0002c81201007387 */ /* 0x0001e40000100a00 */
[----:B0-----:R-:W-:Y:S02]  /*1c3f0*/  IMAD.MOV.U32 R19, RZ, RZ, R20 ;  /* 0x000000ffff137224 */ /* 0x001fe400078e0014 */
[----:B------:R-:W-:Y:S02]  /*1c400*/  IMAD.MOV.U32 R18, RZ, RZ, R21 ;  /* 0x000000ffff127224 */ /* 0x000fe400078e0015 */
[----:B---3--:R-:W0:Y:S04]  /*1c410*/  LDSM.16.MT88.4 R20, [R3] ;  /* 0x000000000314783b */ /* 0x008e280000004200 */
[----:B0-----:R-:W-:Y:S01]  /*1c420*/  STL.64 [R1+0x2248], R22 ;  /* 0x0022481601007387 */ /* 0x001fe20000100a00 */
[----:B------:R0:W-:Y:S02]  /*1c430*/  STL.64 [R1+0x2240], R20 ;  /* 0x0022401401007387 */ /* 0x0001e40000100a00 */
[----:B0-----:R-:W-:-:S02]  /*1c440*/  IMAD.MOV.U32 R20, RZ, RZ, R28 ;  /* 0x000000ffff147224 */ /* 0x001fc400078e001c */
[----:B------:R-:W-:Y:S01]  /*1c450*/  IMAD.MOV.U32 R21, RZ, RZ, R29 ;  /* 0x000000ffff157224 */ /* 0x000fe200078e001d */
[----:B------:R-:W2:Y:S04]  /*1c460*/  LDL.LU R28, [R1+0x2388] ;  /* 0x00238800011c7983 */ /* 0x000ea80000300800 */
[----:B------:R0:W-:Y:S04]  /*1c470*/  STL.64 [R1+0x2360], R20 ;  /* 0x0023601401007387 */ /* 0x0001e80000100a00 */
[----:B0-----:R-:W3:Y:S01]  /*1c480*/  LDL.LU.64 R20, [R1+0x560] ;  /* 0x0005600001147983 */ /* 0x001ee20000300a00 */
[----:B------:R-:W3:Y:S02]  /*1c490*/  LDL.LU.64 R22, [R1+0x568] ;  /* 0x0005680001167983 */ /* 0x000ee40000300a00 */
[----:B---3--:R-:W-:Y:S11]  /*1c4a0*/  HMMA.16816.F32.BF16 R4, R4, R12, R20 ;  /* 0x0000000c0404723c */ /* 0x008ff60000041814 */
[----:B------:R-:W-:Y:S11]  /*1c4b0*/  @!UPT UIADD3 URZ, URZ, URZ, URZ ;  /* 0x0000003f3f3ff290 */ /* 0x000ff6000fffe03f */
[----:B------:R-:W-:Y:S01]  /*1c4c0*/  @!UPT UIADD3 URZ, URZ, URZ, URZ ;  /* 0x0000003f3f3ff290 */ /* 0x000fe2000fffe03f */
[----:B------:R-:W-:Y:S01]  /*1c4d0*/  STL.64 [R1+0x210], R4 ;  /* 0x0002100401007387 */ /* 0x000fe20000100a00 */
[----:B------:R-:W3:Y:S02]  /*1c4e0*/  LDL.LU.64 R20, [R1+0x730] ;  /* 0x0007300001147983 */ /* 0x000ee40000300a00 */
[----:B------:R-:W4:Y:S02]  /*1c4f0*/  LDL.LU.64 R22, [R1+0x738] ;  /* 0x0007380001167983 */ /* 0x000f240000300a00 */
[----:B------:R-:W-:Y:S02]  /*1c500*/  IMAD.MOV.U32 R27, RZ, RZ, R6 ;  /* 0x000000ffff1b7224 */ /* 0x000fe400078e0006 */
[----:B------:R-:W-:Y:S02]  /*1c510*/  IMAD.MOV.U32 R26, RZ, RZ, R7 ;  /* 0x000000ffff1a7224 */ /* 0x000fe400078e0007 */
[----:B------:R-:W0:Y:S04]  /*1c520*/  LDSM.16.MT88.4 R4, [R3+0x80] ;  /* 0x000080000304783b */ /* 0x000e280000004200 */
[----:B----4-:R-:W-:Y:S01]  /*1c530*/  STL.64 [R1+0x2370], R22 ;  /* 0x0023701601007387 */ /* 0x010fe20000100a00 */
[----:B---3--:R1:W-:Y:S03]  /*1c540*/  STL.64 [R1+0x2368], R20 ;  /* 0x0023681401007387 */ /* 0x0083e60000100a00 */
[----:B-1----:R-:W3:Y:S01]  /*1c550*/  LDL R20, [R1+0x20] ;  /* 0x0000200001147983 */ /* 0x002ee20000100800 */
[----:B------:R-:W4:Y:S02]  /*1c560*/  LDL.LU.64 R12, [R1+0x720] ;  /* 0x00072000010c7983 */ /* 0x000f240000300a00 */
[----:B------:R-:W3:Y:S02]  /*1c570*/  LDL.LU.64 R14, [R1+0x728] ;  /* 0x00072800010e7983 */ /* 0x000ee40000300a00 */
[----:B--2---:R-:W-:Y:S01]  /*1c580*/  IMAD.MOV.U32 R21, RZ, RZ, R28 ;  /* 0x000000ffff157224 */ /* 0x004fe200078e001c */
[----:B---3--:R-:W-:Y:S01]  /*1c590*/  STL.64 [R1+0x2380], R14 ;  /* 0x0023800e01007387 */ /* 0x008fe20000100a00 */
[----:B----4-:R1:W-:Y:S03]  /*1c5a0*/  STL.64 [R1+0x2378], R12 ;  /* 0x0023780c01007387 */ /* 0x0103e60000100a00 */
[----:B-1----:R-:W2:Y:S01]  /*1c5b0*/  LDL.LU.64 R12, [R1+0x770] ;  /* 0x00077000010c7983 */ /* 0x002ea20000300a00 */
[----:B------:R-:W2:Y:S02]  /*1c5c0*/  LDL.LU.64 R14, [R1+0x778] ;  /* 0x00077800010e7983 */ /* 0x000ea40000300a00 */
[----:B------:R-:W3:Y:S02]  /*1c5d0*/  LDL.64 R16, [R1+0x40] ;  /* 0x0000400001107983 */ /* 0x000ee40000100a00 */
[----:B------:R-:W-:Y:S01]  /*1c5e0*/  STL [R1+0x2098], R26 ;  /* 0x0020981a01007387 */ /* 0x000fe20000100800 */
[----:B------:R-:W-:Y:S01]  /*1c5f0*/  STL [R1+0x2094], R27 ;  /* 0x0020941b01007387 */ /* 0x000fe20000100800 */
[----:B0-----:R-:W-:Y:S02]  /*1c600*/  STL.64 [R1+0x21d8], R6 ;  /* 0x0021d80601007387 */ /* 0x001fe40000100a00 */
[----:B------:R0:W-:Y:S02]  /*1c610*/  STL.64 [R1+0x21d0], R4 ;  /* 0x0021d00401007387 */ /* 0x0001e40000100a00 */
[----:B0-----:R-:W4:Y:S01]  /*1c620*/  LDL.64 R4, [R1+0x80] ;  /* 0x0000800001047983 */ /* 0x001f220000100a00 */
[----:B--2---:R-:W-:Y:S03]  /*1c630*/  HMMA.16816.F32.BF16 R20, R8, R20, R12 ;  /* 0x000000140814723c */ /* 0x004fe6000004180c */
[----:B----4-:R0:W-:Y:S01]  /*1c640*/  STL.64 [R1+0x2348], R4 ;  /* 0x0023480401007387 */ /* 0x0101e20000100a00 */
[----:B------:R-:W2:Y:S02]  /*1c650*/  LDL.LU.64 R14, [R1+0x2380] ;  /* 0x00238000010e7983 */ /* 0x000ea40000300a00 */
[----:B------:R-:W2:Y:S11]  /*1c660*/  LDL.LU.64 R12, [R1+0x2378] ;  /* 0x00237800010c7983 */ /* 0x000eb60000300a00 */
[----:B------:R-:W-:Y:S07]  /*1c670*/  @!UPT UIADD3 URZ, URZ, URZ, URZ ;  /* 0x0000003f3f3ff290 */ /* 0x000fee000fffe03f */
[----:B------:R-:W-:Y:S02]  /*1c680*/  IMAD.MOV.U32 R28, RZ, RZ, R20 ;  /* 0x000000ffff1c7224 */ /* 0x000fe400078e0014 */
[----:B------:R-:W-:Y:S02]  /*1c690*/  IMAD.MOV.U32 R3, RZ, RZ, R21 ;  /* 0x000000ffff037224 */ /* 0x000fe400078e0015 */
[----:B0-----:R-:W-:Y:S02]  /*1c6a0*/  IMAD.MOV.U32 R4, RZ, RZ, R2 ;  /* 0x000000ffff047224 */ /* 0x001fe400078e0002 */
[----:B------:R-:W-:Y:S02]  /*1c6b0*/  IMAD.MOV.U32 R5, RZ, RZ, R0 ;  /* 0x000000ffff057224 */ /* 0x000fe400078e0000 */
[----:B------:R-:W-:Y:S02]  /*1c6c0*/  IMAD.MOV.U32 R2, RZ, RZ, R22 ;  /* 0x000000ffff027224 */ /* 0x000fe400078e0016 */
[----:B------:R-:W-:-:S02]  /*1c6d0*/  IMAD.MOV.U32 R0, RZ, RZ, R23 ;  /* 0x000000ffff007224 */ /* 0x000fc400078e0017 */
[----:B------:R-:W4:Y:S01]  /*1c6e0*/  LDL.LU.64 R22, [R1+0x2370] ;  /* 0x0023700001167983 */ /* 0x000f220000300a00 */
[----:B------:R-:W4:Y:S02]  /*1c6f0*/  LDL.LU.64 R20, [R1+0x2368] ;  /* 0x0023680001147983 */ /* 0x000f240000300a00 */
[----:B------:R-:W-:Y:S02]  /*1c700*/  STL [R1+0x202c], R0 ;  /* 0x00202c0001007387 */ /* 0x000fe40000100800 */
[----:B------:R-:W-:Y:S01]  /*1c710*/  STL [R1+0x2028], R2 ;  /* 0x0020280201007387 */ /* 0x000fe20000100800 */
[----:B------:R-:W-:Y:S01]  /*1c720*/  STL [R1+0x2024], R3 ;  /* 0x0020240301007387 */ /* 0x000fe20000100800 */
[----:B------:R-:W-:Y:S01]  /*1c730*/  STL [R1+0x2020], R28 ;  /* 0x0020201c01007387 */ /* 0x000fe20000100800 */
[C---:B----4-:R-:W-:Y:S02]  /*1c740*/  HMMA.16816.F32.BF16 R4, R8.reuse, R4, R20 ;  /* 0x000000040804723c */ /* 0x050fe40000041814 */
[----:B------:R-:W2:Y:S11]  /*1c750*/  LDL.LU.64 R20, [R1+0x2360] ;  /* 0x0023600001147983 */ /* 0x000eb60000300a00 */
[----:B------:R-:W-:Y:S10]  /*1c760*/  @!UPT UIADD3 URZ, URZ, URZ, URZ ;  /* 0x0000003f3f3ff290 */ /* 0x000ff4000fffe03f */
[----:B------:R-:W-:Y:S01]  /*1c770*/  STL.64 [R1+0x1f0], R4 ;  /* 0x0001f00401007387 */ /* 0x000fe20000100a00 */
[----:B------:R2:W-:Y:S02]  /*1c780*/  STL.64 [R1+0x1f8], R6 ;  /* 0x0001f80601007387 */ /* 0x0005e40000100a00 */
[C---:B--2---:R-:W-:Y:S01]  /*1c790*/  HMMA.16816.F32.BF16 R4, R8.reuse, R20, R12 ;  /* 0x000000140804723c */ /* 0x044fe2000004180c */
[----:B------:R-:W2:Y:S01]  /*1c7a0*/  LDL.LU.64 R12, [R1+0x710] ;  /* 0x00071000010c7983 */ /* 0x000ea20000300a00 */
[----:B------:R-:W2:Y:S02]  /*1c7b0*/  LDL.LU.64 R14, [R1+0x718] ;  /* 0x00071800010e7983 */ /* 0x000ea40000300a00 */
[----:B------:R0:W-:Y:S02]  /*1c7c0*/  STL.64 [R1+0x2310], R20 ;  /* 0x0023101401007387 */ /* 0x0001e40000100a00 */
[----:B0-----:R-:W4:Y:S04]  /*1c7d0*/  LDL.64 R20, [R1+0x10] ;  /* 0x0000100001147983 */ /* 0x001f280000100a00 */
[----:B----4-:R0:W-:Y:S04]  /*1c7e0*/  STL.64 [R1+0x2320], R20 ;  /* 0x0023201401007387 */ /* 0x0101e80000100a00 */
[----:B0-----:R-:W4:Y:S01]  /*1c7f0*/  LDL.64 R20, [R1+0x20] ;  /* 0x0000200001147983 */ /* 0x001f220000100a00 */
[----:B--2---:R-:W-:Y:S09]  /*1c800*/  HMMA.16816.F32.BF16 R12, R8, R24, R12 ;  /* 0x00000018080c723c */ /* 0x004ff2000004180c */
[----:B------:R-:W-:-:S02]  /*1c810*/  IMAD.MOV.U32 R28, RZ, RZ, R7 ;  /* 0x000000ffff1c7224 */ /* 0x000fc400078e0007 */
[----:B------:R-:W-:Y:S02]  /*1c820*/  IMAD.MOV.U32 R3, RZ, RZ, R6 ;  /* 0x000000ffff037224 */ /* 0x000fe400078e0006 */
[----:B------:R-:W-:Y:S02]  /*1c830*/  IMAD.MOV.U32 R2, RZ, RZ, R5 ;  /* 0x000000ffff027224 */ /* 0x000fe400078e0005 */
[----:B------:R-:W-:-:S09]  /*1c840*/  IMAD.MOV.U32 R0, RZ, RZ, R4 ;  /* 0x000000ffff007224 */ /* 0x000fd200078e0004 */
[----:B------:R-:W-:Y:S02]  /*1c850*/  IMAD.MOV.U32 R26, RZ, RZ, R13 ;  /* 0x000000ffff1a7224 */ /* 0x000fe400078e000d */
[----:B------:R-:W-:Y:S01]  /*1c860*/  IMAD.MOV.U32 R27, RZ, RZ, R14 ;  /* 0x000000ffff1b7224 */ /* 0x000fe200078e000e */
[----:B----4-:R0:W-:Y:S04]  /*1c870*/  STL.64 [R1+0x2350], R20 ;  /* 0x0023501401007387 */ /* 0x0101e80000100a00 */
[----:B0-----:R-:W2:Y:S01]  /*1c880*/  LDL.LU.64 R20, [R1+0x4f0] ;  /* 0x0004f00001147983 */ /* 0x001ea20000300a00 */
[----:B------:R-:W2:Y:S02]  /*1c890*/  LDL.LU.64 R22, [R1+0x4f8] ;  /* 0x0004f80001167983 */ /* 0x000ea40000300a00 */
[----:B------:R-:W-:Y:S02]  /*1c8a0*/  STL [R1+0x20a8], R28 ;  /* 0x0020a81c01007387 */ /* 0x000fe40000100800 */
[----:B------:R-:W-:Y:S01]  /*1c8b0*/  STL [R1+0x20a4], R3 ;  /* 0x0020a40301007387 */ /* 0x000fe20000100800 */
[----:B------:R-:W-:Y:S01]  /*1c8c0*/  STL [R1+0x20a0], R2 ;  /* 0x0020a00201007387 */ /* 0x000fe20000100800 */
[----:B------:R-:W-:Y:S02]  /*1c8d0*/  STL [R1+0x209c], R0 ;  /* 0x00209c0001007387 */ /* 0x000fe40000100800 */
[----:B------:R0:W-:Y:S02]  /*1c8e0*/  STL [R1+0x1d0], R12 ;  /* 0x0001d00c01007387 */ /* 0x0001e40000100800 */
[----:B0-----:R-:W2:Y:S01]  /*1c8f0*/  LDL.LU.64 R12, [R1+0x2358] ;  /* 0x00235800010c7983 */ /* 0x001ea20000300a00 */
[----:B------:R-:W-:Y:S02]  /*1c900*/  STL.64 [R1+0x2308], R26 ;  /* 0x0023081a01007387 */ /* 0x000fe40000100a00 */
[----:B------:R0:W-:Y:S02]  /*1c910*/  STL.64 [R1+0x2300], R24 ;  /* 0x0023001801007387 */ /* 0x0001e40000100a00 */
[----:B0-----:R-:W4:Y:S01]  /*1c920*/  LDL.LU.64 R24, [R1+0x510] ;  /* 0x0005100001187983 */ /* 0x001f220000300a00 */
[----:B------:R-:W4:Y:S02]  /*1c930*/  LDL.LU.64 R26, [R1+0x518] ;  /* 0x00051800011a7983 */ /* 0x000f240000300a00 */
[----:B------:R-:W-:-:S05]  /*1c940*/  IMAD.MOV.U32 R29, RZ, RZ, R15 ;  /* 0x000000ffff1d7224 */ /* 0x000fca00078e000f */
[----:B------:R-:W-:Y:S01]  /*1c950*/  STL [R1+0x2158], R29 ;  /* 0x0021581d01007387 */ /* 0x000fe20000100800 */
[----:B---3--:R0:W-:Y:S02]  /*1c960*/  STL.64 [R1+0x2318], R16 ;  /* 0x0023181001007387 */ /* 0x0081e40000100a00 */
[----:B------:R-:W-:Y:S02]  /*1c970*/  IMAD.MOV.U32 R4, RZ, RZ, R19 ;  /* 0x000000ffff047224 */ /* 0x000fe400078e0013 */
[----:B------:R-:W-:Y:S01]  /*1c980*/  IMAD.MOV.U32 R5, RZ, RZ, R18 ;  /* 0x000000ffff057224 */ /* 0x000fe200078e0012 */
[C---:B--2---:R-:W-:Y:S08]  /*1c990*/  HMMA.16816.F32.BF16 R12, R8.reuse, R12, R20 ;  /* 0x0000000c080c723c */ /* 0x044ff00000041814 */
[----:B----4-:R-:W-:Y:S11]  /*1c9a0*/  HMMA.16816.F32.BF16 R24, R8, R16, R24 ;  /* 0x000000100818723c */ /* 0x010ff60000041818 */
[----:B------:R-:W-:Y:S05]  /*1c9b0*/  @!UPT UIADD3 URZ, URZ, URZ, URZ ;  /* 0x0000003f3f3ff290 */ /* 0x000fea000fffe03f */
[----:B------:R-:W-:Y:S02]  /*1c9c0*/  IMAD.MOV.U32 R28, RZ, RZ, R12 ;  /* 0x000000ffff1c7224 */ /* 0x000fe400078e000c */
[----:B------:R-:W-:-:S05]  /*1c9d0*/  IMAD.MOV.U32 R3, RZ, RZ, R13 ;  /* 0x000000ffff037224 */ /* 0x000fca00078e000d */
[----:B------:R-:W-:Y:S01]  /*1c9e0*/  STL.64 [R1+0x1c0], R24 ;  /* 0x0001c01801007387 */ /* 0x000fe20000100a00 */
[----:B------:R-:W-:Y:S02]  /*1c9f0*/  STL.64 [R1+0x1c8], R26 ;  /* 0x0001c81a01007387 */ /* 0x000fe40000100a00 */
[----:B------:R-:W2:Y:S02]  /*1ca00*/  LDL.LU.64 R20, [R1+0x360] ;  /* 0x0003600001147983 */ /* 0x000ea40000300a00 */
[----:B------:R-:W2:Y:S02]  /*1ca10*/  LDL.LU.64 R22, [R1+0x368] ;  /* 0x0003680001167983 */ /* 0x000ea40000300a00 */
[----:B------:R-:W-:Y:S02]  /*1ca20*/  IMAD.MOV.U32 R2, RZ, RZ, R14 ;  /* 0x000000ffff027224 */ /* 0x000fe400078e000e */
[----:B------:R-:W-:Y:S01]  /*1ca30*/  IMAD.MOV.U32 R0, RZ, RZ, R15 ;  /* 0x000000ffff007224 */ /* 0x000fe200078e000f */
[----:B------:R-:W3:Y:S01]  /*1ca40*/  LDL.LU.64 R12, [R1+0x350] ;  /* 0x00035000010c7983 */ /* 0x000ee20000300a00 */
[----:B------:R-:W3:Y:S02]  /*1ca50*/  LDL.LU.64 R14, [R1+0x358] ;  /* 0x00035800010e7983 */ /* 0x000ee40000300a00 */
[----:B0-----:R-:W4:Y:S02]  /*1ca60*/  LDL.LU.64 R16, [R1+0x690] ;  /* 0x0006900001107983 */ /* 0x001f240000300a00 */
[----:B------:R-:W3:Y:S01]  /*1ca70*/  LDL.LU.64 R18, [R1+0x698] ;  /* 0x0006980001127983 */ /* 0x000ee20000300a00 */
[C---:B--2---:R-:W-:Y:S01]  /*1ca80*/  HMMA.16816.F32.BF16 R4, R8.reuse, R4, R20 ;  /* 0x000000040804723c */ /* 0x044fe20000041814 */
[----:B---3--:R-:W-:Y:S01]  /*1ca90*/  STL.64 [R1+0x2330], R18 ;  /* 0x0023301201007387 */ /* 0x008fe20000100a00 */
[----:B----4-:R0:W-:Y:S03]  /*1caa0*/  STL.64 [R1+0x2328], R16 ;  /* 0x0023281001007387 */ /* 0x0101e60000100a00 */
[----:B0-----:R-:W2:Y:S01]  /*1cab0*/  LDL.LU.64 R16, [R1+0x6b0] ;  /* 0x0006b00001107983 */ /* 0x001ea20000300a00 */
[----:B------:R-:W2:Y:S02]  /*1cac0*/  LDL.LU.64 R18, [R1+0x6b8] ;  /* 0x0006b80001127983 */ /* 0x000ea40000300a00 */
[----:B------:R-:W3:Y:S02]  /*1cad0*/  LDL.LU.64 R24, [R1+0x680] ;  /* 0x0006800001187983 */ /* 0x000ee40000300a00 */
[----:B------:R-:W3:Y:S01]  /*1cae0*/  LDL.LU.64 R26, [R1+0x688] ;  /* 0x00068800011a7983 */ /* 0x000ee20000300a00 */
[----:B------:R-:W-:Y:S01]  /*1caf0*/  STL [R1+0x22bc], R2 ;  /* 0x0022bc0201007387 */ /* 0x000fe20000100800 */
[----:B------:R-:W-:Y:S02]  /*1cb00*/  STL [R1+0x22b8], R3 ;  /* 0x0022b80301007387 */ /* 0x000fe40000100800 */
[----:B------:R-:W-:Y:S02]  /*1cb10*/  STL [R1+0x21c8], R28 ;  /* 0x0021c81c01007387 */ /* 0x000fe40000100800 */
[----:B------:R-:W4:Y:S07]  /*1cb20*/  LDL.LU.64 R20, [R1+0x2350] ;  /* 0x0023500001147983 */ /* 0x000f2e0000300a00 */
[----:B------:R0:W-:Y:S01]  /*1cb30*/  STL.64 [R1+0x1a0], R4 ;  /* 0x0001a00401007387 */ /* 0x0001e20000100a00 */
[----:B------:R-:W-:Y:S03]  /*1cb40*/  STL.64 [R1+0x1a8], R6 ;  /* 0x0001a80601007387 */ /* 0x000fe60000100a00 */
[----:B0-----:R-:W2:Y:S02]  /*1cb50*/  LDL.LU.64 R4, [R1+0x2348] ;  /* 0x0023480001047983 */ /* 0x001ea40000300a00 */
[----:B--2---:R-:W-:Y:S02]  /*1cb60*/  HMMA.16816.F32.BF16 R8, R8, R4, R12 ;  /* 0x000000040808723c */ /* 0x004fe4000004180c */
[----:B------:R-:W2:Y:S01]  /*1cb70*/  LDL.LU.64 R14, [R1+0x2340] ;  /* 0x00234000010e7983 */ /* 0x000ea20000300a00 */
[----:B------:R-:W2:Y:S02]  /*1cb80*/  LDL.LU.64 R12, [R1+0x2338] ;  /* 0x00233800010c7983 */ /* 0x000ea40000300a00 */
[----:B----4-:R-:W-:-:S02]  /*1cb90*/  IMAD.MOV.U32 R2, RZ, RZ, R20 ;  /* 0x000000ffff027224 */ /* 0x010fc400078e0014 */
[----:B------:R-:W-:Y:S11]  /*1cba0*/  IMAD.MOV.U32 R3, RZ, RZ, R21 ;  /* 0x000000ffff037224 */ /* 0x000ff600078e0015 */
[----:B------:R-:W-:Y:S05]  /*1cbb0*/  @!UPT UIADD3 URZ, URZ, URZ, URZ ;  /* 0x0000003f3f3ff290 */ /* 0x000fea000fffe03f */
[----:B------:R0:W-:Y:S01]  /*1cbc0*/  STL.64 [R1+0x100], R8 ;  /* 0x0001000801007387 */ /* 0x0001e20000100a00 */
[----:B------:R1:W-:Y:S03]  /*1cbd0*/  STL.64 [R1+0x108], R10 ;  /* 0x0001080a01007387 */ /* 0x0003e60000100a00 */
[----:B0-----:R-:W4:Y:S01]  /*1cbe0*/  LDL.LU.64 R8, [R1+0x340] ;  /* 0x0003400001087983 */ /* 0x001f220000300a00 */
[----:B-1----:R-:W4:Y:S01]  /*1cbf0*/  LDL.LU.64 R10, [R1+0x348] ;  /* 0x00034800010a7983 */ /* 0x002f220000300a00 */
[C---:B--2---:R-:W-:Y:S11]  /*1cc00*/  HMMA.16816.F32.BF16 R16, R12.reuse, R20, R16 ;  /* 0x000000140c10723c */ /* 0x044ff60000041810 */
[----:B------:R-:W-:Y:S11]  /*1cc10*/  @!UPT UIADD3 URZ, URZ, URZ, URZ ;  /* 0x0000003f3f3ff290 */ /* 0x000ff6000fffe03f */
[----:B------:R-:W-:Y:S01]  /*1cc20*/  @!UPT UIADD3 URZ, URZ, URZ, URZ ;  /* 0x0000003f3f3ff290 */ /* 0x000fe2000fffe03f */
[----:B------:R-:W-:Y:S01]  /*1cc30*/  STL.64 [R1+0xf0], R16 ;  /* 0x0000f01001007387 */ /* 0x000fe20000100a00 */
[----:B------:R0:W-:Y:S03]  /*1cc40*/  STL.64 [R1+0xf8], R18 ;  /* 0x0000f81201007387 */ /* 0x0001e60000100a00 */
[----:B0-----:R-:W2:Y:S01]  /*1cc50*/  LDL.LU.64 R18, [R1+0x2330] ;  /* 0x0023300001127983 */ /* 0x001ea20000300a00 */
[----:B------:R-:W2:Y:S02]  /*1cc60*/  LDL.LU.64 R16, [R1+0x2328] ;  /* 0x0023280001107983 */ /* 0x000ea40000300a00 */
[----:B------:R-:W2:Y:S02]  /*1cc70*/  LDL.LU.64 R20, [R1+0x2320] ;  /* 0x0023200001147983 */ /* 0x000ea40000300a00 */
[----:B--2---:R-:W-:Y:S01]  /*1cc80*/  HMMA.16816.F32.BF16 R16, R12, R20, R16 ;  /* 0x000000140c10723c */ /* 0x004fe20000041810 */
[----:B------:R-:W-:-:S02]  /*1cc90*/  IMAD.MOV.U32 R7, RZ, RZ, R20 ;  /* 0x000000ffff077224 */ /* 0x000fc400078e0014 */
[----:B------:R-:W-:Y:S11]  /*1cca0*/  IMAD.MOV.U32 R6, RZ, RZ, R21 ;  /* 0x000000ffff067224 */ /* 0x000ff600078e0015 */
[----:B------:R-:W-:Y:S09]  /*1ccb0*/  @!UPT UIADD3 URZ, URZ, URZ, URZ ;  /* 0x0000003f3f3ff290 */ /* 0x000ff2000fffe03f */
[----:B------:R0:W-:Y:S01]  /*1ccc0*/  STL.64 [R1+0xe0], R16 ;  /* 0x0000e01001007387 */ /* 0x0001e20000100a00 */
[----:B------:R-:W-:Y:S03]  /*1ccd0*/  STL.64 [R1+0xe8], R18 ;  /* 0x0000e81201007387 */ /* 0x000fe60000100a00 */
[----:B0-----:R-:W4:Y:S01]  /*1cce0*/  LDL.LU.64 R16, [R1+0x2318] ;  /* 0x0023180001107983 */ /* 0x001f220000300a00 */
[----:B------:R-:W3:Y:S02]  /*1ccf0*/  LDL.LU.64 R20, [R1+0x2310] ;  /* 0x0023100001147983 */ /* 0x000ee40000300a00 */
[----:B---3--:R-:W-:Y:S11]  /*1cd00*/  HMMA.16816.F32.BF16 R24, R12, R20, R24 ;  /* 0x000000140c18723c */ /* 0x008ff60000041818 */
[----:B------:R-:W-:Y:S11]  /*1cd10*/  @!UPT UIADD3 URZ, URZ, URZ, URZ ;  /* 0x0000003f3f3ff290 */ /* 0x000ff6000fffe03f */
[----:B------:R-:W-:Y:S01]  /*1cd20*/  @!UPT UIADD3 URZ, URZ, URZ, URZ ;  /* 0x0000003f3f3ff290 */ /* 0x000fe2000fffe03f */
[----:B------:R-:W-:Y:S01]  /*1cd30*/  STL.64 [R1+0xd0], R24 ;  /* 0x0000d01801007387 */ /* 0x000fe20000100a00 */
[----:B------:R0:W-:Y:S03]  /*1cd40*/  STL.64 [R1+0xd8], R26 ;  /* 0x0000d81a01007387 */ /* 0x0001e60000100a00 */
[----:B0-----:R-:W2:Y:S01]  /*1cd50*/  LDL.LU.64 R26, [R1+0x2308] ;  /* 0x00230800011a7983 */ /* 0x001ea20000300a00 */
[----:B------:R-:W3:Y:S02]  /*1cd60*/  LDL.LU.64 R24, [R1+0x2300] ;  /* 0x0023000001187983 */ /* 0x000ee40000300a00 */
[----:B------:R0:W-:Y:S02]  /*1cd70*/  STL.64 [R1+0x2290], R20 ;  /* 0x0022901401007387 */ /* 0x0001e40000100a00 */
[----:B0-----:R-:W-:Y:S02]  /*1cd80*/  IMAD.MOV.U32 R20, RZ, RZ, R7 ;  /* 0x000000ffff147224 */ /* 0x001fe400078e0007 */
[----:B------:R-:W-:-:S05]  /*1cd90*/  IMAD.MOV.U32 R21, RZ, RZ, R6 ;  /* 0x000000ffff157224 */ /* 0x000fca00078e0006 */
[----:B------:R0:W-:Y:S04]  /*1cda0*/  STL.64 [R1+0x22f8], R20 ;  /* 0x0022f81401007387 */ /* 0x0001e80000100a00 */
[----:B0-----:R-:W3:Y:S01]  /*1cdb0*/  LDL.LU.64 R20, [R1+0x670] ;  /* 0x0006700001147983 */ /* 0x001ee20000300a00 */
[----:B------:R-:W3:Y:S01]  /*1cdc0*/  LDL.LU.64 R22, [R1+0x678] ;  /* 0x0006780001167983 */ /* 0x000ee20000300a00 */
[C---:B----4-:R-:W-:Y:S01]  /*1cdd0*/  HMMA.16816.F32.BF16 R8, R12.reuse, R16, R8 ;  /* 0x000000100c08723c */ /* 0x050fe20000041808 */
[----:B------:R-:W-:Y:S02]  /*1cde0*/  IMAD.MOV.U32 R7, RZ, RZ, R16 ;  /* 0x000000ffff077224 */ /* 0x000fe400078e0010 */
[----:B------:R-:W-:Y:S01]  /*1cdf0*/  IMAD.MOV.U32 R6, RZ, RZ, R17 ;  /* 0x000000ffff067224 */ /* 0x000fe200078e0011 */
[----:B--2---:R-:W-:Y:S01]  /*1ce00*/  STL.64 [R1+0x2288], R26 ;  /* 0x0022881a01007387 */ /* 0x004fe20000100a00 */
[----:B---3--:R-:W-:Y:S03]  /*1ce10*/  STL.64 [R1+0x2280], R24 ;  /* 0x0022801801007387 */ /* 0x008fe60000100a00 */
[C---:B------:R-:W-:Y:S11]  /*1ce20*/  HMMA.16816.F32.BF16 R20, R12.reuse, R24, R20 ;  /* 0x000000180c14723c */ /* 0x040ff60000041814 */
[----:B------:R-:W-:Y:S11]  /*1ce30*/  @!UPT UIADD3 URZ, URZ, URZ, URZ ;  /* 0x0000003f3f3ff290 */ /* 0x000ff6000fffe03f */
[----:B------:R-:W-:Y:S01]  /*1ce40*/  @!UPT UIADD3 URZ, URZ, URZ, URZ ;  /* 0x0000003f3f3ff290 */ /* 0x000fe2000fffe03f */
[----:B------:R0:W-:Y:S01]  /*1ce50*/  STL.64 [R1+0xc0], R20 ;  /* 0x0000c01401007387 */ /* 0x0001e20000100a00 */
[----:B------:R1:W-:Y:S02]  /*1ce60*/  STL.64 [R1+0xc8], R22 ;  /* 0x0000c81601007387 */ /* 0x0003e40000100a00 */
[----:B------:R-:W-:Y:S02]  /*1ce70*/  STL.64 [R1+0x180], R8 ;  /* 0x0001800801007387 */ /* 0x000fe40000100a00 */
[----:B------:R-:W-:Y:S01]  /*1ce80*/  STL.64 [R1+0x188], R10 ;  /* 0x0001880a01007387 */ /* 0x000fe20000100a00 */
[----:B0-----:R-:W2:Y:S01]  /*1ce90*/  LDL.LU.64 R20, [R1+0x230] ;  /* 0x0002300001147983 */ /* 0x001ea20000300a00 */
[----:B-1----:R-:W2:Y:S02]  /*1cea0*/  LDL.LU.64 R22, [R1+0x238] ;  /* 0x0002380001167983 */ /* 0x002ea40000300a00 */
[----:B------:R-:W-:Y:S02]  /*1ceb0*/  STL.64 [R1+0x22d8], R6 ;  /* 0x0022d80601007387 */ /* 0x000fe40000100a00 */
[----:B------:R0:W-:Y:S02]  /*1cec0*/  STL.64 [R1+0x22d0], R4 ;  /* 0x0022d00401007387 */ /* 0x0001e40000100a00 */
[----:B0-----:R-:W3:Y:S04]  /*1ced0*/  LDL.64 R4, [R1+0x70] ;  /* 0x0000700001047983 */ /* 0x001ee80000100a00 */
[----:B---3--:R0:W-:Y:S04]  /*1cee0*/  STL.64 [R1+0x22f0], R4 ;  /* 0x0022f00401007387 */ /* 0x0081e80000100a00 */
[----:B0-----:R-:W2:Y:S01]  /*1cef0*/  LDL.64 R4, [R1+0x30] ;  /* 0x0000300001047983 */ /* 0x001ea20000100a00 */
[----:B------:R-:W3:Y:S02]  /*1cf00*/  LDL.LU.64 R16, [R1+0x250] ;  /* 0x0002500001107983 */ /* 0x000ee40000300a00 */
[----:B------:R-:W4:Y:S02]  /*1cf10*/  LDL.LU.64 R18, [R1+0x258] ;  /* 0x0002580001127983 */ /* 0x000f240000300a00 */
[----:B----4-:R-:W-:Y:S01]  /*1cf20*/  STL.64 [R1+0x22e8], R18 ;  /* 0x0022e81201007387 */ /* 0x010fe20000100a00 */
[----:B---3--:R0:W-:Y:S03]  /*1cf30*/  STL.64 [R1+0x22e0], R16 ;  /* 0x0022e01001007387 */ /* 0x0081e60000100a00 */
[----:B0-----:R-:W3:Y:S01]  /*1cf40*/  LDL.LU.64 R16, [R1+0x260] ;  /* 0x0002600001107983 */ /* 0x001ee20000300a00 */
[----:B------:R-:W3:Y:S02]  /*1cf50*/  LDL.LU.64 R18, [R1+0x268] ;  /* 0x0002680001127983 */ /* 0x000ee40000300a00 */
[----:B------:R-:W4:Y:S02]  /*1cf60*/  LDL.LU.64 R24, [R1+0x5a0] ;  /* 0x0005a00001187983 */ /* 0x000f240000300a00 */
[----:B------:R-:W3:Y:S01]  /*1cf70*/  LDL.LU.64 R26, [R1+0x5a8] ;  /* 0x0005a800011a7983 */ /* 0x000ee20000300a00 */
[----:B--2---:R-:W-:Y:S01]  /*1cf80*/  HMMA.16816.F32.BF16 R20, R12, R4, R20 ;  /* 0x000000040c14723c */ /* 0x004fe20000041814 */
[----:B---3--:R-:W-:Y:S01]  /*1cf90*/  STL.64 [R1+0x22a0], R26 ;  /* 0x0022a01a01007387 */ /* 0x008fe20000100a00 */
[----:B----4-:R0:W-:Y:S03]  /*1cfa0*/  STL.64 [R1+0x2298], R24 ;  /* 0x0022981801007387 */ /* 0x0101e60000100a00 */
[----:B0-----:R-:W2:Y:S01]  /*1cfb0*/  LDL.LU.64 R24, [R1+0x5b0] ;  /* 0x0005b00001187983 */ /* 0x001ea20000300a00 */
[----:B------:R-:W3:Y:S03]  /*1cfc0*/  LDL.LU.64 R26, [R1+0x5b8] ;  /* 0x0005b800011a7983 */ /* 0x000ee60000300a00 */
[----:B---3--:R-:W-:Y:S01]  /*1cfd0*/  STL.64 [R1+0x22b0], R26 ;  /* 0x0022b01a01007387 */ /* 0x008fe20000100a00 */
[----:B--2---:R0:W-:Y:S03]  /*1cfe0*/  STL.64 [R1+0x22a8], R24 ;  /* 0x0022a81801007387 */ /* 0x0041e60000100a00 */
[----:B0-----:R-:W2:Y:S01]  /*1cff0*/  LDL.LU.64 R24, [R1+0x5c0] ;  /* 0x0005c00001187983 */ /* 0x001ea20000300a00 */
[----:B------:R-:W2:Y:S02]  /*1d000*/  LDL.LU.64 R26, [R1+0x5c8] ;  /* 0x0005c800011a7983 */ /* 0x000ea40000300a00 */
[----:B------:R-:W3:Y:S02]  /*1d010*/  LDL.LU.64 R8, [R1+0x590] ;  /* 0x0005900001087983 */ /* 0x000ee40000300a00 */
[----:B------:R-:W3:Y:S05]  /*1d020*/  LDL.LU.64 R10, [R1+0x598] ;  /* 0x00059800010a7983 */ /* 0x000eea0000300a00 */
[----:B------:R0:W-:Y:S01]  /*1d030*/  STL.64 [R1+0x230], R20 ;  /* 0x0002301401007387 */ /* 0x0001e20000100a00 */
[----:B------:R1:W-:Y:S03]  /*1d040*/  STL.64 [R1+0x238], R22 ;  /* 0x0002381601007387 */ /* 0x0003e60000100a00 */
[----:B0-----:R-:W4:Y:S01]  /*1d050*/  LDL.LU.64 R20, [R1+0x22f8] ;  /* 0x0022f80001147983 */ /* 0x001f220000300a00 */
[----:B-1----:R-:W-:-:S02]  /*1d060*/  IMAD.MOV.U32 R23, RZ, RZ, R4 ;  /* 0x000000ffff177224 */ /* 0x002fc400078e0004 */
[----:B------:R-:W-:Y:S02]  /*1d070*/  IMAD.MOV.U32 R22, RZ, RZ, R5 ;  /* 0x000000ffff167224 */ /* 0x000fe400078e0005 */
[----:B------:R-:W2:Y:S02]  /*1d080*/  LDL.LU.64 R4, [R1+0x22f0] ;  /* 0x0022f00001047983 */ /* 0x000ea40000300a00 */
[C---:B--2---:R-:W-:Y:S01]  /*1d090*/  HMMA.16816.F32.BF16 R16, R12.reuse, R4, R16 ;  /* 0x000000040c10723c */ /* 0x044fe20000041810 */
[----:B------:R-:W-:Y:S02]  /*1d0a0*/  IMAD.MOV.U32 R29, RZ, RZ, R4 ;  /* 0x000000ffff1d7224 */ /* 0x000fe400078e0004 */
[----:B------:R-:W-:Y:S11]  /*1d0b0*/  IMAD.MOV.U32 R28, RZ, RZ, R5 ;  /* 0x000000ffff1c7224 */ /* 0x000ff600078e0005 */
[----:B------:R-:W-:Y:S09]  /*1d0c0*/  @!UPT UIADD3 URZ, URZ, URZ, URZ ;  /* 0x0000003f3f3ff290 */ /* 0x000ff2000fffe03f */
[----:B------:R-:W-:Y:S01]  /*1d0d0*/  STL.64 [R1+0x360], R16 ;  /* 0x0003601001007387 */ /* 0x000fe20000100a00 */
[----:B------:R0:W-:Y:S03]  /*1d0e0*/  STL.64 [R1+0x368], R18 ;  /* 0x0003681201007387 */ /* 0x0001e60000100a00 */
[----:B0-----:R-:W2:Y:S01]  /*1d0f0*/  LDL.LU.64 R18, [R1+0x22e8] ;  /* 0x0022e80001127983 */ /* 0x001ea20000300a00 */
[----:B------:R-:W2:Y:S02]  /*1d100*/  LDL.LU.64 R16, [R1+0x22e0] ;  /* 0x0022e00001107983 */ /* 0x000ea40000300a00 */
[----:B------:R-:W2:Y:S02]  /*1d110*/  LDL.LU.64 R6, [R1+0x22d8] ;  /* 0x0022d80001067983 */ /* 0x000ea40000300a00 */
[----:B------:R-:W2:Y:S02]  /*1d120*/  LDL.LU.64 R4, [R1+0x22d0] ;  /* 0x0022d00001047983 */ /* 0x000ea40000300a00 */
[----:B--2---:R-:W-:Y:S01]  /*1d130*/  HMMA.16816.F32.BF16 R12, R12, R4, R16 ;  /* 0x000000040c0c723c */ /* 0x004fe20000041810 */
[----:B------:R-:W2:Y:S01]  /*1d140*/  LDL.LU.64 R18, [R1+0x22c8] ;  /* 0x0022c80001127983 */ /* 0x000ea20000300a00 */
[----:B------:R-:W2:Y:S11]  /*1d150*/  LDL.LU.64 R16, [R1+0x22c0] ;  /* 0x0022c00001107983 */ /* 0x000eb60000300a00 */
[----:B------:R-:W-:Y:S10]  /*1d160*/  @!UPT UIADD3 URZ, URZ, URZ, URZ ;  /* 0x0000003f3f3ff290 */ /* 0x000ff4000fffe03f */
[----:B------:R0:W-:Y:S01]  /*1d170*/  STL.64 [R1+0x350], R12 ;  /* 0x0003500c01007387 */ /* 0x0001e20000100a00 */
[----:B------:R-:W-:Y:S02]  /*1d180*/  STL.64 [R1+0x358], R14 ;  /* 0x0003580e01007387 */ /* 0x000fe40000100a00 */
[----:B0-----:R-:W-:Y:S02]  /*1d190*/  IMAD.MOV.U32 R12, RZ, RZ, R2 ;  /* 0x000000ffff0c7224 */ /* 0x001fe400078e0002 */
[----:B------:R-:W-:Y:S01]  /*1d1a0*/  IMAD.MOV.U32 R13, RZ, RZ, R3 ;  /* 0x000000ffff0d7224 */ /* 0x000fe200078e0003 */
[----:B------:R-:W3:Y:S01]  /*1d1b0*/  LDL.LU R2, [R1+0x22bc] ;  /* 0x0022bc0001027983 */ /* 0x000ee20000300800 */
[----:B------:R-:W3:Y:S02]  /*1d1c0*/  LDL.LU R3, [R1+0x22b8] ;  /* 0x0022b80001037983 */ /* 0x000ee40000300800 */
[----:B------:R0:W-:Y:S02]  /*1d1d0*/  STL.64 [R1+0x2250], R4 ;  /* 0x0022500401007387 */ /* 0x0001e40000100a00 */
[----:B0-----:R-:W-:-:S02]  /*1d1e0*/  IMAD.MOV.U32 R4, RZ, RZ, R29 ;  /* 0x000000ffff047224 */ /* 0x001fc400078e001d */
[----:B------:R-:W-:-:S05]  /*1d1f0*/  IMAD.MOV.U32 R5, RZ, RZ, R28 ;  /* 0x000000ffff057224 */ /* 0x000fca00078e001c */
[----:B------:R-:W-:Y:S01]  /*1d200*/  STL.64 [R1+0x2268], R4 ;  /* 0x0022680401007387 */ /* 0x000fe20000100a00 */
[C---:B--2---:R-:W-:Y:S03]  /*1d210*/  HMMA.16816.F32.BF16 R12, R16.reuse, R12, R24 ;  /* 0x0000000c100c723c */ /* 0x044fe60000041818 */
[----:B------:R-:W4:Y:S01]  /*1d220*/  LDL.LU.64 R26, [R1+0x22b0] ;  /* 0x0022b000011a7983 */ /* 0x000f220000300a00 */
[----:B------:R-:W4:Y:S11]  /*1d230*/  LDL.LU.64 R24, [R1+0x22a8] ;  /* 0x0022a80001187983 */ /* 0x000f360000300a00 */
[----:B------:R-:W-:Y:S08]  /*1d240*/  @!UPT UIADD3 URZ, URZ, URZ, URZ ;  /* 0x0000003f3f3ff290 */ /* 0x000ff0000fffe03f */
[----:B------:R-:W-:Y:S01]  /*1d250*/  STL.64 [R1+0x440], R12 ;  /* 0x0004400c01007387 */ /* 0x000fe20000100a00 */
[----:B------:R0:W-:Y:S03]  /*1d260*/  STL.64 [R1+0x448], R14 ;  /* 0x0004480e01007387 */ /* 0x0001e60000100a00 */
[----:B0-----:R-:W2:Y:S01]  /*1d270*/  LDL R15, [R1+0x11e4] ;  /* 0x0011e400010f7983 */ /* 0x001ea20000100800 */
[----:B------:R-:W-:Y:S02]  /*1d280*/  IMAD.MOV.U32 R4, RZ, RZ, R23 ;  /* 0x000000ffff047224 */ /* 0x000fe400078e0017 */
[----:B------:R-:W-:Y:S02]  /*1d290*/  IMAD.MOV.U32 R5, RZ, RZ, R22 ;  /* 0x000000ffff057224 */ /* 0x000fe400078e0016 */
[C---:B----4-:R-:W-:Y:S01]  /*1d2a0*/  HMMA.16816.F32.BF16 R20, R16.reuse, R20, R24 ;  /* 0x000000141014723c */ /* 0x050fe20000041818 */
[----:B--2---:R-:W-:Y:S01]  /*1d2b0*/  STL [R1+0x2188], R15 ;  /* 0x0021880f01007387 */ /* 0x004fe20000100800 */
[----:B------:R-:W2:Y:S02]  /*1d2c0*/  LDL.LU.64 R26, [R1+0x22a0] ;  /* 0x0022a000011a7983 */ /* 0x000ea40000300a00 */
[----:B------:R-:W2:Y:S11]  /*1d2d0*/  LDL.LU.64 R24, [R1+0x2298] ;  /* 0x0022980001187983 */ /* 0x000eb60000300a00 */
[----:B------:R-:W-:Y:S08]  /*1d2e0*/  @!UPT UIADD3 URZ, URZ, URZ, URZ ;  /* 0x0000003f3f3ff290 */ /* 0x000ff0000fffe03f */
[----:B------:R0:W-:Y:S01]  /*1d2f0*/  STL.64 [R1+0x430], R20 ;  /* 0x0004301401007387 */ /* 0x0001e20000100a00 */
[----:B------:R2:W-:Y:S04]  /*1d300*/  STL.64 [R1+0x438], R22 ;  /* 0x0004381601007387 */ /* 0x0005e80000100a00 */
[----:B0-----:R-:W2:Y:S02]  /*1d310*/  LDL.LU.64 R20, [R1+0x2290] ;  /* 0x0022900001147983 */ /* 0x001ea40000300a00 */
[C---:B--2---:R-:W-:Y:S02]  /*1d320*/  HMMA.16816.F32.BF16 R20, R16.reuse, R20, R24 ;  /* 0x000000141014723c */ /* 0x044fe40000041818 */
[----:B------:R-:W2:Y:S01]  /*1d330*/  LDL.LU.64 R26, [R1+0x2288] ;  /* 0x00228800011a7983 */ /* 0x000ea20000300a00 */
[----:B------:R-:W3:Y:S11]  /*1d340*/  LDL.LU.64 R24, [R1+0x2280] ;  /* 0x0022800001187983 */ /* 0x000ef60000300a00 */
[----:B------:R-:W-:Y:S09]  /*1d350*/  @!UPT UIADD3 URZ, URZ, URZ, URZ ;  /* 0x0000003f3f3ff290 */ /* 0x000ff2000fffe03f */
[----:B------:R-:W-:Y:S01]  /*1d360*/  STL.64 [R1+0x420], R20 ;  /* 0x0004201401007387 */ /* 0x000fe20000100a00 */
[----:B------:R3:W-:Y:S02]  /*1d370*/  STL.64 [R1+0x428], R22 ;  /* 0x0004281601007387 */ /* 0x0007e40000100a00 */
[----:B---3--:R-:W-:Y:S01]  /*1d380*/  HMMA.16816.F32.BF16 R20, R16, R24, R8 ;  /* 0x000000181014723c */ /* 0x008fe20000041808 */
[----:B------:R-:W3:Y:S01]  /*1d390*/  LDL.LU.64 R8, [R1+0x240] ;  /* 0x0002400001087983 */ /* 0x000ee20000300a00 */
[----:B------:R-:W3:Y:S11]  /*1d3a0*/  LDL.LU.64 R10, [R1+0x248] ;  /* 0x00024800010a7983 */ /* 0x000ef60000300a00 */
[----:B------:R-:W-:Y:S10]  /*1d3b0*/  @!UPT UIADD3 URZ, URZ, URZ, URZ ;  /* 0x0000003f3f3ff290 */ /* 0x000ff4000fffe03f */
[----:B------:R0:W-:Y:S01]  /*1d3c0*/  STL.64 [R1+0x410], R20 ;  /* 0x0004101401007387 */ /* 0x0001e20000100a00 */
[----:B------:R1:W-:Y:S03]  /*1d3d0*/  STL.64 [R1+0x418], R22 ;  /* 0x0004181601007387 */ /* 0x0003e60000100a00 */
[----:B0-----:R-:W4:Y:S01]  /*1d3e0*/  LDL.LU.64 R20, [R1+0x110] ;  /* 0x0001100001147983 */ /* 0x001f220000300a00 */
[----:B-1----:R-:W2:Y:S03]  /*1d3f0*/  LDL.LU.64 R22, [R1+0x118] ;  /* 0x0001180001167983 */ /* 0x002ea60000300a00 */
[----:B--2---:R-:W-:Y:S01]  /*1d400*/  STL.64 [R1+0x2260], R22 ;  /* 0x0022601601007387 */ /* 0x004fe20000100a00 */
[----:B----4-:R0:W-:Y:S03]  /*1d410*/  STL.64 [R1+0x2258], R20 ;  /* 0x0022581401007387 */ /* 0x0101e60000100a00 */
[----:B0-----:R-:W2:Y:S01]  /*1d420*/  LDL.LU.64 R20, [R1+0x130] ;  /* 0x0001300001147983 */ /* 0x001ea20000300a00 */
[----:B------:R-:W4:Y:S03]  /*1d430*/  LDL.LU.64 R22, [R1+0x138] ;  /* 0x0001380001167983 */ /* 0x000f260000300a00 */
[----:B----4-:R-:W-:Y:S01]  /*1d440*/  STL.64 [R1+0x2278], R22 ;  /* 0x0022781601007387 */ /* 0x010fe20000100a00 */
[----:B--2---:R0:W-:Y:S03]  /*1d450*/  STL.64 [R1+0x2270], R20 ;  /* 0x0022701401007387 */ /* 0x0041e60000100a00 */
[----:B0-----:R-:W2:Y:S01]  /*1d460*/  LDL.LU.64 R20, [R1+0x140] ;  /* 0x0001400001147983 */ /* 0x001ea20000300a00 */
[----:B------:R-:W2:Y:S02]  /*1d470*/  LDL.LU.64 R22, [R1+0x148] ;  /* 0x0001480001167983 */ /* 0x000ea40000300a00 */
[----:B------:R-:W-:Y:S02]  /*1d480*/  STL.64 [R1+0x2210], R26 ;  /* 0x0022101a01007387 */ /* 0x000fe40000100a00 */
[----:B------:R0:W-:Y:S02]  /*1d490*/  STL.64 [R1+0x2208], R24 ;  /* 0x0022081801007387 */ /* 0x0001e40000100a00 */
[----:B0-----:R-:W4:Y:S01]  /*1d4a0*/  LDL.64 R24, [R1] ;  /* 0x0000000001187983 */ /* 0x001f220000100a00 */
[----:B------:R-:W-:-:S02]  /*1d4b0*/  IMAD.MOV.U32 R12, RZ, RZ, R7 ;  /* 0x000000ffff0c7224 */ /* 0x000fc400078e0007 */
[----:B------:R-:W-:-:S07]  /*1d4c0*/  IMAD.MOV.U32 R13, RZ, RZ, R6 ;  /* 0x000000ffff0d7224 */ /* 0x000fce00078e0006 */
[C---:B---3--:R-:W-:Y:S01]  /*1d4d0*/  HMMA.16816.F32.BF16 R8, R16.reuse, R12, R8 ;  /* 0x0000000c1008723c */ /* 0x048fe20000041808 */
[----:B----4-:R0:W-:Y:S04]  /*1d4e0*/  STL.64 [R1+0x2220], R24 ;  /* 0x0022201801007387 */ /* 0x0101e80000100a00 */
[----:B0-----:R-:W3:Y:S03]  /*1d4f0*/  LDL.64 R24, [R1+0x10] ;  /* 0x0000100001187983 */ /* 0x001ee60000100a00 */
[C---:B--2---:R-:W-:Y:S01]  /*1d500*/  HMMA.16816.F32.BF16 R4, R16.reuse, R4, R20 ;  /* 0x000000041004723c */ /* 0x044fe20000041814 */
[----:B---3--:R0:W-:Y:S04]  /*1d510*/  STL.64 [R1+0x2238], R24 ;  /* 0x0022381801007387 */ /* 0x0081e80000100a00 */
[----:B0-----:R-:W2:Y:S01]  /*1d520*/  LDL.64 R24, [R1+0x20] ;  /* 0x0000200001187983 */ /* 0x001ea20000100a00 */
[----:B------:R0:W-:Y:S03]  /*1d530*/  STL.64 [R1+0x2218], R12 ;  /* 0x0022180c01007387 */ /* 0x0001e60000100a00 */
[----:B0-----:R-:W3:Y:S06]  /*1d540*/  LDL.LU.64 R12, [R1+0x6d0] ;  /* 0x0006d000010c7983 */ /* 0x001eec0000300a00 */
[----:B------:R-:W-:Y:S02]  /*1d550*/  STL.64 [R1+0x400], R8 ;  /* 0x0004000801007387 */ /* 0x000fe40000100a00 */
[----:B------:R-:W-:Y:S02]  /*1d560*/  STL.64 [R1+0x408], R10 ;  /* 0x0004080a01007387 */ /* 0x000fe40000100a00 */
[----:B------:R-:W4:Y:S02]  /*1d570*/  LDL.LU.64 R14, [R1+0x6d8] ;  /* 0x0006d800010e7983 */ /* 0x000f240000300a00 */
[----:B----4-:R-:W-:Y:S01]  /*1d580*/  STL.64 [R1+0x2230], R14 ;  /* 0x0022300e01007387 */ /* 0x010fe20000100a00 */
[----:B---3--:R0:W-:Y:S03]  /*1d590*/  STL.64 [R1+0x2228], R12 ;  /* 0x0022280c01007387 */ /* 0x0081e60000100a00 */
[----:B0-----:R-:W3:Y:S01]  /*1d5a0*/  LDL.LU.64 R12, [R1+0x6e0] ;  /* 0x0006e000010c7983 */ /* 0x001ee20000300a00 */
[----:B------:R-:W3:Y:S02]  /*1d5b0*/  LDL.LU.64 R14, [R1+0x6e8] ;  /* 0x0006e800010e7983 */ /* 0x000ee40000300a00 */
[----:B------:R-:W4:Y:S02]  /*1d5c0*/  LDL.LU.64 R8, [R1+0x6c0] ;  /* 0x0006c00001087983 */ /* 0x000f240000300a00 */
[----:B------:R-:W4:Y:S01]  /*1d5d0*/  LDL.LU.64 R10, [R1+0x6c8] ;  /* 0x0006c800010a7983 */ /* 0x000f220000300a00 */
[----:B------:R-:W2:Y:S01]  /*1d5e0*/  LDL.LU.64 R22, [R1+0x2278] ;  /* 0x0022780001167983 */ /* 0x000ea20000300a00 */
[----:B------:R-:W2:Y:S02]  /*1d5f0*/  LDL.LU.64 R20, [R1+0x2270] ;  /* 0x0022700001147983 */ /* 0x000ea40000300a00 */
[----:B------:R0:W-:Y:S02]  /*1d600*/  STL.64 [R1+0x3f0], R4 ;  /* 0x0003f00401007387 */ /* 0x0001e40000100a00 */
[----:B------:R2:W-:Y:S01]  /*1d610*/  STL.64 [R1+0x3f8], R6 ;  /* 0x0003f80601007387 */ /* 0x0005e20000100a00 */
[----:B0-----:R-:W2:Y:S02]  /*1d620*/  LDL.LU.64 R4, [R1+0x2268] ;  /* 0x0022680001047983 */ /* 0x001ea40000300a00 */
[C---:B--2---:R-:W-:Y:S02]  /*1d630*/  HMMA.16816.F32.BF16 R4, R16.reuse, R4, R20 ;  /* 0x000000041004723c */ /* 0x044fe40000041814 */
[----:B------:R-:W2:Y:S01]  /*1d640*/  LDL.LU.64 R22, [R1+0x2260] ;  /* 0x0022600001167983 */ /* 0x000ea20000300a00 */
[----:B------:R-:W2:Y:S11]  /*1d650*/  LDL.LU.64 R20, [R1+0x2258] ;  /* 0x0022580001147983 */ /* 0x000eb60000300a00 */
[----:B------:R-:W-:Y:S09]  /*1d660*/  @!UPT UIADD3 URZ, URZ, URZ, URZ ;  /* 0x0000003f3f3ff290 */ /* 0x000ff2000fffe03f */
[----:B------:R0:W-:Y:S01]  /*1d670*/  STL.64 [R1+0x3e0], R4 ;  /* 0x0003e00401007387 */ /* 0x0001e20000100a00 */
[----:B------:R-:W-:Y:S03]  /*1d680*/  STL.64 [R1+0x3e8], R6 ;  /* 0x0003e80601007387 */ /* 0x000fe60000100a00 */
[----:B0-----:R-:W2:Y:S02]  /*1d690*/  LDL.LU.64 R4, [R1+0x2250] ;  /* 0x0022500001047983 */ /* 0x001ea40000300a00 */
[----:B--2---:R-:W-:Y:S02]  /*1d6a0*/  HMMA.16816.F32.BF16 R16, R16, R4, R20 ;  /* 0x000000041010723c */ /* 0x004fe40000041814 */
[----:B------:R-:W2:Y:S01]  /*1d6b0*/  LDL.LU.64 R22, [R1+0x2248] ;  /* 0x0022480001167983 */ /* 0x000ea20000300a00 */
[----:B------:R-:W2:Y:S02]  /*1d6c0*/  LDL.LU.64 R20, [R1+0x2240] ;  /* 0x0022400001147983 */ /* 0x000ea40000300a00 */
[----:B------:R0:W-:Y:S02]  /*1d6d0*/  STL.64 [R1+0x21f0], R4 ;  /* 0x0021f00401007387 */ /* 0x0001e40000100a00 */
[----:B0-----:R-:W2:Y:S11]  /*1d6e0*/  LDL.LU.64 R4, [R1+0x740] ;  /* 0x0007400001047983 */ /* 0x001eb60000300a00 */
[----:B------:R-:W-:Y:S05]  /*1d6f0*/  @!UPT UIADD3 URZ, URZ, URZ, URZ ;  /* 0x0000003f3f3ff290 */ /* 0x000fea000fffe03f */
[----:B------:R0:W-:Y:S01]  /*1d700*/  STL.64 [R1+0x340], R16 ;  /* 0x0003401001007387 */ /* 0x0001e20000100a00 */
[----:B------:R-:W-:Y:S02]  /*1d710*/  STL.64 [R1+0x348], R18 ;  /* 0x0003481201007387 */ /* 0x000fe40000100a00 */
[----:B------:R-:W2:Y:S01]  /*1d720*/  LDL.LU.64 R6, [R1+0x748] ;  /* 0x0007480001067983 */ /* 0x000ea20000300a00 */
[----:B0-----:R-:W3:Y:S01]  /*1d730*/  LDL.LU.64 R16, [R1+0x30] ;  /* 0x0000300001107983 */ /* 0x001ee20000300a00 */
[C---:B--2---:R-:W-:Y:S11]  /*1d740*/  HMMA.16816.F32.BF16 R4, R20.reuse, R24, R4 ;  /* 0x000000181404723c */ /* 0x044ff60000041804 */
[----:B------:R-:W-:Y:S11]  /*1d750*/  @!UPT UIADD3 URZ, URZ, URZ, URZ ;  /* 0x0000003f3f3ff290 */ /* 0x000ff6000fffe03f */
[----:B------:R-:W-:Y:S01]  /*1d760*/  @!UPT UIADD3 URZ, URZ, URZ, URZ ;  /* 0x0000003f3f3ff290 */ /* 0x000fe2000fffe03f */
[----:B------:R-:W-:Y:S01]  /*1d770*/  STL.64 [R1+0x3d0], R4 ;  /* 0x0003d00401007387 */ /* 0x000fe20000100a00 */
[----:B------:R0:W-:Y:S02]  /*1d780*/  STL.64 [R1+0x3d8], R6 ;  /* 0x0003d80601007387 */ /* 0x0001e40000100a00 */
[----:B0-----:R-:W-:Y:S02]  /*1d790*/  IMAD.MOV.U32 R7, RZ, RZ, R24 ;  /* 0x000000ffff077224 */ /* 0x001fe400078e0018 */
[----:B------:R-:W-:Y:S02]  /*1d7a0*/  IMAD.MOV.U32 R6, RZ, RZ, R25 ;  /* 0x000000ffff067224 */ /* 0x000fe400078e0019 */
[----:B------:R-:W3:Y:S01]  /*1d7b0*/  LDL.LU.64 R24, [R1+0x2238] ;  /* 0x0022380001187983 */ /* 0x000ee20000300a00 */
[----:B------:R-:W2:Y:S01]  /*1d7c0*/  LDL.64 R4, [R1+0x70] ;  /* 0x0000700001047983 */ /* 0x000ea20000100a00 */
[----:B---3--:R-:W-:Y:S02]  /*1d7d0*/  HMMA.16816.F32.BF16 R12, R20, R24, R12 ;  /* 0x00000018140c723c */ /* 0x008fe4000004180c */
[----:B--2---:R0:W-:Y:S02]  /*1d7e0*/  STL.64 [R1+0x2200], R4 ;  /* 0x0022000401007387 */ /* 0x0041e40000100a00 */
[----:B0-----:R-:W-:-:S02]  /*1d7f0*/  IMAD.MOV.U32 R5, RZ, RZ, R24 ;  /* 0x000000ffff057224 */ /* 0x001fc400078e0018 */
[----:B------:R-:W-:Y:S11]  /*1d800*/  IMAD.MOV.U32 R4, RZ, RZ, R25 ;  /* 0x000000ffff047224 */ /* 0x000ff600078e0019 */
[----:B------:R-:W-:Y:S06]  /*1d810*/  @!UPT UIADD3 URZ, URZ, URZ, URZ ;  /* 0x0000003f3f3ff290 */ /* 0x000fec000fffe03f */
        /* <DEDUP_REMOVED lines=11> */
[----:B0-----:R-:W2:Y:S01]  /*1d8d0*/  LDL.LU.64 R12, [R1+0x2218] ;  /* 0x00221800010c7983 */ /* 0x001ea20000300a00 */
[----:B------:R-:W3:Y:S02]  /*1d8e0*/  LDL.LU.64 R26, [R1+0x2210] ;  /* 0x00221000011a7983 */ /* 0x000ee40000300a00 */
[----:B------:R-:W4:Y:S02]  /*1d8f0*/  LDL.LU.64 R24, [R1+0x2208] ;  /* 0x0022080001187983 */ /* 0x000f240000300a00 */
[----:B----4-:R-:W-:Y:S01]  /*1d900*/  HMMA.16816.F32.BF16 R8, R20, R24, R8 ;  /* 0x000000181408723c */ /* 0x010fe20000041808 */
[----:B---3--:R-:W-:Y:S01]  /*1d910*/  STL.64 [R1+0x2198], R26 ;  /* 0x0021981a01007387 */ /* 0x008fe20000100a00 */
[----:B------:R0:W-:Y:S05]  /*1d920*/  STL.64 [R1+0x2190], R24 ;  /* 0x0021901801007387 */ /* 0x0001ea0000100a00 */
[----:B0-----:R-:W-:-:S02]  /*1d930*/  IMAD.MOV.U32 R24, RZ, RZ, R5 ;  /* 0x000000ffff187224 */ /* 0x001fc400078e0005 */
[----:B------:R-:W-:Y:S11]  /*1d940*/  IMAD.MOV.U32 R25, RZ, RZ, R4 ;  /* 0x000000ffff197224 */ /* 0x000ff600078e0004 */
[----:B------:R-:W-:Y:S03]  /*1d950*/  @!UPT UIADD3 URZ, URZ, URZ, URZ ;  /* 0x0000003f3f3ff290 */ /* 0x000fe6000fffe03f */
[----:B------:R-:W-:Y:S01]  /*1d960*/  STL.64 [R1+0x3a0], R8 ;  /* 0x0003a00801007387 */ /* 0x000fe20000100a00 */
[----:B------:R-:W-:Y:S02]  /*1d970*/  STL.64 [R1+0x3a8], R10 ;  /* 0x0003a80a01007387 */ /* 0x000fe40000100a00 */
[----:B------:R0:W-:Y:S02]  /*1d980*/  STL.64 [R1+0x21b0], R24 ;  /* 0x0021b01801007387 */ /* 0x0001e40000100a00 */
[----:B------:R-:W3:Y:S02]  /*1d990*/  LDL.LU.64 R4, [R1+0x380] ;  /* 0x0003800001047983 */ /* 0x000ee40000300a00 */
[----:B0-----:R-:W-:Y:S02]  /*1d9a0*/  IMAD.MOV.U32 R24, RZ, RZ, R7 ;  /* 0x000000ffff187224 */ /* 0x001fe400078e0007 */
[----:B------:R-:W-:Y:S02]  /*1d9b0*/  IMAD.MOV.U32 R25, RZ, RZ, R6 ;  /* 0x000000ffff197224 */ /* 0x000fe400078e0006 */
[----:B------:R-:W3:Y:S03]  /*1d9c0*/  LDL.LU.64 R6, [R1+0x388] ;  /* 0x0003880001067983 */ /* 0x000ee60000300a00 */
[----:B------:R0:W-:Y:S02]  /*1d9d0*/  STL.64 [R1+0x21f8], R24 ;  /* 0x0021f81801007387 */ /* 0x0001e40000100a00 */
[----:B0-----:R-:W4:Y:S01]  /*1d9e0*/  LDL.LU.64 R24, [R1+0x370] ;  /* 0x0003700001187983 */ /* 0x001f220000300a00 */
[----:B------:R-:W4:Y:S02]  /*1d9f0*/  LDL.LU.64 R26, [R1+0x378] ;  /* 0x00037800011a7983 */ /* 0x000f240000300a00 */
[----:B------:R-:W2:Y:S02]  /*1da00*/  LDL.LU.64 R8, [R1+0x630] ;  /* 0x0006300001087983 */ /* 0x000ea40000300a00 */
[----:B------:R-:W2:Y:S02]  /*1da10*/  LDL.LU.64 R10, [R1+0x638] ;  /* 0x00063800010a7983 */ /* 0x000ea40000300a00 */
[----:B--2---:R-:W-:Y:S01]  /*1da20*/  STL.64 [R1+0x21a8], R10 ;  /* 0x0021a80a01007387 */ /* 0x004fe20000100a00 */
[----:B------:R0:W-:Y:S03]  /*1da30*/  STL.64 [R1+0x21a0], R8 ;  /* 0x0021a00801007387 */ /* 0x0001e60000100a00 */
[----:B0-----:R-:W2:Y:S01]  /*1da40*/  LDL.LU.64 R8, [R1+0x390] ;  /* 0x0003900001087983 */ /* 0x001ea20000300a00 */
[----:B------:R-:W2:Y:S02]  /*1da50*/  LDL.LU.64 R10, [R1+0x398] ;  /* 0x00039800010a7983 */ /* 0x000ea40000300a00 */
[C---:B--2---:R-:W-:Y:S01]  /*1da60*/  HMMA.16816.F32.BF16 R12, R20.reuse, R12, R8 ;  /* 0x0000000c140c723c */ /* 0x044fe20000041808 */
[----:B------:R-:W2:Y:S01]  /*1da70*/  LDL.LU.64 R8, [R1+0x650] ;  /* 0x0006500001087983 */ /* 0x000ea20000300a00 */
[----:B------:R-:W2:Y:S11]  /*1da80*/  LDL.LU.64 R10, [R1+0x658] ;  /* 0x00065800010a7983 */ /* 0x000eb60000300a00 */
[----:B------:R-:W-:Y:S10]  /*1da90*/  @!UPT UIADD3 URZ, URZ, URZ, URZ ;  /* 0x0000003f3f3ff290 */ /* 0x000ff4000fffe03f */
[----:B------:R-:W-:Y:S01]  /*1daa0*/  STL.64 [R1+0x390], R12 ;  /* 0x0003900c01007387 */ /* 0x000fe20000100a00 */
[----:B------:R-:W-:Y:S03]  /*1dab0*/  STL.64 [R1+0x398], R14 ;  /* 0x0003980e01007387 */ /* 0x000fe60000100a00 */
[----:B--2---:R-:W-:Y:S01]  /*1dac0*/  STL.64 [R1+0x21c0], R10 ;  /* 0x0021c00a01007387 */ /* 0x004fe20000100a00 */
[----:B------:R0:W-:Y:S03]  /*1dad0*/  STL.64 [R1+0x21b8], R8 ;  /* 0x0021b80801007387 */ /* 0x0001e60000100a00 */
[----:B0-----:R-:W2:Y:S01]  /*1dae0*/  LDL.LU.64 R8, [R1+0x6a0] ;  /* 0x0006a00001087983 */ /* 0x001ea20000300a00 */
[----:B------:R-:W2:Y:S01]  /*1daf0*/  LDL.LU.64 R10, [R1+0x6a8] ;  /* 0x0006a800010a7983 */ /* 0x000ea20000300a00 */
[C---:B---3--:R-:W-:Y:S02]  /*1db00*/  HMMA.16816.F32.BF16 R4, R20.reuse, R16, R4 ;  /* 0x000000101404723c */ /* 0x048fe40000041804 */
[----:B--2---:R-:W-:Y:S01]  /*1db10*/  STL.64 [R1+0x21e8], R10 ;  /* 0x0021e80a01007387 */ /* 0x004fe20000100a00 */
[----:B------:R0:W-:Y:S03]  /*1db20*/  STL.64 [R1+0x21e0], R8 ;  /* 0x0021e00801007387 */ /* 0x0001e60000100a00 */
[----:B0-----:R-:W2:Y:S01]  /*1db30*/  LDL.LU.64 R8, [R1+0x4b0] ;  /* 0x0004b00001087983 */ /* 0x001ea20000300a00 */
[----:B------:R-:W2:Y:S02]  /*1db40*/  LDL.LU.64 R10, [R1+0x4b8] ;  /* 0x0004b800010a7983 */ /* 0x000ea40000300a00 */
[----:B------:R-:W3:Y:S02]  /*1db50*/  LDL.LU.64 R12, [R1+0x640] ;  /* 0x00064000010c7983 */ /* 0x000ee40000300a00 */
[----:B------:R-:W3:Y:S11]  /*1db60*/  LDL.LU.64 R14, [R1+0x648] ;  /* 0x00064800010e7983 */ /* 0x000ef60000300a00 */
[----:B------:R-:W-:Y:S01]  /*1db70*/  @!UPT UIADD3 URZ, URZ, URZ, URZ ;  /* 0x0000003f3f3ff290 */ /* 0x000fe2000fffe03f */
[----:B------:R0:W-:Y:S01]  /*1db80*/  STL.64 [R1+0x380], R4 ;  /* 0x0003800401007387 */ /* 0x0001e20000100a00 */
[----:B------:R-:W-:Y:S03]  /*1db90*/  STL.64 [R1+0x388], R6 ;  /* 0x0003880601007387 */ /* 0x000fe60000100a00 */
[----:B0-----:R-:W4:Y:S02]  /*1dba0*/  LDL.LU.64 R4, [R1+0x2200] ;  /* 0x0022000001047983 */ /* 0x001f240000300a00 */
[C---:B----4-:R-:W-:Y:S11]  /*1dbb0*/  HMMA.16816.F32.BF16 R24, R20.reuse, R4, R24 ;  /* 0x000000041418723c */ /* 0x050ff60000041818 */
[----:B------:R-:W-:Y:S11]  /*1dbc0*/  @!UPT UIADD3 URZ, URZ, URZ, URZ ;  /* 0x0000003f3f3ff290 */ /* 0x000ff6000fffe03f */
[----:B------:R-:W-:Y:S01]  /*1dbd0*/  @!UPT UIADD3 URZ, URZ, URZ, URZ ;  /* 0x0000003f3f3ff290 */ /* 0x000fe2000fffe03f */
[----:B------:R0:W-:Y:S01]  /*1dbe0*/  STL.64 [R1+0x370], R24 ;  /* 0x0003701801007387 */ /* 0x0001e20000100a00 */
[----:B------:R1:W-:Y:S03]  /*1dbf0*/  STL.64 [R1+0x378], R26 ;  /* 0x0003781a01007387 */ /* 0x0003e60000100a00 */
[----:B0-----:R-:W4:Y:S01]  /*1dc00*/  LDL.LU.64 R24, [R1+0x21f8] ;  /* 0x0021f80001187983 */ /* 0x001f220000300a00 */
[----:B-1----:R-:W-:Y:S02]  /*1dc10*/  IMAD.MOV.U32 R27, RZ, RZ, R4 ;  /* 0x000000ffff1b7224 */ /* 0x002fe400078e0004 */
[----:B------:R-:W-:Y:S02]  /*1dc20*/  IMAD.MOV.U32 R26, RZ, RZ, R5 ;  /* 0x000000ffff1a7224 */ /* 0x000fe400078e0005 */
[----:B------:R-:W2:Y:S02]  /*1dc30*/  LDL.LU.64 R4, [R1+0x21f0] ;  /* 0x0021f00001047983 */ /* 0x000ea40000300a00 */
[----:B--2---:R-:W-:Y:S02]  /*1dc40*/  HMMA.16816.F32.BF16 R20, R20, R4, R8 ;  /* 0x000000041414723c */ /* 0x004fe40000041808 */
[----:B------:R-:W4:Y:S01]  /*1dc50*/  LDL.LU.64 R10, [R1+0x21e8] ;  /* 0x0021e800010a7983 */ /* 0x000f220000300a00 */
[----:B------:R-:W4:Y:S02]  /*1dc60*/  LDL.LU.64 R8, [R1+0x21e0] ;  /* 0x0021e00001087983 */ /* 0x000f240000300a00 */
[----:B------:R-:W-:-:S02]  /*1dc70*/  IMAD.MOV.U32 R19, RZ, RZ, R4 ;  /* 0x000000ffff137224 */ /* 0x000fc400078e0004 */
[----:B------:R-:W-:Y:S11]  /*1dc80*/  IMAD.MOV.U32 R18, RZ, RZ, R5 ;  /* 0x000000ffff127224 */ /* 0x000ff600078e0005 */
[----:B------:R-:W-:Y:S05]  /*1dc90*/  @!UPT UIADD3 URZ, URZ, URZ, URZ ;  /* 0x0000003f3f3ff290 */ /* 0x000fea000fffe03f */
[----:B------:R0:W-:Y:S01]  /*1dca0*/  STL.64 [R1+0x2b0], R20 ;  /* 0x0002b01401007387 */ /* 0x0001e20000100a00 */
[----:B------:R-:W-:Y:S02]  /*1dcb0*/  STL.64 [R1+0x2b8], R22 ;  /* 0x0002b81601007387 */ /* 0x000fe40000100a00 */
[----:B------:R-:W4:Y:S02]  /*1dcc0*/  LDL.LU.64 R6, [R1+0x21d8] ;  /* 0x0021d80001067983 */ /* 0x000f240000300a00 */
[----:B------:R-:W4:Y:S02]  /*1dcd0*/  LDL.LU.64 R4, [R1+0x21d0] ;  /* 0x0021d00001047983 */ /* 0x000f240000300a00 */
[----:B0-----:R-:W-:Y:S02]  /*1dce0*/  IMAD.MOV.U32 R20, RZ, RZ, R27 ;  /* 0x000000ffff147224 */ /* 0x001fe400078e001b */
[----:B------:R-:W-:Y:S01]  /*1dcf0*/  IMAD.MOV.U32 R21, RZ, RZ, R26 ;  /* 0x000000ffff157224 */ /* 0x000fe200078e001a */
[----:B------:R-:W-:Y:S01]  /*1dd00*/  STL.64 [R1+0x2180], R18 ;  /* 0x0021801201007387 */ /* 0x000fe20000100a00 */
[----:B------:R0:W-:Y:S03]  /*1dd10*/  STL.64 [R1+0x2178], R16 ;  /* 0x0021781001007387 */ /* 0x0001e60000100a00 */
[----:B0-----:R-:W2:Y:S01]  /*1dd20*/  LDL.LU.64 R16, [R1+0x120] ;  /* 0x0001200001107983 */ /* 0x001ea20000300a00 */
[----:B------:R-:W2:Y:S02]  /*1dd30*/  LDL.LU.64 R18, [R1+0x128] ;  /* 0x0001280001127983 */ /* 0x000ea40000300a00 */
[----:B------:R0:W-:Y:S02]  /*1dd40*/  STL.64 [R1+0x2170], R20 ;  /* 0x0021701401007387 */ /* 0x0001e40000100a00 */
[----:B0-----:R-:W-:-:S02]  /*1dd50*/  IMAD.MOV.U32 R20, RZ, RZ, R28 ;  /* 0x000000ffff147224 */ /* 0x001fc400078e001c */
[----:B------:R-:W2:Y:S01]  /*1dd60*/  LDL.LU R28, [R1+0x21c8] ;  /* 0x0021c800011c7983 */ /* 0x000ea20000300800 */
[----:B----4-:R-:W-:Y:S03]  /*1dd70*/  HMMA.16816.F32.BF16 R24, R4, R24, R8 ;  /* 0x000000180418723c */ /* 0x010fe60000041808 */
[----:B------:R-:W4:Y:S01]  /*1dd80*/  LDL.LU.64 R10, [R1+0x21c0] ;  /* 0x0021c000010a7983 */ /* 0x000f220000300a00 */
[----:B------:R-:W4:Y:S11]  /*1dd90*/  LDL.LU.64 R8, [R1+0x21b8] ;  /* 0x0021b80001087983 */ /* 0x000f360000300a00 */
[----:B------:R-:W-:Y:S08]  /*1dda0*/  @!UPT UIADD3 URZ, URZ, URZ, URZ ;  /* 0x0000003f3f3ff290 */ /* 0x000ff0000fffe03f */
[----:B------:R0:W-:Y:S01]  /*1ddb0*/  STL.64 [R1+0x2a0], R24 ;  /* 0x0002a01801007387 */ /* 0x0001e20000100a00 */
[----:B------:R4:W-:Y:S03]  /*1ddc0*/  STL.64 [R1+0x2a8], R26 ;  /* 0x0002a81a01007387 */ /* 0x0009e60000100a00 */
[----:B0-----:R-:W4:Y:S01]  /*1ddd0*/  LDL.LU.64 R24, [R1+0x21b0] ;  /* 0x0021b00001187983 */ /* 0x001f220000300a00 */
[----:B------:R-:W-:-:S07]  /*1dde0*/  IMAD.MOV.U32 R21, RZ, RZ, R29 ;  /* 0x000000ffff157224 */ /* 0x000fce00078e001d */
[C---:B---3--:R-:W-:Y:S08]  /*1ddf0*/  HMMA.16816.F32.BF16 R20, R4.reuse, R20, R12 ;  /* 0x000000140414723c */ /* 0x048ff0000004180c */
[C---:B----4-:R-:W-:Y:S01]  /*1de00*/  HMMA.16816.F32.BF16 R24, R4.reuse, R24, R8 ;  /* 0x000000180418723c */ /* 0x050fe20000041808 */
[----:B------:R-:W3:Y:S01]  /*1de10*/  LDL.LU.64 R10, [R1+0x21a8] ;  /* 0x0021a800010a7983 */ /* 0x000ee20000300a00 */
[----:B------:R-:W3:Y:S11]  /*1de20*/  LDL.LU.64 R8, [R1+0x21a0] ;  /* 0x0021a00001087983 */ /* 0x000ef60000300a00 */
[----:B------:R-:W-:Y:S10]  /*1de30*/  @!UPT UIADD3 URZ, URZ, URZ, URZ ;  /* 0x0000003f3f3ff290 */ /* 0x000ff4000fffe03f */
[----:B------:R-:W-:Y:S01]  /*1de40*/  STL.64 [R1+0x290], R24 ;  /* 0x0002901801007387 */ /* 0x000fe20000100a00 */
[----:B------:R0:W-:Y:S03]  /*1de50*/  STL.64 [R1+0x298], R26 ;  /* 0x0002981a01007387 */ /* 0x0001e60000100a00 */
[----:B0-----:R-:W4:Y:S01]  /*1de60*/  LDL.LU.64 R26, [R1+0x2198] ;  /* 0x00219800011a7983 */ /* 0x001f220000300a00 */
[----:B------:R-:W3:Y:S02]  /*1de70*/  LDL.LU.64 R24, [R1+0x2190] ;  /* 0x0021900001187983 */ /* 0x000ee40000300a00 */
[----:B------:R-:W2:Y:S02]  /*1de80*/  LDL.LU R15, [R1+0x2188] ;  /* 0x00218800010f7983 */ /* 0x000ea40000300800 */
[----:B------:R0:W-:Y:S01]  /*1de90*/  STL.64 [R1+0x280], R20 ;  /* 0x0002801401007387 */ /* 0x0001e20000100a00 */
[----:B------:R1:W-:Y:S04]  /*1dea0*/  STL.64 [R1+0x288], R22 ;  /* 0x0002881601007387 */ /* 0x0003e80000100a00 */
[----:B0-----:R-:W2:Y:S01]  /*1deb0*/  LDL.LU.64 R20, [R1+0x470] ;  /* 0x0004700001147983 */ /* 0x001ea20000300a00 */
[----:B-1----:R-:W2:Y:S01]  /*1dec0*/  LDL.LU.64 R22, [R1+0x478] ;  /* 0x0004780001167983 */ /* 0x002ea20000300a00 */
[C---:B---3--:R-:W-:Y:S11]  /*1ded0*/  HMMA.16816.F32.BF16 R8, R4.reuse, R24, R8 ;  /* 0x000000180408723c */ /* 0x048ff60000041808 */
[----:B------:R-:W-:Y:S11]  /*1dee0*/  @!UPT UIADD3 URZ, URZ, URZ, URZ ;  /* 0x0000003f3f3ff290 */ /* 0x000ff6000fffe03f */
[----:B------:R-:W-:Y:S01]  /*1def0*/  @!UPT UIADD3 URZ, URZ, URZ, URZ ;  /* 0x0000003f3f3ff290 */ /* 0x000fe2000fffe03f */
[----:B------:R-:W-:Y:S01]  /*1df00*/  STL.64 [R1+0x270], R8 ;  /* 0x0002700801007387 */ /* 0x000fe20000100a00 */
[----:B------:R-:W-:Y:S02]  /*1df10*/  STL.64 [R1+0x278], R10 ;  /* 0x0002780a01007387 */ /* 0x000fe40000100a00 */
[----:B--2---:R-:W0:Y:S04]  /*1df20*/  LDSM.16.MT88.4 R8, [R15+0x100] ;  /* 0x000100000f08783b */ /* 0x004e280000004200 */
[----:B----4-:R1:W-:Y:S01]  /*1df30*/  STL.64 [R1+0x2138], R26 ;  /* 0x0021381a01007387 */ /* 0x0103e20000100a00 */
[----:B------:R-:W2:Y:S04]  /*1df40*/  LDSM.16.MT88.4 R12, [R15+0x180] ;  /* 0x000180000f0c783b */ /* 0x000ea80000004200 */
[----:B-1----:R-:W3:Y:S01]  /*1df50*/  LDL R27, [R1+0x5d4] ;  /* 0x0005d400011b7983 */ /* 0x002ee20000100800 */
[----:B------:R-:W-:Y:S03]  /*1df60*/  STL.64 [R1+0x2130], R24 ;  /* 0x0021301801007387 */ /* 0x000fe60000100a00 */
[----:B0-----:R-:W-:Y:S01]  /*1df70*/  STL.64 [R1+0x2168], R10 ;  /* 0x0021680a01007387 */ /* 0x001fe20000100a00 */
[----:B------:R0:W-:Y:S03]  /*1df80*/  STL.64 [R1+0x2160], R8 ;  /* 0x0021600801007387 */ /* 0x0001e60000100a00 */
[----:B0-----:R-:W4:Y:S02]  /*1df90*/  LDL.LU.64 R8, [R1+0x40] ;  /* 0x0000400001087983 */ /* 0x001f240000300a00 */
[C---:B----4-:R-:W-:Y:S11]  /*1dfa0*/  HMMA.16816.F32.BF16 R16, R4.reuse, R8, R16 ;  /* 0x000000080410723c */ /* 0x050ff60000041810 */
[----:B------:R-:W-:Y:S11]  /*1dfb0*/  @!UPT UIADD3 URZ, URZ, URZ, URZ ;  /* 0x0000003f3f3ff290 */ /* 0x000ff6000fffe03f */
[----:B------:R-:W-:Y:S01]  /*1dfc0*/  @!UPT UIADD3 URZ, URZ, URZ, URZ ;  /* 0x0000003f3f3ff290 */ /* 0x000fe2000fffe03f */
[----:B------:R-:W-:Y:S01]  /*1dfd0*/  STL.64 [R1+0x260], R16 ;  /* 0x0002601001007387 */ /* 0x000fe20000100a00 */
[----:B------:R0:W-:Y:S03]  /*1dfe0*/  STL.64 [R1+0x268], R18 ;  /* 0x0002681201007387 */ /* 0x0001e60000100a00 */
[----:B0-----:R-:W4:Y:S01]  /*1dff0*/  LDL.LU.64 R18, [R1+0x2180] ;  /* 0x0021800001127983 */ /* 0x001f220000300a00 */
[----:B------:R-:W3:Y:S02]  /*1e000*/  LDL.LU.64 R16, [R1+0x2178] ;  /* 0x0021780001107983 */ /* 0x000ee40000300a00 */
[----:B------:R-:W-:Y:S02]  /*1e010*/  IMAD.MOV.U32 R29, RZ, RZ, R8 ;  /* 0x000000ffff1d7224 */ /* 0x000fe400078e0008 */
[----:B------:R-:W-:Y:S02]  /*1e020*/  IMAD.MOV.U32 R26, RZ, RZ, R9 ;  /* 0x000000ffff1a7224 */ /* 0x000fe400078e0009 */
[----:B------:R-:W4:Y:S01]  /*1e030*/  LDL.LU.64 R8, [R1+0x4a0] ;  /* 0x0004a00001087983 */ /* 0x000f220000300a00 */
[----:B------:R-:W4:Y:S02]  /*1e040*/  LDL.LU.64 R10, [R1+0x4a8] ;  /* 0x0004a800010a7983 */ /* 0x000f240000300a00 */
[----:B--2---:R-:W-:Y:S02]  /*1e050*/  STL.64 [R1+0x2100], R14 ;  /* 0x0021000e01007387 */ /* 0x004fe40000100a00 */
[----:B------:R-:W-:Y:S01]  /*1e060*/  STL.64 [R1+0x20f8], R12 ;  /* 0x0020f80c01007387 */ /* 0x000fe20000100a00 */
[----:B---3--:R-:W-:Y:S11]  /*1e070*/  HMMA.16816.F32.BF16 R20, R4, R16, R20 ;  /* 0x000000100414723c */ /* 0x008ff60000041814 */
[----:B------:R-:W-:Y:S11]  /*1e080*/  @!UPT UIADD3 URZ, URZ, URZ, URZ ;  /* 0x0000003f3f3ff290 */ /* 0x000ff6000fffe03f */
[----:B------:R-:W-:Y:S01]  /*1e090*/  @!UPT UIADD3 URZ, URZ, URZ, URZ ;  /* 0x0000003f3f3ff290 */ /* 0x000fe2000fffe03f */
[----:B------:R0:W-:Y:S01]  /*1e0a0*/  STL.64 [R1+0x250], R20 ;  /* 0x0002501401007387 */ /* 0x0001e20000100a00 */
[----:B------:R-:W-:Y:S03]  /*1e0b0*/  STL.64 [R1+0x258], R22 ;  /* 0x0002581601007387 */ /* 0x000fe60000100a00 */
[----:B0-----:R-:W2:Y:S01]  /*1e0c0*/  LDL.LU.64 R20, [R1+0x2170] ;  /* 0x0021700001147983 */ /* 0x001ea20000300a00 */
[----:B------:R-:W3:Y:S02]  /*1e0d0*/  LDL.LU.64 R24, [R1] ;  /* 0x0000000001187983 */ /* 0x000ee40000300a00 */
[----:B----4-:R-:W-:Y:S02]  /*1e0e0*/  IMAD.MOV.U32 R12, RZ, RZ, R19 ;  /* 0x000000ffff0c7224 */ /* 0x010fe400078e0013 */
[----:B------:R-:W-:Y:S02]  /*1e0f0*/  IMAD.MOV.U32 R13, RZ, RZ, R18 ;  /* 0x000000ffff0d7224 */ /* 0x000fe400078e0012 */
[----:B------:R-:W-:-:S02]  /*1e100*/  IMAD.MOV.U32 R15, RZ, RZ, R16 ;  /* 0x000000ffff0f7224 */ /* 0x000fc400078e0010 */
[----:B------:R-:W-:Y:S02]  /*1e110*/  IMAD.MOV.U32 R14, RZ, RZ, R17 ;  /* 0x000000ffff0e7224 */ /* 0x000fe400078e0011 */
[----:B------:R-:W0:Y:S04]  /*1e120*/  LDSM.16.MT88.4 R16, [R27+0x2000] ;  /* 0x002000001b10783b */ /* 0x000e280000004200 */
[----:B---3--:R1:W-:Y:S04]  /*1e130*/  STL.64 [R1+0x2140], R24 ;  /* 0x0021401801007387 */ /* 0x0083e80000100a00 */
[----:B-1----:R-:W3:Y:S01]  /*1e140*/  LDL.LU.64 R24, [R1+0x10] ;  /* 0x0000100001187983 */ /* 0x002ee20000300a00 */
[----:B--2---:R-:W-:Y:S03]  /*1e150*/  HMMA.16816.F32.BF16 R20, R4, R20, R8 ;  /* 0x000000140414723c */ /* 0x004fe60000041808 */
[----:B---3--:R1:W-:Y:S04]  /*1e160*/  STL.64 [R1+0x2150], R24 ;  /* 0x0021501801007387 */ /* 0x0083e80000100a00 */
[----:B-1----:R-:W2:Y:S01]  /*1e170*/  LDL.LU.64 R24, [R1+0x20] ;  /* 0x0000200001187983 */ /* 0x002ea20000300a00 */
[----:B0-----:R-:W-:Y:S02]  /*1e180*/  STL.64 [R1+0x2070], R18 ;  /* 0x0020701201007387 */ /* 0x001fe40000100a00 */
[----:B------:R0:W-:Y:S02]  /*1e190*/  STL.64 [R1+0x2068], R16 ;  /* 0x0020681001007387 */ /* 0x0001e40000100a00 */
[----:B0-----:R-:W-:-:S02]  /*1e1a0*/  IMAD.MOV.U32 R16, RZ, RZ, R15 ;  /* 0x000000ffff107224 */ /* 0x001fc400078e000f */
[----:B------:R-:W-:-:S05]  /*1e1b0*/  IMAD.MOV.U32 R17, RZ, RZ, R14 ;  /* 0x000000ffff117224 */ /* 0x000fca00078e000e */
[----:B------:R0:W-:Y:S04]  /*1e1c0*/  STL.64 [R1+0x2128], R16 ;  /* 0x0021281001007387 */ /* 0x0001e80000100a00 */
[----:B0-----:R-:W3:Y:S01]  /*1e1d0*/  LDL.LU.64 R16, [R1+0x490] ;  /* 0x0004900001107983 */ /* 0x001ee20000300a00 */
[----:B------:R-:W3:Y:S02]  /*1e1e0*/  LDL.LU.64 R18, [R1+0x498] ;  /* 0x0004980001127983 */ /* 0x000ee40000300a00 */
[----:B------:R-:W2:Y:S02]  /*1e1f0*/  LDL.LU.64 R10, [R1+0x2168] ;  /* 0x00216800010a7983 */ /* 0x000ea40000300a00 */
[----:B------:R-:W2:Y:S01]  /*1e200*/  LDL.LU.64 R8, [R1+0x2160] ;  /* 0x0021600001087983 */ /* 0x000ea20000300a00 */
[----:B------:R-:W-:Y:S01]  /*1e210*/  STL.64 [R1+0x240], R20 ;  /* 0x0002401401007387 */ /* 0x000fe20000100a00 */
[----:B------:R-:W-:Y:S02]  /*1e220*/  STL.64 [R1+0x248], R22 ;  /* 0x0002481601007387 */ /* 0x000fe40000100a00 */
[----:B------:R-:W0:Y:S02]  /*1e230*/  LDSM.16.MT88.4 R20, [R27+0x2080] ;  /* 0x002080001b14783b */ /* 0x000e240000004200 */
[----:B0-----:R-:W-:Y:S02]  /*1e240*/  STL.64 [R1+0x1fe0], R22 ;  /* 0x001fe01601007387 */ /* 0x001fe40000100a00 */
[----:B------:R0:W-:Y:S02]  /*1e250*/  STL.64 [R1+0x1fd8], R20 ;  /* 0x001fd81401007387 */ /* 0x0001e40000100a00 */
[----:B0-----:R-:W-:-:S02]  /*1e260*/  IMAD.MOV.U32 R20, RZ, RZ, R29 ;  /* 0x000000ffff147224 */ /* 0x001fc400078e001d */
[----:B------:R-:W-:Y:S01]  /*1e270*/  IMAD.MOV.U32 R21, RZ, RZ, R26 ;  /* 0x000000ffff157224 */ /* 0x000fe200078e001a */
[----:B------:R-:W4:Y:S04]  /*1e280*/  LDL.LU R29, [R1+0x2158] ;  /* 0x00215800011d7983 */ /* 0x000f280000300800 */
[----:B------:R0:W-:Y:S04]  /*1e290*/  STL.64 [R1+0x2148], R20 ;  /* 0x0021481401007387 */ /* 0x0001e80000100a00 */
[----:B0-----:R-:W2:Y:S01]  /*1e2a0*/  LDL.LU.64 R20, [R1+0x620] ;  /* 0x0006200001147983 */ /* 0x001ea20000300a00 */
[----:B------:R-:W2:Y:S01]  /*1e2b0*/  LDL.LU.64 R22, [R1+0x628] ;  /* 0x0006280001167983 */ /* 0x000ea20000300a00 */
[----:B---3--:R-:W-:Y:S11]  /*1e2c0*/  HMMA.16816.F32.BF16 R4, R4, R12, R16 ;  /* 0x0000000c0404723c */ /* 0x008ff60000041810 */
[----:B------:R-:W-:Y:S11]  /*1e2d0*/  @!UPT UIADD3 URZ, URZ, URZ, URZ ;  /* 0x0000003f3f3ff290 */ /* 0x000ff6000fffe03f */
[----:B------:R-:W-:Y:S01]  /*1e2e0*/  @!UPT UIADD3 URZ, URZ, URZ, URZ ;  /* 0x0000003f3f3ff290 */ /* 0x000fe2000fffe03f */
[----:B------:R-:W-:Y:S01]  /*1e2f0*/  STL.64 [R1+0x190], R4 ;  /* 0x0001900401007387 */ /* 0x000fe20000100a00 */
[----:B------:R-:W-:Y:S02]  /*1e300*/  STL.64 [R1+0x198], R6 ;  /* 0x0001980601007387 */ /* 0x000fe40000100a00 */
[----:B------:R-:W0:Y:S04]  /*1e310*/  LDSM.16.MT88.4 R4, [R27+0x2100] ;  /* 0x002100001b04783b */ /* 0x000e280000004200 */
[----:B------:R-:W3:Y:S01]  /*1e320*/  LDL.LU.64 R12, [R1+0x610] ;  /* 0x00061000010c7983 */ /* 0x000ee20000300a00 */
[----:B------:R-:W3:Y:S01]  /*1e330*/  LDL.LU.64 R14, [R1+0x618] ;  /* 0x00061800010e7983 */ /* 0x000ee20000300a00 */
[----:B------:R-:W2:Y:S02]  /*1e340*/  LDL.LU.64 R16, [R1+0x600] ;  /* 0x0006000001107983 */ /* 0x000ea40000300a00 */
[----:B------:R-:W2:Y:S01]  /*1e350*/  LDL.LU.64 R18, [R1+0x608] ;  /* 0x0006080001127983 */ /* 0x000ea20000300a00 */
[----:B0-----:R-:W-:Y:S01]  /*1e360*/  STL.64 [R1+0x1f60], R6 ;  /* 0x001f600601007387 */ /* 0x001fe20000100a00 */
[----:B------:R0:W-:Y:S03]  /*1e370*/  STL.64 [R1+0x1f58], R4 ;  /* 0x001f580401007387 */ /* 0x0001e60000100a00 */
[----:B0-----:R-:W2:Y:S01]  /*1e380*/  LDL.LU.64 R4, [R1+0x80] ;  /* 0x0000800001047983 */ /* 0x001ea20000300a00 */
[----:B------:R-:W2:Y:S03]  /*1e390*/  LDL.64 R6, [R1+0x88] ;  /* 0x0000880001067983 */ /* 0x000ea60000100a00 */
[----:B--2---:R-:W-:Y:S01]  /*1e3a0*/  STL.64 [R1+0x2110], R6 ;  /* 0x0021100601007387 */ /* 0x004fe20000100a00 */
[----:B------:R0:W-:Y:S03]  /*1e3b0*/  STL.64 [R1+0x2108], R4 ;  /* 0x0021080401007387 */ /* 0x0001e60000100a00 */
[----:B0-----:R-:W2:Y:S04]  /*1e3c0*/  LDL.LU.64 R4, [R1+0x70] ;  /* 0x0000700001047983 */ /* 0x001ea80000300a00 */
[----:B--2---:R0:W-:Y:S04]  /*1e3d0*/  STL.64 [R1+0x2120], R4 ;  /* 0x0021200401007387 */ /* 0x0041e80000100a00 */
[----:B0-----:R-:W2:Y:S01]  /*1e3e0*/  LDL.LU.64 R4, [R1+0x660] ;  /* 0x0006600001047983 */ /* 0x001ea20000300a00 */
[----:B------:R-:W2:Y:S02]  /*1e3f0*/  LDL.LU.64 R6, [R1+0x668] ;  /* 0x0006680001067983 */ /* 0x000ea40000300a00 */
[C---:B--2---:R-:W-:Y:S11]  /*1e400*/  HMMA.16816.F32.BF16 R4, R8.reuse, R24, R4 ;  /* 0x000000180804723c */ /* 0x044ff60000041804 */
[----:B------:R-:W-:Y:S11]  /*1e410*/  @!UPT UIADD3 URZ, URZ, URZ, URZ ;  /* 0x0000003f3f3ff290 */ /* 0x000ff6000fffe03f */
[----:B------:R-:W-:Y:S01]  /*1e420*/  @!UPT UIADD3 URZ, URZ, URZ, URZ ;  /* 0x0000003f3f3ff290 */ /* 0x000fe2000fffe03f */
[----:B------:R0:W-:Y:S01]  /*1e430*/  STL.64 [R1+0x170], R4 ;  /* 0x0001700401007387 */ /* 0x0001e20000100a00 */
[----:B------:R1:W-:Y:S02]  /*1e440*/  STL.64 [R1+0x178], R6 ;  /* 0x0001780601007387 */ /* 0x0003e40000100a00 */
[----:B0-----:R-:W-:Y:S02]  /*1e450*/  IMAD.MOV.U32 R5, RZ, RZ, R24 ;  /* 0x000000ffff057224 */ /* 0x001fe400078e0018 */
[----:B------:R-:W-:Y:S02]  /*1e460*/  IMAD.MOV.U32 R4, RZ, RZ, R25 ;  /* 0x000000ffff047224 */ /* 0x000fe400078e0019 */
[----:B------:R-:W2:Y:S02]  /*1e470*/  LDL.LU.64 R24, [R1+0x2150] ;  /* 0x0021500001187983 */ /* 0x000ea40000300a00 */
[----:B--2---:R-:W-:Y:S01]  /*1e480*/  HMMA.16816.F32.BF16 R20, R8, R24, R20 ;  /* 0x000000180814723c */ /* 0x004fe20000041814 */
[----:B-1----:R-:W-:-:S02]  /*1e490*/  IMAD.MOV.U32 R7, RZ, RZ, R24 ;  /* 0x000000ffff077224 */ /* 0x002fc400078e0018 */
[----:B------:R-:W-:Y:S11]  /*1e4a0*/  IMAD.MOV.U32 R6, RZ, RZ, R25 ;  /* 0x000000ffff067224 */ /* 0x000ff600078e0019 */
[----:B------:R-:W-:Y:S09]  /*1e4b0*/  @!UPT UIADD3 URZ, URZ, URZ, URZ ;  /* 0x0000003f3f3ff290 */ /* 0x000ff2000fffe03f */
[----:B------:R0:W-:Y:S01]  /*1e4c0*/  STL.64 [R1+0x160], R20 ;  /* 0x0001601401007387 */ /* 0x0001e20000100a00 */
[----:B------:R-:W-:Y:S03]  /*1e4d0*/  STL.64 [R1+0x168], R22 ;  /* 0x0001681601007387 */ /* 0x000fe60000100a00 */
[----:B0-----:R-:W2:Y:S01]  /*1e4e0*/  LDL.LU.64 R20, [R1+0x2148] ;  /* 0x0021480001147983 */ /* 0x001ea20000300a00 */
[----:B------:R-:W3:Y:S02]  /*1e4f0*/  LDL.LU.64 R24, [R1+0x2140] ;  /* 0x0021400001187983 */ /* 0x000ee40000300a00 */
[C---:B---3--:R-:W-:Y:S11]  /*1e500*/  HMMA.16816.F32.BF16 R12, R8.reuse, R24, R12 ;  /* 0x00000018080c723c */ /* 0x048ff6000004180c */
[----:B------:R-:W-:Y:S11]  /*1e510*/  @!UPT UIADD3 URZ, URZ, URZ, URZ ;  /* 0x0000003f3f3ff290 */ /* 0x000ff6000fffe03f */
[----:B------:R-:W-:Y:S01]  /*1e520*/  @!UPT UIADD3 URZ, URZ, URZ, URZ ;  /* 0x0000003f3f3ff290 */ /* 0x000fe2000fffe03f */
[----:B------:R0:W-:Y:S01]  /*1e530*/  STL.64 [R1+0x150], R12 ;  /* 0x0001500c01007387 */ /* 0x0001e20000100a00 */
[----:B------:R-:W-:Y:S02]  /*1e540*/  STL.64 [R1+0x158], R14 ;  /* 0x0001580e01007387 */ /* 0x000fe40000100a00 */
[----:B------:R-:W3:Y:S02]  /*1e550*/  LDL.LU.64 R26, [R1+0x2138] ;  /* 0x00213800011a7983 */ /* 0x000ee40000300a00 */
[----:B0-----:R-:W-:Y:S02]  /*1e560*/  IMAD.MOV.U32 R13, RZ, RZ, R24 ;  /* 0x000000ffff0d7224 */ /* 0x001fe400078e0018 */
[----:B------:R-:W-:Y:S02]  /*1e570*/  IMAD.MOV.U32 R12, RZ, RZ, R25 ;  /* 0x000000ffff0c7224 */ /* 0x000fe400078e0019 */
[----:B------:R-:W2:Y:S02]  /*1e580*/  LDL.LU.64 R24, [R1+0x2130] ;  /* 0x0021300001187983 */ /* 0x000ea40000300a00 */
[----:B--2---:R-:W-:Y:S11]  /*1e590*/  HMMA.16816.F32.BF16 R16, R8, R24, R16 ;  /* 0x000000180810723c */ /* 0x004ff60000041810 */
[----:B------:R-:W-:Y:S11]  /*1e5a0*/  @!UPT UIADD3 URZ, URZ, URZ, URZ ;  /* 0x0000003f3f3ff290 */ /* 0x000ff6000fffe03f */
[----:B------:R-:W-:Y:S01]  /*1e5b0*/  @!UPT UIADD3 URZ, URZ, URZ, URZ ;  /* 0x0000003f3f3ff290 */ /* 0x000fe2000fffe03f */
[----:B------:R0:W-:Y:S01]  /*1e5c0*/  STL.64 [R1+0x140], R16 ;  /* 0x0001401001007387 */ /* 0x0001e20000100a00 */
[----:B------:R1:W-:Y:S03]  /*1e5d0*/  STL.64 [R1+0x148], R18 ;  /* 0x0001481201007387 */ /* 0x0003e60000100a00 */
[----:B0-----:R-:W2:Y:S01]  /*1e5e0*/  LDL.LU.64 R16, [R1+0x4e0] ;  /* 0x0004e00001107983 */ /* 0x001ea20000300a00 */
[----:B-1----:R-:W2:Y:S02]  /*1e5f0*/  LDL.LU.64 R18, [R1+0x4e8] ;  /* 0x0004e80001127983 */ /* 0x002ea40000300a00 */
[----:B---3--:R-:W-:Y:S02]  /*1e600*/  STL.64 [R1+0x20b8], R26 ;  /* 0x0020b81a01007387 */ /* 0x008fe40000100a00 */
[----:B------:R0:W-:Y:S02]  /*1e610*/  STL.64 [R1+0x20b0], R24 ;  /* 0x0020b01801007387 */ /* 0x0001e40000100a00 */
[----:B0-----:R-:W-:-:S02]  /*1e620*/  IMAD.MOV.U32 R24, RZ, RZ, R13 ;  /* 0x000000ffff187224 */ /* 0x001fc400078e000d */
[----:B------:R-:W-:-:S05]  /*1e630*/  IMAD.MOV.U32 R25, RZ, RZ, R12 ;  /* 0x000000ffff197224 */ /* 0x000fca00078e000c */
[----:B------:R0:W-:Y:S02]  /*1e640*/  STL.64 [R1+0x20c8], R24 ;  /* 0x0020c81801007387 */ /* 0x0001e40000100a00 */
[----:B0-----:R-:W-:Y:S02]  /*1e650*/  IMAD.MOV.U32 R24, RZ, RZ, R7 ;  /* 0x000000ffff187224 */ /* 0x001fe400078e0007 */
[----:B------:R-:W-:-:S05]  /*1e660*/  IMAD.MOV.U32 R25, RZ, RZ, R6 ;  /* 0x000000ffff197224 */ /* 0x000fca00078e0006 */
[----:B------:R0:W-:Y:S02]  /*1e670*/  STL.64 [R1+0x20e0], R24 ;  /* 0x0020e01801007387 */ /* 0x0001e40000100a00 */
[----:B0-----:R-:W-:Y:S02]  /*1e680*/  IMAD.MOV.U32 R24, RZ, RZ, R5 ;  /* 0x000000ffff187224 */ /* 0x001fe400078e0005 */
[----:B------:R-:W-:Y:S02]  /*1e690*/  IMAD.MOV.U32 R25, RZ, RZ, R4 ;  /* 0x000000ffff197224 */ /* 0x000fe400078e0004 */
[----:B------:R-:W3:Y:S01]  /*1e6a0*/  LDL.LU.64 R4, [R1+0x4d0] ;  /* 0x0004d00001047983 */ /* 0x000ee20000300a00 */
[----:B------:R-:W3:Y:S02]  /*1e6b0*/  LDL.LU.64 R6, [R1+0x4d8] ;  /* 0x0004d80001067983 */ /* 0x000ee40000300a00 */
[----:B------:R0:W-:Y:S02]  /*1e6c0*/  STL.64 [R1+0x2118], R24 ;  /* 0x0021181801007387 */ /* 0x0001e40000100a00 */
[----:B0-----:R-:W3:Y:S01]  /*1e6d0*/  LDL.LU.64 R24, [R1+0x4c0] ;  /* 0x0004c00001187983 */ /* 0x001ee20000300a00 */
[----:B------:R-:W3:Y:S02]  /*1e6e0*/  LDL.LU.64 R26, [R1+0x4c8] ;  /* 0x0004c800011a7983 */ /* 0x000ee40000300a00 */
[----:B------:R-:W3:Y:S02]  /*1e6f0*/  LDL.LU.64 R12, [R1+0x480] ;  /* 0x00048000010c7983 */ /* 0x000ee40000300a00 */
[----:B------:R-:W3:Y:S01]  /*1e700*/  LDL.LU.64 R14, [R1+0x488] ;  /* 0x00048800010e7983 */ /* 0x000ee20000300a00 */
[C---:B--2---:R-:W-:Y:S11]  /*1e710*/  HMMA.16816.F32.BF16 R16, R8.reuse, R20, R16 ;  /* 0x000000140810723c */ /* 0x044ff60000041810 */
[----:B------:R-:W-:Y:S11]  /*1e720*/  @!UPT UIADD3 URZ, URZ, URZ, URZ ;  /* 0x0000003f3f3ff290 */ /* 0x000ff6000fffe03f */
[----:B------:R-:W-:Y:S01]  /*1e730*/  @!UPT UIADD3 URZ, URZ, URZ, URZ ;  /* 0x0000003f3f3ff290 */ /* 0x000fe2000fffe03f */
[----:B------:R0:W-:Y:S01]  /*1e740*/  STL.64 [R1+0x130], R16 ;  /* 0x0001301001007387 */ /* 0x0001e20000100a00 */
[----:B------:R-:W-:Y:S03]  /*1e750*/  STL.64 [R1+0x138], R18 ;  /* 0x0001381201007387 */ /* 0x000fe60000100a00 */
[----:B0-----:R-:W3:Y:S01]  /*1e760*/  LDL.LU.64 R16, [R1+0x2128] ;  /* 0x0021280001107983 */ /* 0x001ee20000300a00 */
[----:B------:R0:W-:Y:S03]  /*1e770*/  STL.64 [R1+0x20c0], R20 ;  /* 0x0020c01401007387 */ /* 0x0001e60000100a00 */
[----:B0-----:R-:W2:Y:S01]  /*1e780*/  LDL.LU.64 R20, [R1+0x520] ;  /* 0x0005200001147983 */ /* 0x001ea20000300a00 */
[----:B------:R-:W2:Y:S03]  /*1e790*/  LDL.LU.64 R22, [R1+0x528] ;  /* 0x0005280001167983 */ /* 0x000ea60000300a00 */
        /* <DEDUP_REMOVED lines=8> */
[----:B------:R-:W2:Y:S11]  /*1e820*/  LDL.LU.64 R22, [R1+0x588] ;  /* 0x0005880001167983 */ /* 0x000eb60000300a00 */
[----:B------:R-:W-:Y:S05]  /*1e830*/  @!UPT UIADD3 URZ, URZ, URZ, URZ ;  /* 0x0000003f3f3ff290 */ /* 0x000fea000fffe03f */
[----:B------:R0:W-:Y:S02]  /*1e840*/  STL.64 [R1+0x120], R4 ;  /* 0x0001200401007387 */ /* 0x0001e40000100a00 */
[----:B------:R-:W-:Y:S01]  /*1e850*/  STL.64 [R1+0x128], R6 ;  /* 0x0001280601007387 */ /* 0x000fe20000100a00 */
[----:B0-----:R-:W3:Y:S02]  /*1e860*/  LDL.LU.64 R4, [R1+0x2120] ;  /* 0x0021200001047983 */ /* 0x001ee40000300a00 */
[C---:B---3--:R-:W-:Y:S01]  /*1e870*/  HMMA.16816.F32.BF16 R24, R8.reuse, R4, R24 ;  /* 0x000000040818723c */ /* 0x048fe20000041818 */
[----:B------:R-:W-:Y:S02]  /*1e880*/  IMAD.MOV.U32 R19, RZ, RZ, R4 ;  /* 0x000000ffff137224 */ /* 0x000fe400078e0004 */
[----:B------:R-:W-:Y:S11]  /*1e890*/  IMAD.MOV.U32 R18, RZ, RZ, R5 ;  /* 0x000000ffff127224 */ /* 0x000ff600078e0005 */
[----:B------:R-:W-:Y:S09]  /*1e8a0*/  @!UPT UIADD3 URZ, URZ, URZ, URZ ;  /* 0x0000003f3f3ff290 */ /* 0x000ff2000fffe03f */
[----:B------:R0:W-:Y:S01]  /*1e8b0*/  STL.64 [R1+0x110], R24 ;  /* 0x0001101801007387 */ /* 0x0001e20000100a00 */
[----:B------:R-:W-:Y:S03]  /*1e8c0*/  STL.64 [R1+0x118], R26 ;  /* 0x0001181a01007387 */ /* 0x000fe60000100a00 */
[----:B0-----:R-:W2:Y:S01]  /*1e8d0*/  LDL.LU.64 R24, [R1+0x2118] ;  /* 0x0021180001187983 */ /* 0x001ea20000300a00 */
[----:B------:R-:W3:Y:S02]  /*1e8e0*/  LDL.LU.64 R6, [R1+0x2110] ;  /* 0x0021100001067983 */ /* 0x000ee40000300a00 */
[----:B------:R-:W2:Y:S02]  /*1e8f0*/  LDL.LU.64 R4, [R1+0x2108] ;  /* 0x0021080001047983 */ /* 0x000ea40000300a00 */
[----:B--2---:R-:W-:Y:S01]  /*1e900*/  HMMA.16816.F32.BF16 R8, R8, R4, R12 ;  /* 0x000000040808723c */ /* 0x004fe2000004180c */
[----:B------:R-:W2:Y:S01]  /*1e910*/  LDL.LU.64 R14, [R1+0x2100] ;  /* 0x00210000010e7983 */ /* 0x000ea20000300a00 */
[----:B------:R-:W2:Y:S11]  /*1e920*/  LDL.LU.64 R12, [R1+0x20f8] ;  /* 0x0020f800010c7983 */ /* 0x000eb60000300a00 */
[----:B------:R-:W-:Y:S10]  /*1e930*/  @!UPT UIADD3 URZ, URZ, URZ, URZ ;  /* 0x0000003f3f3ff290 */ /* 0x000ff4000fffe03f */
[----:B------:R0:W-:Y:S01]  /*1e940*/  STL.64 [R1+0xb0], R8 ;  /* 0x0000b00801007387 */ /* 0x0001e20000100a00 */
[----:B------:R1:W-:Y:S03]  /*1e950*/  STL.64 [R1+0xb8], R10 ;  /* 0x0000b80a01007387 */ /* 0x0003e60000100a00 */
[----:B0-----:R-:W4:Y:S01]  /*1e960*/  LDL.LU.64 R8, [R1+0x220] ;  /* 0x0002200001087983 */ /* 0x001f220000300a00 */
[----:B-1----:R-:W4:Y:S02]  /*1e970*/  LDL.LU.64 R10, [R1+0x228] ;  /* 0x00022800010a7983 */ /* 0x002f240000300a00 */
[----:B---3--:R-:W-:Y:S02]  /*1e980*/  STL.64 [R1+0x2080], R6 ;  /* 0x0020800601007387 */ /* 0x008fe40000100a00 */
[----:B------:R0:W-:Y:S02]  /*1e990*/  STL.64 [R1+0x2078], R4 ;  /* 0x0020780401007387 */ /* 0x0001e40000100a00 */
[----:B0-----:R-:W3:Y:S01]  /*1e9a0*/  LDL.LU.64 R4, [R1+0x500] ;  /* 0x0005000001047983 */ /* 0x001ee20000300a00 */
[----:B------:R-:W3:Y:S01]  /*1e9b0*/  LDL.LU.64 R6, [R1+0x508] ;  /* 0x0005080001067983 */ /* 0x000ee20000300a00 */
[C---:B--2---:R-:W-:Y:S02]  /*1e9c0*/  HMMA.16816.F32.BF16 R24, R12.reuse, R24, R20 ;  /* 0x000000180c18723c */ /* 0x044fe40000041814 */
[----:B------:R-:W2:Y:S01]  /*1e9d0*/  LDL.LU.64 R22, [R1+0x20f0] ;  /* 0x0020f00001167983 */ /* 0x000ea20000300a00 */
[----:B------:R-:W2:Y:S11]  /*1e9e0*/  LDL.LU.64 R20, [R1+0x20e8] ;  /* 0x0020e80001147983 */ /* 0x000eb60000300a00 */
[----:B------:R-:W-:Y:S09]  /*1e9f0*/  @!UPT UIADD3 URZ, URZ, URZ, URZ ;  /* 0x0000003f3f3ff290 */ /* 0x000ff2000fffe03f */
[----:B------:R0:W-:Y:S01]  /*1ea00*/  STL.64 [R1+0xa0], R24 ;  /* 0x0000a01801007387 */ /* 0x0001e20000100a00 */
[----:B------:R2:W-:Y:S03]  /*1ea10*/  STL.64 [R1+0xa8], R26 ;  /* 0x0000a81a01007387 */ /* 0x0005e60000100a00 */
[----:B0-----:R-:W2:Y:S02]  /*1ea20*/  LDL.LU.64 R24, [R1+0x20e0] ;  /* 0x0020e00001187983 */ /* 0x001ea40000300a00 */
        /* <DEDUP_REMOVED lines=8> */
[----:B------:R-:W4:Y:S11]  /*1eab0*/  LDL.LU.64 R20, [R1+0x20c0] ;  /* 0x0020c00001147983 */ /* 0x000f360000300a00 */
[----:B------:R-:W-:Y:S10]  /*1eac0*/  @!UPT UIADD3 URZ, URZ, URZ, URZ ;  /* 0x0000003f3f3ff290 */ /* 0x000ff4000fffe03f */
[----:B------:R-:W-:Y:S01]  /*1ead0*/  STL.64 [R1+0x60], R24 ;  /* 0x0000601801007387 */ /* 0x000fe20000100a00 */
[----:B------:R0:W-:Y:S03]  /*1eae0*/  STL.64 [R1+0x68], R26 ;  /* 0x0000681a01007387 */ /* 0x0001e60000100a00 */
[----:B0-----:R-:W2:Y:S01]  /*1eaf0*/  LDL.LU.64 R26, [R1+0x20b8] ;  /* 0x0020b800011a7983 */ /* 0x001ea20000300a00 */
[----:B------:R-:W3:Y:S02]  /*1eb00*/  LDL.LU.64 R24, [R1+0x20b0] ;  /* 0x0020b00001187983 */ /* 0x000ee40000300a00 */
[C---:B---3--:R-:W-:Y:S11]  /*1eb10*/  HMMA.16816.F32.BF16 R4, R12.reuse, R24, R4 ;  /* 0x000000180c04723c */ /* 0x048ff60000041804 */
[----:B------:R-:W-:Y:S11]  /*1eb20*/  @!UPT UIADD3 URZ, URZ, URZ, URZ ;  /* 0x0000003f3f3ff290 */ /* 0x000ff6000fffe03f */
[----:B------:R-:W-:Y:S01]  /*1eb30*/  @!UPT UIADD3 URZ, URZ, URZ, URZ ;  /* 0x0000003f3f3ff290 */ /* 0x000fe2000fffe03f */
[----:B------:R-:W-:Y:S01]  /*1eb40*/  STL.64 [R1+0x50], R4 ;  /* 0x0000500401007387 */ /* 0x000fe20000100a00 */
[----:B------:R4:W-:Y:S02]  /*1eb50*/  STL.64 [R1+0x58], R6 ;  /* 0x0000580601007387 */ /* 0x0009e40000100a00 */
[C---:B----4-:R-:W-:Y:S01]  /*1eb60*/  HMMA.16816.F32.BF16 R4, R12.reuse, R20, R8 ;  /* 0x000000140c04723c */ /* 0x050fe20000041808 */
[----:B------:R-:W3:Y:S01]  /*1eb70*/  LDL.LU.64 R8, [R1+0x330] ;  /* 0x0003300001087983 */ /* 0x000ee20000300a00 */
[----:B------:R-:W3:Y:S11]  /*1eb80*/  LDL.LU.64 R10, [R1+0x338] ;  /* 0x00033800010a7983 */ /* 0x000ef60000300a00 */
[----:B------:R-:W-:Y:S10]  /*1eb90*/  @!UPT UIADD3 URZ, URZ, URZ, URZ ;  /* 0x0000003f3f3ff290 */ /* 0x000ff4000fffe03f */
[----:B------:R-:W-:Y:S01]  /*1eba0*/  STL.64 [R1+0x220], R4 ;  /* 0x0002200401007387 */ /* 0x000fe20000100a00 */
[----:B------:R-:W-:Y:S02]  /*1ebb0*/  STL.64 [R1+0x228], R6 ;  /* 0x0002280601007387 */ /* 0x000fe40000100a00 */
[----:B------:R-:W4:Y:S02]  /*1ebc0*/  LDL.LU R20, [R1+0x300] ;  /* 0x0003000001147983 */ /* 0x000f240000300800 */
[----:B------:R-:W4:Y:S01]  /*1ebd0*/  LDL.LU R21, [R1+0x304] ;  /* 0x0003040001157983 */ /* 0x000f220000300800 */
[----:B------:R-:W2:Y:S01]  /*1ebe0*/  LDL.LU R22, [R1+0x308] ;  /* 0x0003080001167983 */ /* 0x000ea20000300800 */
[----:B------:R-:W2:Y:S03]  /*1ebf0*/  LDL.LU R23, [R1+0x30c] ;  /* 0x00030c0001177983 */ /* 0x000ea60000300800 */
[----:B--2---:R-:W-:Y:S01]  /*1ec00*/  STL.64 [R1+0x2050], R22 ;  /* 0x0020501601007387 */ /* 0x004fe20000100a00 */
[----:B----4-:R0:W-:Y:S03]  /*1ec10*/  STL.64 [R1+0x2048], R20 ;  /* 0x0020481401007387 */ /* 0x0101e60000100a00 */
[----:B0-----:R-:W2:Y:S01]  /*1ec20*/  LDL.LU R20, [R1+0x310] ;  /* 0x0003100001147983 */ /* 0x001ea20000300800 */
[----:B------:R-:W2:Y:S02]  /*1ec30*/  LDL.LU R21, [R1+0x314] ;  /* 0x0003140001157983 */ /* 0x000ea40000300800 */
[----:B------:R-:W4:Y:S02]  /*1ec40*/  LDL.LU R22, [R1+0x318] ;  /* 0x0003180001167983 */ /* 0x000f240000300800 */
[----:B------:R-:W4:Y:S01]  /*1ec50*/  LDL.LU R23, [R1+0x31c] ;  /* 0x00031c0001177983 */ /* 0x000f220000300800 */
[----:B---3--:R-:W-:Y:S01]  /*1ec60*/  HMMA.16816.F32.BF16 R8, R12, R16, R8 ;  /* 0x000000100c08723c */ /* 0x008fe20000041808 */
[----:B----4-:R0:W-:Y:S01]  /*1ec70*/  STL.64 [R1+0x2060], R22 ;  /* 0x0020601601007387 */ /* 0x0101e20000100a00 */
[----:B--2---:R1:W-:Y:S03]  /*1ec80*/  STL.64 [R1+0x2058], R20 ;  /* 0x0020581401007387 */ /* 0x0043e60000100a00 */
[----:B0-----:R-:W2:Y:S01]  /*1ec90*/  LDL.64 R22, [R1+0x28] ;  /* 0x0000280001167983 */ /* 0x001ea20000100a00 */
[----:B------:R-:W-:-:S02]  /*1eca0*/  IMAD.MOV.U32 R4, RZ, RZ, R19 ;  /* 0x000000ffff047224 */ /* 0x000fc400078e0013 */
[----:B------:R-:W-:Y:S11]  /*1ecb0*/  IMAD.MOV.U32 R5, RZ, RZ, R18 ;  /* 0x000000ffff057224 */ /* 0x000ff600078e0012 */
[----:B------:R-:W-:Y:S05]  /*1ecc0*/  @!UPT UIADD3 URZ, URZ, URZ, URZ ;  /* 0x0000003f3f3ff290 */ /* 0x000fea000fffe03f */
[----:B------:R-:W-:Y:S02]  /*1ecd0*/  IMAD.MOV.U32 R25, RZ, RZ, R10 ;  /* 0x000000ffff197224 */ /* 0x000fe400078e000a */
[----:B------:R-:W-:Y:S02]  /*1ece0*/  IMAD.MOV.U32 R24, RZ, RZ, R11 ;  /* 0x000000ffff187224 */ /* 0x000fe400078e000b */
[----:B------:R-:W-:Y:S02]  /*1ecf0*/  IMAD.MOV.U32 R10, RZ, RZ, R2 ;  /* 0x000000ffff0a7224 */ /* 0x000fe400078e0002 */
[----:B------:R-:W-:Y:S01]  /*1ed00*/  IMAD.MOV.U32 R11, RZ, RZ, R0 ;  /* 0x000000ffff0b7224 */ /* 0x000fe200078e0000 */
[----:B--2---:R0:W-:Y:S01]  /*1ed10*/  STL.64 [R1+0x2088], R22 ;  /* 0x0020881601007387 */ /* 0x0041e20000100a00 */
[----:B------:R2:W-:Y:S02]  /*1ed20*/  STL.64 [R1+0x330], R8 ;  /* 0x0003300801007387 */ /* 0x0005e40000100a00 */
[----:B-1----:R-:W3:Y:S01]  /*1ed30*/  LDL.LU.64 R20, [R1+0x450] ;  /* 0x0004500001147983 */ /* 0x002ee20000300a00 */
[----:B0-----:R-:W3:Y:S01]  /*1ed40*/  LDL.LU.64 R22, [R1+0x458] ;  /* 0x0004580001167983 */ /* 0x001ee20000300a00 */
[----:B------:R-:W4:Y:S02]  /*1ed50*/  LDL.LU.64 R16, [R1+0x460] ;  /* 0x0004600001107983 */ /* 0x000f240000300a00 */
[----:B------:R-:W4:Y:S02]  /*1ed60*/  LDL.LU.64 R18, [R1+0x468] ;  /* 0x0004680001127983 */ /* 0x000f240000300a00 */
[----:B--2---:R-:W-:-:S02]  /*1ed70*/  IMAD.MOV.U32 R8, RZ, RZ, R28 ;  /* 0x000000ffff087224 */ /* 0x004fc400078e001c */
[----:B------:R-:W-:Y:S01]  /*1ed80*/  IMAD.MOV.U32 R9, RZ, RZ, R3 ;  /* 0x000000ffff097224 */ /* 0x000fe200078e0003 */
[----:B------:R-:W2:Y:S01]  /*1ed90*/  LDL.LU R28, [R1+0x20a8] ;  /* 0x0020a800011c7983 */ /* 0x000ea20000300800 */
[----:B------:R-:W2:Y:S02]  /*1eda0*/  LDL.LU R3, [R1+0x20a4] ;  /* 0x0020a40001037983 */ /* 0x000ea40000300800 */
[----:B------:R-:W2:Y:S02]  /*1edb0*/  LDL.LU R2, [R1+0x20a0] ;  /* 0x0020a00001027983 */ /* 0x000ea40000300800 */
[----:B------:R-:W2:Y:S01]  /*1edc0*/  LDL.LU R0, [R1+0x209c] ;  /* 0x00209c0001007983 */ /* 0x000ea20000300800 */
[----:B------:R-:W-:Y:S01]  /*1edd0*/  STL.64 [R1+0x1f88], R10 ;  /* 0x001f880a01007387 */ /* 0x000fe20000100a00 */
[----:B------:R0:W-:Y:S03]  /*1ede0*/  STL.64 [R1+0x1f80], R8 ;  /* 0x001f800801007387 */ /* 0x0001e60000100a00 */
[----:B0-----:R-:W2:Y:S01]  /*1edf0*/  LDL.LU R8, [R1+0x1d0] ;  /* 0x0001d00001087983 */ /* 0x001ea20000300800 */
[----:B------:R-:W-:-:S02]  /*1ee00*/  IMAD.MOV.U32 R10, RZ, RZ, R27 ;  /* 0x000000ffff0a7224 */ /* 0x000fc400078e001b */
[----:B------:R-:W-:Y:S02]  /*1ee10*/  IMAD.MOV.U32 R11, RZ, RZ, R29 ;  /* 0x000000ffff0b7224 */ /* 0x000fe400078e001d */
[----:B------:R-:W-:Y:S02]  /*1ee20*/  IMAD.MOV.U32 R9, RZ, RZ, R26 ;  /* 0x000000ffff097224 */ /* 0x000fe400078e001a */
[----:B------:R-:W4:Y:S01]  /*1ee30*/  LDL.LU R26, [R1+0x2098] ;  /* 0x00209800011a7983 */ /* 0x000f220000300800 */
[----:B------:R-:W4:Y:S02]  /*1ee40*/  LDL.LU R27, [R1+0x2094] ;  /* 0x00209400011b7983 */ /* 0x000f240000300800 */
[----:B------:R-:W4:Y:S02]  /*1ee50*/  LDL.LU R29, [R1+0x2090] ;  /* 0x00209000011d7983 */ /* 0x000f240000300800 */
[----:B------:R0:W-:Y:S01]  /*1ee60*/  STL.64 [R1+0x1f98], R10 ;  /* 0x001f980a01007387 */ /* 0x0001e20000100a00 */
[C---:B---3--:R-:W-:Y:S01]  /*1ee70*/  HMMA.16816.F32.BF16 R4, R12.reuse, R4, R20 ;  /* 0x000000040c04723c */ /* 0x048fe20000041814 */
[----:B--2---:R-:W-:Y:S01]  /*1ee80*/  STL.64 [R1+0x1f90], R8 ;  /* 0x001f900801007387 */ /* 0x004fe20000100a00 */
[----:B0-----:R-:W2:Y:S02]  /*1ee90*/  LDL R10, [R1+0x8] ;  /* 0x00000800010a7983 */ /* 0x001ea40000100800 */
[----:B------:R-:W2:Y:S02]  /*1eea0*/  LDL R11, [R1+0xc] ;  /* 0x00000c00010b7983 */ /* 0x000ea40000100800 */
[----:B------:R-:W-:Y:S01]  /*1eeb0*/  STL [R1+0x1f10], R24 ;  /* 0x001f101801007387 */ /* 0x000fe20000100800 */
[----:B------:R-:W-:Y:S01]  /*1eec0*/  STL [R1+0x1f0c], R25 ;  /* 0x001f0c1901007387 */ /* 0x000fe20000100800 */
[----:B------:R-:W3:Y:S11]  /*1eed0*/  LDL.LU.64 R22, [R1+0x2088] ;  /* 0x0020880001167983 */ /* 0x000ef60000300a00 */
[----:B------:R-:W-:Y:S04]  /*1eee0*/  @!UPT UIADD3 URZ, URZ, URZ, URZ ;  /* 0x0000003f3f3ff290 */ /* 0x000fe8000fffe03f */
[----:B------:R-:W-:Y:S02]  /*1eef0*/  STL.64 [R1+0x450], R4 ;  /* 0x0004500401007387 */ /* 0x000fe40000100a00 */
[----:B------:R0:W-:Y:S02]  /*1ef00*/  STL.64 [R1+0x458], R6 ;  /* 0x0004580601007387 */ /* 0x0001e40000100a00 */
[----:B0-----:R-:W2:Y:S01]  /*1ef10*/  LDL.LU.64 R6, [R1+0x2080] ;  /* 0x0020800001067983 */ /* 0x001ea20000300a00 */
[----:B------:R-:W4:Y:S02]  /*1ef20*/  LDL.LU.64 R4, [R1+0x2078] ;  /* 0x0020780001047983 */ /* 0x000f240000300a00 */
[----:B----4-:R-:W-:Y:S01]  /*1ef30*/  HMMA.16816.F32.BF16 R12, R12, R4, R16 ;  /* 0x000000040c0c723c */ /* 0x010fe20000041810 */
[----:B------:R-:W3:Y:S01]  /*1ef40*/  LDL.LU.64 R18, [R1+0x2070] ;  /* 0x0020700001127983 */ /* 0x000ee20000300a00 */
[----:B------:R-:W3:Y:S02]  /*1ef50*/  LDL.LU.64 R16, [R1+0x2068] ;  /* 0x0020680001107983 */ /* 0x000ee40000300a00 */
[----:B--2---:R0:W-:Y:S02]  /*1ef60*/  STL.64 [R1+0x1fe8], R6 ;  /* 0x001fe80601007387 */ /* 0x0041e40000100a00 */
[----:B------:R-:W3:Y:S11]  /*1ef70*/  LDL.LU R4, [R1+0x320] ;  /* 0x0003200001047983 */ /* 0x000ef60000300800 */
[----:B------:R-:W-:Y:S06]  /*1ef80*/  @!UPT UIADD3 URZ, URZ, URZ, URZ ;  /* 0x0000003f3f3ff290 */ /* 0x000fec000fffe03f */
[----:B------:R-:W-:Y:S01]  /*1ef90*/  STL.64 [R1+0x460], R12 ;  /* 0x0004600c01007387 */ /* 0x000fe20000100a00 */
[----:B------:R1:W-:Y:S02]  /*1efa0*/  STL.64 [R1+0x468], R14 ;  /* 0x0004680e01007387 */ /* 0x0003e40000100a00 */
[----:B------:R-:W3:Y:S02]  /*1efb0*/  LDL.LU R5, [R1+0x324] ;  /* 0x0003240001057983 */ /* 0x000ee40000300800 */
[----:B0-----:R-:W3:Y:S01]  /*1efc0*/  LDL.LU R6, [R1+0x328] ;  /* 0x0003280001067983 */ /* 0x001ee20000300800 */
[----:B-1----:R-:W2:Y:S01]  /*1efd0*/  LDL.64 R14, [R1+0x48] ;  /* 0x00004800010e7983 */ /* 0x002ea20000100a00 */
[----:B------:R-:W-:-:S07]  /*1efe0*/  IMAD.MOV.U32 R7, RZ, RZ, R29 ;  /* 0x000000ffff077224 */ /* 0x000fce00078e001d */
[C---:B---3--:R-:W-:Y:S01]  /*1eff0*/  HMMA.16816.F32.BF16 R4, R16.reuse, R22, R4 ;  /* 0x000000161004723c */ /* 0x048fe20000041804 */
[----:B--2---:R0:W-:Y:S04]  /*1f000*/  STL.64 [R1+0x2030], R14 ;  /* 0x0020300e01007387 */ /* 0x0041e80000100a00 */
[----:B0-----:R-:W2:Y:S11]  /*1f010*/  LDL.64 R14, [R1+0x18] ;  /* 0x00001800010e7983 */ /* 0x001eb60000100a00 */
[----:B------:R-:W-:Y:S07]  /*1f020*/  @!UPT UIADD3 URZ, URZ, URZ, URZ ;  /* 0x0000003f3f3ff290 */ /* 0x000fee000fffe03f */
[----:B------:R0:W-:Y:S02]  /*1f030*/  STL.64 [R1+0x320], R4 ;  /* 0x0003200401007387 */ /* 0x0001e40000100a00 */
[----:B------:R-:W-:Y:S02]  /*1f040*/  STL.64 [R1+0x328], R6 ;  /* 0x0003280601007387 */ /* 0x000fe40000100a00 */
[----:B0-----:R-:W-:Y:S02]  /*1f050*/  IMAD.MOV.U32 R5, RZ, RZ, R22 ;  /* 0x000000ffff057224 */ /* 0x001fe400078e0016 */
[----:B------:R-:W-:Y:S02]  /*1f060*/  IMAD.MOV.U32 R4, RZ, RZ, R23 ;  /* 0x000000ffff047224 */ /* 0x000fe400078e0017 */
[----:B------:R-:W2:Y:S01]  /*1f070*/  LDL.LU.64 R22, [R1+0x2060] ;  /* 0x0020600001167983 */ /* 0x000ea20000300a00 */
[----:B------:R-:W2:Y:S02]  /*1f080*/  LDL.LU.64 R20, [R1+0x2058] ;  /* 0x0020580001147983 */ /* 0x000ea40000300a00 */
[C---:B--2---:R-:W-:Y:S11]  /*1f090*/  HMMA.16816.F32.BF16 R20, R16.reuse, R14, R20 ;  /* 0x0000000e1014723c */ /* 0x044ff60000041814 */
[----:B------:R-:W-:Y:S11]  /*1f0a0*/  @!UPT UIADD3 URZ, URZ, URZ, URZ ;  /* 0x0000003f3f3ff290 */ /* 0x000ff6000fffe03f */
[----:B------:R-:W-:Y:S01]  /*1f0b0*/  @!UPT UIADD3 URZ, URZ, URZ, URZ ;  /* 0x0000003f3f3ff290 */ /* 0x000fe2000fffe03f */
[----:B------:R-:W-:Y:S01]  /*1f0c0*/  STL.64 [R1+0x310], R20 ;  /* 0x0003101401007387 */ /* 0x000fe20000100a00 */
[----:B------:R0:W-:Y:S03]  /*1f0d0*/  STL.64 [R1+0x318], R22 ;  /* 0x0003181601007387 */ /* 0x0001e60000100a00 */
[----:B0-----:R-:W2:Y:S01]  /*1f0e0*/  LDL.LU.64 R22, [R1+0x2050] ;  /* 0x0020500001167983 */ /* 0x001ea20000300a00 */
[----:B------:R-:W2:Y:S02]  /*1f0f0*/  LDL.LU.64 R20, [R1+0x2048] ;  /* 0x0020480001147983 */ /* 0x000ea40000300a00 */
[----:B------:R-:W-:Y:S02]  /*1f100*/  IMAD.MOV.U32 R7, RZ, RZ, R14 ;  /* 0x000000ffff077224 */ /* 0x000fe400078e000e */
[----:B------:R-:W-:Y:S02]  /*1f110*/  IMAD.MOV.U32 R6, RZ, RZ, R15 ;  /* 0x000000ffff067224 */ /* 0x000fe400078e000f */
[----:B--2---:R-:W-:Y:S11]  /*1f120*/  HMMA.16816.F32.BF16 R12, R16, R10, R20 ;  /* 0x0000000a100c723c */ /* 0x004ff60000041814 */
[----:B------:R-:W-:Y:S11]  /*1f130*/  @!UPT UIADD3 URZ, URZ, URZ, URZ ;  /* 0x0000003f3f3ff290 */ /* 0x000ff6000fffe03f */
[----:B------:R-:W-:Y:S01]  /*1f140*/  @!UPT UIADD3 URZ, URZ, URZ, URZ ;  /* 0x0000003f3f3ff290 */ /* 0x000fe2000fffe03f */
[----:B------:R0:W-:Y:S01]  /*1f150*/  STL.64 [R1+0x300], R12 ;  /* 0x0003000c01007387 */ /* 0x0001e20000100a00 */
[----:B------:R1:W-:Y:S02]  /*1f160*/  STL [R1+0x308], R14 ;  /* 0x0003080e01007387 */ /* 0x0003e40000100800 */
[----:B------:R-:W-:Y:S01]  /*1f170*/  IMAD.MOV.U32 R29, RZ, RZ, R15 ;  /* 0x000000ffff1d7224 */ /* 0x000fe200078e000f */
[----:B0-----:R-:W2:Y:S01]  /*1f180*/  LDL.LU R12, [R1+0x2f0] ;  /* 0x0002f000010c7983 */ /* 0x001ea20000300800 */
[----:B------:R-:W2:Y:S02]  /*1f190*/  LDL.LU R13, [R1+0x2f4] ;  /* 0x0002f400010d7983 */ /* 0x000ea40000300800 */
[----:B-1----:R-:W2:Y:S02]  /*1f1a0*/  LDL.LU R14, [R1+0x2f8] ;  /* 0x0002f800010e7983 */ /* 0x002ea40000300800 */
[----:B------:R-:W2:Y:S01]  /*1f1b0*/  LDL.LU R15, [R1+0x2fc] ;  /* 0x0002fc00010f7983 */ /* 0x000ea20000300800 */
[----:B------:R0:W-:Y:S02]  /*1f1c0*/  STL.64 [R1+0x1fa8], R10 ;  /* 0x001fa80a01007387 */ /* 0x0001e40000100a00 */
[----:B0-----:R-:W-:-:S02]  /*1f1d0*/  IMAD.MOV.U32 R10, RZ, RZ, R7 ;  /* 0x000000ffff0a7224 */ /* 0x001fc400078e0007 */
[----:B------:R-:W-:-:S05]  /*1f1e0*/  IMAD.MOV.U32 R11, RZ, RZ, R6 ;  /* 0x000000ffff0b7224 */ /* 0x000fca00078e0006 */
[----:B------:R0:W-:Y:S02]  /*1f1f0*/  STL.64 [R1+0x1fc0], R10 ;  /* 0x001fc00a01007387 */ /* 0x0001e40000100a00 */
[----:B0-----:R-:W-:Y:S02]  /*1f200*/  IMAD.MOV.U32 R10, RZ, RZ, R5 ;  /* 0x000000ffff0a7224 */ /* 0x001fe400078e0005 */
[----:B------:R-:W-:-:S05]  /*1f210*/  IMAD.MOV.U32 R11, RZ, RZ, R4 ;  /* 0x000000ffff0b7224 */ /* 0x000fca00078e0004 */
[----:B------:R-:W-:Y:S01]  /*1f220*/  STL.64 [R1+0x1ff0], R10 ;  /* 0x001ff00a01007387 */ /* 0x000fe20000100a00 */
[----:B------:R-:W3:Y:S02]  /*1f230*/  LDL.LU R20, [R1+0x210] ;  /* 0x0002100001147983 */ /* 0x000ee40000300800 */
[----:B------:R-:W3:Y:S02]  /*1f240*/  LDL.LU R21, [R1+0x214] ;  /* 0x0002140001157983 */ /* 0x000ee40000300800 */
[----:B------:R-:W-:Y:S02]  /*1f250*/  IMAD.MOV.U32 R22, RZ, RZ, R27 ;  /* 0x000000ffff167224 */ /* 0x000fe400078e001b */
[----:B------:R-:W-:Y:S01]  /*1f260*/  IMAD.MOV.U32 R23, RZ, RZ, R26 ;  /* 0x000000ffff177224 */ /* 0x000fe200078e001a */
[----:B------:R-:W4:Y:S01]  /*1f270*/  LDL.LU R27, [R1+0x2044] ;  /* 0x00204400011b7983 */ /* 0x000f220000300800 */
[----:B------:R-:W2:Y:S03]  /*1f280*/  LDL.LU R26, [R1+0x2040] ;  /* 0x00204000011a7983 */ /* 0x000ea60000300800 */
[----:B------:R-:W-:Y:S04]  /*1f290*/  STL.64 [R1+0x2000], R22 ;  /* 0x0020001601007387 */ /* 0x000fe80000100a00 */
[----:B---3--:R-:W-:Y:S01]  /*1f2a0*/  STL.64 [R1+0x1ff8], R20 ;  /* 0x001ff81401007387 */ /* 0x008fe20000100a00 */
[----:B------:R-:W3:Y:S02]  /*1f2b0*/  LDL R6, [R1+0x78] ;  /* 0x0000780001067983 */ /* 0x000ee40000100800 */
[----:B------:R-:W3:Y:S02]  /*1f2c0*/  LDL R7, [R1+0x7c] ;  /* 0x00007c0001077983 */ /* 0x000ee40000100800 */
[----:B---3--:R0:W-:Y:S01]  /*1f2d0*/  STL.64 [R1+0x2008], R6 ;  /* 0x0020080601007387 */ /* 0x0081e20000100a00 */
[----:B------:R-:W3:Y:S02]  /*1f2e0*/  LDL.LU R4, [R1+0x2d0] ;  /* 0x0002d00001047983 */ /* 0x000ee40000300800 */
[----:B------:R-:W3:Y:S01]  /*1f2f0*/  LDL.LU R5, [R1+0x2d4] ;  /* 0x0002d40001057983 */ /* 0x000ee20000300800 */
[----:B0-----:R-:W2:Y:S01]  /*1f300*/  LDL.LU R6, [R1+0x2d8] ;  /* 0x0002d80001067983 */ /* 0x001ea20000300800 */
[----:B------:R-:W2:Y:S03]  /*1f310*/  LDL.LU R7, [R1+0x2dc] ;  /* 0x0002dc0001077983 */ /* 0x000ea60000300800 */
[----:B--2---:R0:W-:Y:S01]  /*1f320*/  STL.64 [R1+0x2018], R6 ;  /* 0x0020180601007387 */ /* 0x0041e20000100a00 */
[----:B---3--:R1:W-:Y:S02]  /*1f330*/  STL.64 [R1+0x2010], R4 ;  /* 0x0020100401007387 */ /* 0x0083e40000100a00 */
[----:B0-----:R-:W-:Y:S01]  /*1f340*/  IMAD.MOV.U32 R6, RZ, RZ, R26 ;  /* 0x000000ffff067224 */ /* 0x001fe200078e001a */
[----:B-1----:R-:W2:Y:S01]  /*1f350*/  LDL.LU R4, [R1+0x2e0] ;  /* 0x0002e00001047983 */ /* 0x002ea20000300800 */
[----:B------:R-:W2:Y:S02]  /*1f360*/  LDL.LU R5, [R1+0x2e4] ;  /* 0x0002e40001057983 */ /* 0x000ea40000300800 */
[----:B------:R-:W3:Y:S02]  /*1f370*/  LDL.LU R26, [R1+0x203c] ;  /* 0x00203c00011a7983 */ /* 0x000ee40000300800 */
[----:B----4-:R-:W-:-:S02]  /*1f380*/  IMAD.MOV.U32 R7, RZ, RZ, R27 ;  /* 0x000000ffff077224 */ /* 0x010fc400078e001b */
[----:B------:R-:W3:Y:S01]  /*1f390*/  LDL.LU R27, [R1+0x2038] ;  /* 0x00203800011b7983 */ /* 0x000ee20000300800 */
[----:B------:R-:W4:Y:S02]  /*1f3a0*/  LDL.64 R22, [R1+0x38] ;  /* 0x0000380001167983 */ /* 0x000f240000100a00 */
[----:B------:R-:W2:Y:S02]  /*1f3b0*/  LDL.LU R8, [R1+0x2c0] ;  /* 0x0002c00001087983 */ /* 0x000ea40000300800 */
[----:B------:R-:W2:Y:S01]  /*1f3c0*/  LDL.LU R9, [R1+0x2c4] ;  /* 0x0002c40001097983 */ /* 0x000ea20000300800 */
[----:B------:R-:W2:Y:S01]  /*1f3d0*/  LDL.LU R10, [R1+0x2c8] ;  /* 0x0002c800010a7983 */ /* 0x000ea20000300800 */
[----:B------:R-:W2:Y:S02]  /*1f3e0*/  LDL.LU R11, [R1+0x2cc] ;  /* 0x0002cc00010b7983 */ /* 0x000ea40000300800 */
[----:B------:R-:W-:Y:S02]  /*1f3f0*/  STL [R1+0x1cd8], R29 ;  /* 0x001cd81d01007387 */ /* 0x000fe40000100800 */
[----:B------:R-:W-:-:S02]  /*1f400*/  IMAD.MOV.U32 R24, RZ, RZ, R0 ;  /* 0x000000ffff187224 */ /* 0x000fc400078e0000 */
[----:B------:R-:W-:Y:S01]  /*1f410*/  IMAD.MOV.U32 R25, RZ, RZ, R2 ;  /* 0x000000ffff197224 */ /* 0x000fe200078e0002 */
[----:B---3--:R-:W-:Y:S11]  /*1f420*/  HMMA.16816.F32.BF16 R12, R16, R26, R12 ;  /* 0x0000001a100c723c */ /* 0x008ff6000004180c */
[----:B------:R-:W-:Y:S11]  /*1f430*/  @!UPT UIADD3 URZ, URZ, URZ, URZ ;  /* 0x0000003f3f3ff290 */ /* 0x000ff6000fffe03f */
[----:B------:R-:W-:Y:S01]  /*1f440*/  @!UPT UIADD3 URZ, URZ, URZ, URZ ;  /* 0x0000003f3f3ff290 */ /* 0x000fe2000fffe03f */
[----:B------:R-:W-:Y:S01]  /*1f450*/  STL.64 [R1+0x2f0], R12 ;  /* 0x0002f00c01007387 */ /* 0x000fe20000100a00 */
[----:B------:R0:W-:Y:S03]  /*1f460*/  STL.64 [R1+0x2f8], R14 ;  /* 0x0002f80e01007387 */ /* 0x0001e60000100a00 */
[----:B0-----:R-:W2:Y:S01]  /*1f470*/  LDL.LU.64 R14, [R1+0x2030] ;  /* 0x00203000010e7983 */ /* 0x001ea20000300a00 */
[----:B------:R0:W-:Y:S02]  /*1f480*/  STL.64 [R1+0x1fa0], R26 ;  /* 0x001fa01a01007387 */ /* 0x0001e40000100a00 */
[----:B------:R-:W3:Y:S02]  /*1f490*/  LDL.LU R0, [R1+0x202c] ;  /* 0x00202c0001007983 */ /* 0x000ee40000300800 */
[----:B------:R-:W3:Y:S02]  /*1f4a0*/  LDL.LU R2, [R1+0x2028] ;  /* 0x0020280001027983 */ /* 0x000ee40000300800 */
[----:B0-----:R-:W-:-:S02]  /*1f4b0*/  IMAD.MOV.U32 R26, RZ, RZ, R3 ;  /* 0x000000ffff1a7224 */ /* 0x001fc400078e0003 */
[----:B------:R-:W-:Y:S01]  /*1f4c0*/  IMAD.MOV.U32 R27, RZ, RZ, R28 ;  /* 0x000000ffff1b7224 */ /* 0x000fe200078e001c */
[----:B------:R-:W3:Y:S01]  /*1f4d0*/  LDL.LU R3, [R1+0x2024] ;  /* 0x0020240001037983 */ /* 0x000ee20000300800 */
[----:B------:R-:W3:Y:S03]  /*1f4e0*/  LDL.LU R28, [R1+0x2020] ;  /* 0x00202000011c7983 */ /* 0x000ee60000300800 */
[----:B------:R-:W-:Y:S01]  /*1f4f0*/  STL.64 [R1+0x1fb8], R26 ;  /* 0x001fb81a01007387 */ /* 0x000fe20000100a00 */
[----:B------:R0:W-:Y:S03]  /*1f500*/  STL.64 [R1+0x1fb0], R24 ;  /* 0x001fb01801007387 */ /* 0x0001e60000100a00 */
[----:B0-----:R-:W3:Y:S01]  /*1f510*/  LDL.LU R24, [R1+0x1f0] ;  /* 0x0001f00001187983 */ /* 0x001ee20000300800 */
[----:B------:R-:W3:Y:S02]  /*1f520*/  LDL.LU R25, [R1+0x1f4] ;  /* 0x0001f40001197983 */ /* 0x000ee40000300800 */
[----:B------:R-:W3:Y:S02]  /*1f530*/  LDL.LU R26, [R1+0x1f8] ;  /* 0x0001f800011a7983 */ /* 0x000ee40000300800 */
[----:B------:R-:W3:Y:S01]  /*1f540*/  LDL.LU R27, [R1+0x1fc] ;  /* 0x0001fc00011b7983 */ /* 0x000ee20000300800 */
[----:B--2---:R-:W-:Y:S01]  /*1f550*/  HMMA.16816.F32.BF16 R4, R16, R14, R4 ;  /* 0x0000000e1004723c */ /* 0x004fe20000041804 */
[----:B---3--:R0:W-:Y:S01]  /*1f560*/  STL.64 [R1+0x1fd0], R26 ;  /* 0x001fd01a01007387 */ /* 0x0081e20000100a00 */
[----:B------:R1:W-:Y:S02]  /*1f570*/  STL.64 [R1+0x1fc8], R24 ;  /* 0x001fc81801007387 */ /* 0x0003e40000100a00 */
[----:B0-----:R-:W-:-:S02]  /*1f580*/  IMAD.MOV.U32 R26, RZ, RZ, R2 ;  /* 0x000000ffff1a7224 */ /* 0x001fc400078e0002 */
[----:B------:R-:W-:Y:S02]  /*1f590*/  IMAD.MOV.U32 R27, RZ, RZ, R0 ;  /* 0x000000ffff1b7224 */ /* 0x000fe400078e0000 */
[----:B-1----:R-:W-:Y:S02]  /*1f5a0*/  IMAD.MOV.U32 R24, RZ, RZ, R28 ;  /* 0x000000ffff187224 */ /* 0x002fe400078e001c */
[----:B------:R-:W-:Y:S11]  /*1f5b0*/  IMAD.MOV.U32 R25, RZ, RZ, R3 ;  /* 0x000000ffff197224 */ /* 0x000ff600078e0003 */
[----:B------:R-:W-:Y:S03]  /*1f5c0*/  @!UPT UIADD3 URZ, URZ, URZ, URZ ;  /* 0x0000003f3f3ff290 */ /* 0x000fe6000fffe03f */
[----:B------:R-:W-:Y:S02]  /*1f5d0*/  IMAD.MOV.U32 R2, RZ, RZ, R6 ;  /* 0x000000ffff027224 */ /* 0x000fe400078e0006 */
[----:B------:R-:W-:Y:S02]  /*1f5e0*/  IMAD.MOV.U32 R0, RZ, RZ, R7 ;  /* 0x000000ffff007224 */ /* 0x000fe400078e0007 */
[----:B------:R-:W-:Y:S02]  /*1f5f0*/  IMAD.MOV.U32 R28, RZ, RZ, R4 ;  /* 0x000000ffff1c7224 */ /* 0x000fe400078e0004 */
[----:B------:R-:W-:Y:S01]  /*1f600*/  IMAD.MOV.U32 R3, RZ, RZ, R5 ;  /* 0x000000ffff037224 */ /* 0x000fe200078e0005 */
[----:B------:R-:W4:Y:S01]  /*1f610*/  LDL.LU.64 R6, [R1+0x2018] ;  /* 0x0020180001067983 */ /* 0x000f220000300a00 */
[----:B------:R-:W4:Y:S02]  /*1f620*/  LDL.LU.64 R4, [R1+0x2010] ;  /* 0x0020100001047983 */ /* 0x000f240000300a00 */
[----:B------:R-:W-:Y:S01]  /*1f630*/  STL [R1+0x1ee4], R2 ;  /* 0x001ee40201007387 */ /* 0x000fe20000100800 */
[----:B------:R-:W-:Y:S01]  /*1f640*/  STL [R1+0x1ee0], R3 ;  /* 0x001ee00301007387 */ /* 0x000fe20000100800 */
[----:B------:R-:W-:Y:S01]  /*1f650*/  STL [R1+0x1cdc], R28 ;  /* 0x001cdc1c01007387 */ /* 0x000fe20000100800 */
[C---:B----4-:R-:W-:Y:S11]  /*1f660*/  HMMA.16816.F32.BF16 R4, R16.reuse, R22, R4 ;  /* 0x000000161004723c */ /* 0x050ff60000041804 */
[----:B------:R-:W-:Y:S11]  /*1f670*/  @!UPT UIADD3 URZ, URZ, URZ, URZ ;  /* 0x0000003f3f3ff290 */ /* 0x000ff6000fffe03f */
[----:B------:R-:W-:Y:S01]  /*1f680*/  @!UPT UIADD3 URZ, URZ, URZ, URZ ;  /* 0x0000003f3f3ff290 */ /* 0x000fe2000fffe03f */
[----:B------:R-:W-:Y:S01]  /*1f690*/  STL.64 [R1+0x4b0], R4 ;  /* 0x0004b00401007387 */ /* 0x000fe20000100a00 */
[----:B------:R0:W-:Y:S03]  /*1f6a0*/  STL.64 [R1+0x4b8], R6 ;  /* 0x0004b80601007387 */ /* 0x0001e60000100a00 */
[----:B0-----:R-:W2:Y:S01]  /*1f6b0*/  LDL.LU.64 R6, [R1+0x2008] ;  /* 0x0020080001067983 */ /* 0x001ea20000300a00 */
[----:B------:R-:W-:Y:S02]  /*1f6c0*/  IMAD.MOV.U32 R3, RZ, RZ, R22 ;  /* 0x000000ffff037224 */ /* 0x000fe400078e0016 */
[----:B------:R-:W-:Y:S02]  /*1f6d0*/  IMAD.MOV.U32 R2, RZ, RZ, R23 ;  /* 0x000000ffff027224 */ /* 0x000fe400078e0017 */
[----:B------:R-:W3:Y:S01]  /*1f6e0*/  LDL.LU.64 R22, [R1+0x2000] ;  /* 0x0020000001167983 */ /* 0x000ee20000300a00 */
[----:B------:R-:W3:Y:S01]  /*1f6f0*/  LDL.LU.64 R20, [R1+0x1ff8] ;  /* 0x001ff80001147983 */ /* 0x000ee20000300a00 */
[C---:B--2---:R-:W-:Y:S02]  /*1f700*/  HMMA.16816.F32.BF16 R4, R16.reuse, R6, R8 ;  /* 0x000000061004723c */ /* 0x044fe40000041808 */
[----:B------:R-:W2:Y:S11]  /*1f710*/  LDL.LU.64 R10, [R1+0x1ff0] ;  /* 0x001ff000010a7983 */ /* 0x000eb60000300a00 */
[----:B------:R-:W-:Y:S10]  /*1f720*/  @!UPT UIADD3 URZ, URZ, URZ, URZ ;  /* 0x0000003f3f3ff290 */ /* 0x000ff4000fffe03f */
[----:B------:R-:W-:Y:S01]  /*1f730*/  STL.64 [R1+0x540], R4 ;  /* 0x0005400401007387 */ /* 0x000fe20000100a00 */
[----:B------:R0:W-:Y:S03]  /*1f740*/  STL.64 [R1+0x548], R6 ;  /* 0x0005480601007387 */ /* 0x0001e60000100a00 */
[----:B0-----:R-:W3:Y:S02]  /*1f750*/  LDL.LU.64 R6, [R1+0x1fe8] ;  /* 0x001fe80001067983 */ /* 0x001ee40000300a00 */
[----:B---3--:R-:W-:Y:S02]  /*1f760*/  HMMA.16816.F32.BF16 R16, R16, R6, R20 ;  /* 0x000000061010723c */ /* 0x008fe40000041814 */
[----:B------:R-:W2:Y:S01]  /*1f770*/  LDL.LU.64 R22, [R1+0x1fe0] ;  /* 0x001fe00001167983 */ /* 0x000ea20000300a00 */
[----:B------:R-:W2:Y:S02]  /*1f780*/  LDL.LU.64 R20, [R1+0x1fd8] ;  /* 0x001fd80001147983 */ /* 0x000ea40000300a00 */
[----:B------:R0:W-:Y:S02]  /*1f790*/  STL.64 [R1+0x1f70], R6 ;  /* 0x001f700601007387 */ /* 0x0001e40000100a00 */
[----:B------:R-:W3:Y:S11]  /*1f7a0*/  LDL.LU R4, [R1+0x1c0] ;  /* 0x0001c00001047983 */ /* 0x000ef60000300800 */
[----:B------:R-:W-:Y:S05]  /*1f7b0*/  @!UPT UIADD3 URZ, URZ, URZ, URZ ;  /* 0x0000003f3f3ff290 */ /* 0x000fea000fffe03f */
[----:B------:R-:W-:Y:S01]  /*1f7c0*/  STL.64 [R1+0x210], R16 ;  /* 0x0002101001007387 */ /* 0x000fe20000100a00 */
[----:B------:R-:W-:Y:S02]  /*1f7d0*/  STL.64 [R1+0x218], R18 ;  /* 0x0002181201007387 */ /* 0x000fe40000100a00 */
[----:B------:R-:W3:Y:S02]  /*1f7e0*/  LDL.LU R5, [R1+0x1c4] ;  /* 0x0001c40001057983 */ /* 0x000ee40000300800 */
[----:B0-----:R-:W3:Y:S01]  /*1f7f0*/  LDL.LU R6, [R1+0x1c8] ;  /* 0x0001c80001067983 */ /* 0x001ee20000300800 */
[----:B------:R-:W3:Y:S01]  /*1f800*/  LDL.LU R7, [R1+0x1cc] ;  /* 0x0001cc0001077983 */ /* 0x000ee20000300800 */
[C---:B--2---:R-:W-:Y:S03]  /*1f810*/  HMMA.16816.F32.BF16 R8, R20.reuse, R10, R24 ;  /* 0x0000000a1408723c */ /* 0x044fe60000041818 */
[----:B------:R-:W2:Y:S01]  /*1f820*/  LDL.LU.64 R26, [R1+0x1fd0] ;  /* 0x001fd000011a7983 */ /* 0x000ea20000300a00 */
[----:B------:R-:W2:Y:S11]  /*1f830*/  LDL.LU.64 R24, [R1+0x1fc8] ;  /* 0x001fc80001187983 */ /* 0x000eb60000300a00 */
[----:B------:R-:W-:Y:S08]  /*1f840*/  @!UPT UIADD3 URZ, URZ, URZ, URZ ;  /* 0x0000003f3f3ff290 */ /* 0x000ff0000fffe03f */
[----:B------:R-:W-:Y:S01]  /*1f850*/  STL.64 [R1+0x5c0], R8 ;  /* 0x0005c00801007387 */ /* 0x000fe20000100a00 */
[----:B------:R0:W-:Y:S03]  /*1f860*/  STL.64 [R1+0x5c8], R10 ;  /* 0x0005c80a01007387 */ /* 0x0001e60000100a00 */
[----:B0-----:R-:W2:Y:S02]  /*1f870*/  LDL.LU.64 R10, [R1+0x1fc0] ;  /* 0x001fc000010a7983 */ /* 0x001ea40000300a00 */
[C---:B--2---:R-:W-:Y:S02]  /*1f880*/  HMMA.16816.F32.BF16 R8, R20.reuse, R10, R24 ;  /* 0x0000000a1408723c */ /* 0x044fe40000041818 */
[----:B------:R-:W2:Y:S01]  /*1f890*/  LDL.LU.64 R26, [R1+0x1fb8] ;  /* 0x001fb800011a7983 */ /* 0x000ea20000300a00 */
[----:B------:R-:W2:Y:S11]  /*1f8a0*/  LDL.LU.64 R24, [R1+0x1fb0] ;  /* 0x001fb00001187983 */ /* 0x000eb60000300a00 */
[----:B------:R-:W-:Y:S09]  /*1f8b0*/  @!UPT UIADD3 URZ, URZ, URZ, URZ ;  /* 0x0000003f3f3ff290 */ /* 0x000ff2000fffe03f */
[----:B------:R-:W-:Y:S01]  /*1f8c0*/  STL.64 [R1+0x5b0], R8 ;  /* 0x0005b00801007387 */ /* 0x000fe20000100a00 */
[----:B------:R0:W-:Y:S03]  /*1f8d0*/  STL.64 [R1+0x5b8], R10 ;  /* 0x0005b80a01007387 */ /* 0x0001e60000100a00 */
[----:B0-----:R-:W2:Y:S02]  /*1f8e0*/  LDL.LU.64 R10, [R1+0x1fa8] ;  /* 0x001fa800010a7983 */ /* 0x001ea40000300a00 */
[C---:B--2---:R-:W-:Y:S02]  /*1f8f0*/  HMMA.16816.F32.BF16 R8, R20.reuse, R10, R24 ;  /* 0x0000000a1408723c */ /* 0x044fe40000041818 */
[----:B------:R-:W2:Y:S11]  /*1f900*/  LDL.LU.64 R26, [R1+0x1fa0] ;  /* 0x001fa000011a7983 */ /* 0x000eb60000300a00 */
[----:B------:R-:W-:Y:S10]  /*1f910*/  @!UPT UIADD3 URZ, URZ, URZ, URZ ;  /* 0x0000003f3f3ff290 */ /* 0x000ff4000fffe03f */
[----:B------:R-:W-:Y:S01]  /*1f920*/  STL.64 [R1+0x5a0], R8 ;  /* 0x0005a00801007387 */ /* 0x000fe20000100a00 */
[----:B------:R0:W-:Y:S03]  /*1f930*/  STL.64 [R1+0x5a8], R10 ;  /* 0x0005a80a01007387 */ /* 0x0001e60000100a00 */
[----:B0-----:R-:W2:Y:S01]  /*1f940*/  LDL.LU.64 R10, [R1+0x1f98] ;  /* 0x001f9800010a7983 */ /* 0x001ea20000300a00 */
        /* <DEDUP_REMOVED lines=9> */
[----:B------:R-:W-:Y:S01]  /*1f9e0*/  IMAD.MOV.U32 R19, RZ, RZ, R2 ;  /* 0x000000ffff137224 */ /* 0x000fe200078e0002 */
[----:B------:R3:W-:Y:S02]  /*1f9f0*/  STL.64 [R1+0x1f78], R26 ;  /* 0x001f781a01007387 */ /* 0x0007e40000100a00 */
[C---:B---3--:R-:W-:Y:S02]  /*1fa00*/  HMMA.16816.F32.BF16 R24, R20.reuse, R14, R4 ;  /* 0x0000000e1418723c */ /* 0x048fe40000041804 */
[----:B------:R-:W-:Y:S11]  /*1fa10*/  STL.64 [R1+0x1f68], R14 ;  /* 0x001f680e01007387 */ /* 0x000ff60000100a00 */
[----:B------:R-:W-:Y:S10]  /*1fa20*/  @!UPT UIADD3 URZ, URZ, URZ, URZ ;  /* 0x0000003f3f3ff290 */ /* 0x000ff4000fffe03f */
[----:B------:R0:W-:Y:S01]  /*1fa30*/  STL.64 [R1+0x200], R24 ;  /* 0x0002001801007387 */ /* 0x0001e20000100a00 */
[----:B------:R1:W-:Y:S03]  /*1fa40*/  STL.64 [R1+0x208], R26 ;  /* 0x0002081a01007387 */ /* 0x0003e60000100a00 */
[----:B0-----:R-:W3:Y:S01]  /*1fa50*/  LDL.LU R24, [R1+0x1a0] ;  /* 0x0001a00001187983 */ /* 0x001ee20000300800 */
[C---:B--2---:R-:W-:Y:S11]  /*1fa60*/  HMMA.16816.F32.BF16 R4, R20.reuse, R18, R8 ;  /* 0x000000121404723c */ /* 0x044ff60000041808 */
[----:B------:R-:W-:Y:S11]  /*1fa70*/  @!UPT UIADD3 URZ, URZ, URZ, URZ ;  /* 0x0000003f3f3ff290 */ /* 0x000ff6000fffe03f */
[----:B------:R-:W-:Y:S01]  /*1fa80*/  @!UPT UIADD3 URZ, URZ, URZ, URZ ;  /* 0x0000003f3f3ff290 */ /* 0x000fe2000fffe03f */
[----:B------:R-:W-:Y:S01]  /*1fa90*/  STL.64 [R1+0x1f0], R4 ;  /* 0x0001f00401007387 */ /* 0x000fe20000100a00 */
[----:B------:R0:W-:Y:S02]  /*1faa0*/  STL.64 [R1+0x1f8], R6 ;  /* 0x0001f80601007387 */ /* 0x0001e40000100a00 */
[----:B------:R-:W3:Y:S02]  /*1fab0*/  LDL.LU R25, [R1+0x1a4] ;  /* 0x0001a40001197983 */ /* 0x000ee40000300800 */
[----:B-1----:R-:W3:Y:S01]  /*1fac0*/  LDL.LU R26, [R1+0x1a8] ;  /* 0x0001a800011a7983 */ /* 0x002ee20000300800 */
[----:B------:R-:W3:Y:S04]  /*1fad0*/  LDL.LU R27, [R1+0x1ac] ;  /* 0x0001ac00011b7983 */ /* 0x000ee80000300800 */
[----:B0-----:R-:W3:Y:S01]  /*1fae0*/  LDL.64 R6, [R1+0x78] ;  /* 0x0000780001067983 */ /* 0x001ee20000100a00 */
[----:B------:R-:W2:Y:S02]  /*1faf0*/  LDL.LU R12, [R1+0x100] ;  /* 0x00010000010c7983 */ /* 0x000ea40000300800 */
[----:B------:R-:W2:Y:S02]  /*1fb00*/  LDL.LU R13, [R1+0x104] ;  /* 0x00010400010d7983 */ /* 0x000ea40000300800 */
[----:B------:R-:W2:Y:S01]  /*1fb10*/  LDL.LU R14, [R1+0x108] ;  /* 0x00010800010e7983 */ /* 0x000ea20000300800 */
[----:B------:R-:W2:Y:S01]  /*1fb20*/  LDL.LU R15, [R1+0x10c] ;  /* 0x00010c00010f7983 */ /* 0x000ea20000300800 */
[----:B------:R0:W-:Y:S02]  /*1fb30*/  STL.64 [R1+0x1f38], R18 ;  /* 0x001f381201007387 */ /* 0x0001e40000100a00 */
[----:B------:R-:W4:Y:S02]  /*1fb40*/  LDL.LU R16, [R1+0xe0] ;  /* 0x0000e00001107983 */ /* 0x000f240000300800 */
[----:B------:R-:W4:Y:S01]  /*1fb50*/  LDL.LU R17, [R1+0xe4] ;  /* 0x0000e40001117983 */ /* 0x000f220000300800 */
[----:B0-----:R-:W2:Y:S01]  /*1fb60*/  LDL.LU R18, [R1+0xe8] ;  /* 0x0000e80001127983 */ /* 0x001ea20000300800 */
[----:B------:R-:W2:Y:S03]  /*1fb70*/  LDL.LU R19, [R1+0xec] ;  /* 0x0000ec0001137983 */ /* 0x000ea60000300800 */
[----:B--2---:R0:W-:Y:S01]  /*1fb80*/  STL.64 [R1+0x1f48], R18 ;  /* 0x001f481201007387 */ /* 0x0041e20000100a00 */
[----:B----4-:R-:W-:Y:S02]  /*1fb90*/  STL.64 [R1+0x1f40], R16 ;  /* 0x001f401001007387 */ /* 0x010fe40000100a00 */
[----:B------:R-:W2:Y:S01]  /*1fba0*/  LDL R11, [R1+0x5d4] ;  /* 0x0005d400010b7983 */ /* 0x000ea20000100800 */
[----:B0-----:R-:W4:Y:S04]  /*1fbb0*/  LDL.64 R18, [R1+0x28] ;  /* 0x0000280001127983 */ /* 0x001f280000100a00 */
[----:B--2---:R0:W-:Y:S01]  /*1fbc0*/  STL [R1+0x1f08], R11 ;  /* 0x001f080b01007387 */ /* 0x0041e20000100800 */
[----:B------:R-:W2:Y:S02]  /*1fbd0*/  LDL.LU R8, [R1+0xc0] ;  /* 0x0000c00001087983 */ /* 0x000ea40000300800 */
[----:B------:R-:W2:Y:S02]  /*1fbe0*/  LDL.LU R9, [R1+0xc4] ;  /* 0x0000c40001097983 */ /* 0x000ea40000300800 */
[----:B------:R-:W2:Y:S01]  /*1fbf0*/  LDL.LU R10, [R1+0xc8] ;  /* 0x0000c800010a7983 */ /* 0x000ea20000300800 */
[----:B0-----:R-:W2:Y:S04]  /*1fc00*/  LDL.LU R11, [R1+0xcc] ;  /* 0x0000cc00010b7983 */ /* 0x001ea80000300800 */
[----:B--2---:R-:W-:Y:S01]  /*1fc10*/  STL.64 [R1+0x1f20], R10 ;  /* 0x001f200a01007387 */ /* 0x004fe20000100a00 */
[----:B------:R0:W-:Y:S03]  /*1fc20*/  STL.64 [R1+0x1f18], R8 ;  /* 0x001f180801007387 */ /* 0x0001e60000100a00 */
[----:B0-----:R-:W2:Y:S01]  /*1fc30*/  LDL.LU R8, [R1+0xd0] ;  /* 0x0000d00001087983 */ /* 0x001ea20000300800 */
[----:B------:R-:W2:Y:S02]  /*1fc40*/  LDL.LU R9, [R1+0xd4] ;  /* 0x0000d40001097983 */ /* 0x000ea40000300800 */
[----:B------:R-:W2:Y:S02]  /*1fc50*/  LDL.LU R10, [R1+0xd8] ;  /* 0x0000d800010a7983 */ /* 0x000ea40000300800 */
[----:B------:R-:W2:Y:S01]  /*1fc60*/  LDL.LU R11, [R1+0xdc] ;  /* 0x0000dc00010b7983 */ /* 0x000ea20000300800 */
[----:B---3--:R-:W-:Y:S01]  /*1fc70*/  HMMA.16816.F32.BF16 R24, R20, R6, R24 ;  /* 0x000000061418723c */ /* 0x008fe20000041818 */
[----:B--2---:R0:W-:Y:S01]  /*1fc80*/  STL.64 [R1+0x1f30], R10 ;  /* 0x001f300a01007387 */ /* 0x0041e20000100a00 */
[----:B------:R1:W-:Y:S03]  /*1fc90*/  STL.64 [R1+0x1f28], R8 ;  /* 0x001f280801007387 */ /* 0x0003e60000100a00 */
[----:B0-----:R-:W2:Y:S04]  /*1fca0*/  LDL.64 R10, [R1+0x18] ;  /* 0x00001800010a7983 */ /* 0x001ea80000100a00 */
[----:B--2---:R0:W-:Y:S01]  /*1fcb0*/  STL.64 [R1+0x1f50], R10 ;  /* 0x001f500a01007387 */ /* 0x0041e20000100a00 */
[----:B-1----:R-:W2:Y:S02]  /*1fcc0*/  LDL.LU R8, [R1+0xf0] ;  /* 0x0000f00001087983 */ /* 0x002ea40000300800 */
[----:B------:R-:W2:Y:S01]  /*1fcd0*/  LDL.LU R9, [R1+0xf4] ;  /* 0x0000f40001097983 */ /* 0x000ea20000300800 */
[----:B0-----:R-:W2:Y:S01]  /*1fce0*/  LDL.LU R10, [R1+0xf8] ;  /* 0x0000f800010a7983 */ /* 0x001ea20000300800 */
[----:B------:R-:W2:Y:S09]  /*1fcf0*/  LDL.LU R11, [R1+0xfc] ;  /* 0x0000fc00010b7983 */ /* 0x000eb20000300800 */
[----:B------:R0:W-:Y:S02]  /*1fd00*/  STL.64 [R1+0x1e0], R24 ;  /* 0x0001e01801007387 */ /* 0x0001e40000100a00 */
[----:B------:R1:W-:Y:S02]  /*1fd10*/  STL.64 [R1+0x1e8], R26 ;  /* 0x0001e81a01007387 */ /* 0x0003e40000100a00 */
[----:B0-----:R-:W-:Y:S01]  /*1fd20*/  IMAD.MOV.U32 R24, RZ, RZ, R6 ;  /* 0x000000ffff187224 */ /* 0x001fe200078e0006 */
[----:B-1----:R-:W3:Y:S01]  /*1fd30*/  LDL.LU.64 R26, [R1+0x1f78] ;  /* 0x001f7800011a7983 */ /* 0x002ee20000300a00 */
[----:B------:R-:W-:-:S02]  /*1fd40*/  IMAD.MOV.U32 R25, RZ, RZ, R7 ;  /* 0x000000ffff197224 */ /* 0x000fc400078e0007 */
[----:B------:R-:W2:Y:S02]  /*1fd50*/  LDL.LU.64 R6, [R1+0x1f70] ;  /* 0x001f700001067983 */ /* 0x000ea40000300a00 */
[----:B--2---:R-:W-:Y:S01]  /*1fd60*/  HMMA.16816.F32.BF16 R20, R20, R6, R12 ;  /* 0x000000061414723c */ /* 0x004fe2000004180c */
[----:B------:R-:W2:Y:S06]  /*1fd70*/  LDL.LU.64 R14, [R1+0x1f68] ;  /* 0x001f6800010e7983 */ /* 0x000eac0000300a00 */
[----:B------:R-:W-:Y:S02]  /*1fd80*/  IMAD.MOV.U32 R13, RZ, RZ, R6 ;  /* 0x000000ffff0d7224 */ /* 0x000fe400078e0006 */
[----:B------:R-:W-:Y:S11]  /*1fd90*/  IMAD.MOV.U32 R12, RZ, RZ, R7 ;  /* 0x000000ffff0c7224 */ /* 0x000ff600078e0007 */
[----:B------:R-:W-:Y:S03]  /*1fda0*/  @!UPT UIADD3 URZ, URZ, URZ, URZ ;  /* 0x0000003f3f3ff290 */ /* 0x000fe6000fffe03f */
[----:B------:R-:W-:Y:S01]  /*1fdb0*/  STL.64 [R1+0x530], R20 ;  /* 0x0005301401007387 */ /* 0x000fe20000100a00 */
[----:B------:R0:W-:Y:S02]  /*1fdc0*/  STL.64 [R1+0x538], R22 ;  /* 0x0005381601007387 */ /* 0x0001e40000100a00 */
[----:B------:R-:W2:Y:S02]  /*1fdd0*/  LDL.LU.64 R6, [R1+0x1f60] ;  /* 0x001f600001067983 */ /* 0x000ea40000300a00 */
[----:B------:R-:W2:Y:S02]  /*1fde0*/  LDL.LU.64 R4, [R1+0x1f58] ;  /* 0x001f580001047983 */ /* 0x000ea40000300a00 */
[----:B----4-:R-:W-:Y:S02]  /*1fdf0*/  IMAD.MOV.U32 R2, RZ, RZ, R18 ;  /* 0x000000ffff027224 */ /* 0x010fe400078e0012 */
[----:B------:R-:W-:Y:S01]  /*1fe00*/  IMAD.MOV.U32 R3, RZ, RZ, R19 ;  /* 0x000000ffff037224 */ /* 0x000fe200078e0013 */
[----:B0-----:R-:W4:Y:S01]  /*1fe10*/  LDL.64 R22, [R1+0x8] ;  /* 0x0000080001167983 */ /* 0x001f220000100a00 */
        /* <DEDUP_REMOVED lines=8> */
[C---:B--2---:R-:W-:Y:S11]  /*1fea0*/  HMMA.16816.F32.BF16 R16, R4.reuse, R10, R16 ;  /* 0x0000000a0410723c */ /* 0x044ff60000041810 */
[----:B------:R-:W-:Y:S11]  /*1feb0*/  @!UPT UIADD3 URZ, URZ, URZ, URZ ;  /* 0x0000003f3f3ff290 */ /* 0x000ff6000fffe03f */
[----:B------:R-:W-:Y:S01]  /*1fec0*/  @!UPT UIADD3 URZ, URZ, URZ, URZ ;  /* 0x0000003f3f3ff290 */ /* 0x000fe2000fffe03f */
[----:B------:R0:W-:Y:S01]  /*1fed0*/  STL.64 [R1+0x500], R16 ;  /* 0x0005001001007387 */ /* 0x0001e20000100a00 */
[----:B------:R1:W-:Y:S02]  /*1fee0*/  STL.64 [R1+0x508], R18 ;  /* 0x0005081201007387 */ /* 0x0003e40000100a00 */
[----:B0-----:R-:W-:Y:S01]  /*1fef0*/  IMAD.MOV.U32 R17, RZ, RZ, R10 ;  /* 0x000000ffff117224 */ /* 0x001fe200078e000a */
[----:B-1----:R-:W2:Y:S01]  /*1ff00*/  LDL.LU.64 R18, [R1+0x1f38] ;  /* 0x001f380001127983 */ /* 0x002ea20000300a00 */
[----:B------:R-:W-:Y:S02]  /*1ff10*/  IMAD.MOV.U32 R16, RZ, RZ, R11 ;  /* 0x000000ffff107224 */ /* 0x000fe400078e000b */
[----:B------:R-:W4:Y:S02]  /*1ff20*/  LDL.LU.64 R10, [R1+0x1f30] ;  /* 0x001f3000010a7983 */ /* 0x000f240000300a00 */
[----:B------:R-:W4:Y:S02]  /*1ff30*/  LDL.LU.64 R8, [R1+0x1f28] ;  /* 0x001f280001087983 */ /* 0x000f240000300a00 */
[----:B----4-:R-:W-:Y:S01]  /*1ff40*/  HMMA.16816.F32.BF16 R8, R4, R22, R8 ;  /* 0x000000160408723c */ /* 0x010fe20000041808 */
[----:B--2---:R-:W-:Y:S01]  /*1ff50*/  STL.64 [R1+0x1f00], R18 ;  /* 0x001f001201007387 */ /* 0x004fe20000100a00 */
[----:B------:R0:W-:Y:S03]  /*1ff60*/  STL.64 [R1+0x1ef8], R16 ;  /* 0x001ef81001007387 */ /* 0x0001e60000100a00 */
[----:B0-----:R-:W2:Y:S01]  /*1ff70*/  LDL.LU R16, [R1+0x180] ;  /* 0x0001800001107983 */ /* 0x001ea20000300800 */
[----:B------:R-:W2:Y:S02]  /*1ff80*/  LDL.LU R17, [R1+0x184] ;  /* 0x0001840001117983 */ /* 0x000ea40000300800 */
[----:B------:R-:W2:Y:S02]  /*1ff90*/  LDL.LU R18, [R1+0x188] ;  /* 0x0001880001127983 */ /* 0x000ea40000300800 */
[----:B------:R-:W2:Y:S11]  /*1ffa0*/  LDL.LU R19, [R1+0x18c] ;  /* 0x00018c0001137983 */ /* 0x000eb60000300800 */
[----:B------:R-:W-:Y:S02]  /*1ffb0*/  @!UPT UIADD3 URZ, URZ, URZ, URZ ;  /* 0x0000003f3f3ff290 */ /* 0x000fe4000fffe03f */
[----:B------:R-:W-:Y:S01]  /*1ffc0*/  STL.64 [R1+0x4f0], R8 ;  /* 0x0004f00801007387 */ /* 0x000fe20000100a00 */
[----:B------:R0:W-:Y:S03]  /*1ffd0*/  STL.64 [R1+0x4f8], R10 ;  /* 0x0004f80a01007387 */ /* 0x0001e60000100a00 */
[----:B0-----:R-:W3:Y:S01]  /*1ffe0*/  LDL.LU.64 R10, [R1+0x1f20] ;  /* 0x001f2000010a7983 */ /* 0x001ee20000300a00 */
[----:B------:R-:W3:Y:S02]  /*1fff0*/  LDL.LU.64 R8, [R1+0x1f18] ;  /* 0x001f180001087983 */ /* 0x000ee40000300a00 */
[----:B------:R-:W-:Y:S02]  /*20000*/  IMAD.MOV.U32 R29, RZ, RZ, R22 ;  /* 0x000000ffff1d7224 */ /* 0x000fe400078e0016 */
[----:B------:R-:W-:Y:S02]  /*20010*/  IMAD.MOV.U32 R28, RZ, RZ, R23 ;  /* 0x000000ffff1c7224 */ /* 0x000fe400078e0017 */
[----:B------:R-:W-:-:S02]  /*20020*/  IMAD.MOV.U32 R22, RZ, RZ, R24 ;  /* 0x000000ffff167224 */ /* 0x000fc400078e0018 */
[----:B------:R-:W-:Y:S01]  /*20030*/  IMAD.MOV.U32 R23, RZ, RZ, R25 ;  /* 0x000000ffff177224 */ /* 0x000fe200078e0019 */
[----:B------:R-:W4:Y:S01]  /*20040*/  LDL.LU R24, [R1+0x1f10] ;  /* 0x001f100001187983 */ /* 0x000f220000300800 */
[----:B------:R-:W4:Y:S03]  /*20050*/  LDL.LU R25, [R1+0x1f0c] ;  /* 0x001f0c0001197983 */ /* 0x000f260000300800 */
[----:B------:R0:W-:Y:S01]  /*20060*/  STL.64 [R1+0x1ef0], R22 ;  /* 0x001ef01601007387 */ /* 0x0001e20000100a00 */
[----:B------:R-:W2:Y:S02]  /*20070*/  LDL.LU R20, [R1+0x230] ;  /* 0x0002300001147983 */ /* 0x000ea40000300800 */
[----:B------:R-:W2:Y:S01]  /*20080*/  LDL.LU R21, [R1+0x234] ;  /* 0x0002340001157983 */ /* 0x000ea20000300800 */
[----:B0-----:R-:W2:Y:S01]  /*20090*/  LDL.LU R22, [R1+0x238] ;  /* 0x0002380001167983 */ /* 0x001ea20000300800 */
[----:B------:R-:W2:Y:S01]  /*200a0*/  LDL.LU R23, [R1+0x23c] ;  /* 0x00023c0001177983 */ /* 0x000ea20000300800 */
[C---:B---3--:R-:W-:Y:S11]  /*200b0*/  HMMA.16816.F32.BF16 R8, R4.reuse, R26, R8 ;  /* 0x0000001a0408723c */ /* 0x048ff60000041808 */
[----:B------:R-:W-:Y:S11]  /*200c0*/  @!UPT UIADD3 URZ, URZ, URZ, URZ ;  /* 0x0000003f3f3ff290 */ /* 0x000ff6000fffe03f */
[----:B------:R-:W-:Y:S01]  /*200d0*/  @!UPT UIADD3 URZ, URZ, URZ, URZ ;  /* 0x0000003f3f3ff290 */ /* 0x000fe2000fffe03f */
[----:B------:R-:W-:Y:S01]  /*200e0*/  STL.64 [R1+0x100], R8 ;  /* 0x0001000801007387 */ /* 0x000fe20000100a00 */
[----:B------:R0:W-:Y:S03]  /*200f0*/  STL.64 [R1+0x108], R10 ;  /* 0x0001080a01007387 */ /* 0x0001e60000100a00 */
[----:B0-----:R-:W3:Y:S01]  /*20100*/  LDL.LU R11, [R1+0x1f08] ;  /* 0x001f0800010b7983 */ /* 0x001ee20000300800 */
[----:B------:R0:W-:Y:S03]  /*20110*/  STL.64 [R1+0x1ec0], R26 ;  /* 0x001ec01a01007387 */ /* 0x0001e60000100a00 */
[----:B0-----:R-:W3:Y:S01]  /*20120*/  LDL R27, [R1+0x11e4] ;  /* 0x0011e400011b7983 */ /* 0x001ee20000100800 */
[----:B--2---:R-:W-:Y:S01]  /*20130*/  HMMA.16816.F32.BF16 R16, R4, R14, R16 ;  /* 0x0000000e0410723c */ /* 0x004fe20000041810 */
[----:B----4-:R-:W-:Y:S02]  /*20140*/  STL.64 [R1+0x1eb8], R24 ;  /* 0x001eb81801007387 */ /* 0x010fe40000100a00 */
[----:B---3--:R-:W0:Y:S04]  /*20150*/  LDSM.16.MT88.4 R8, [R11+0x2180] ;  /* 0x002180000b08783b */ /* 0x008e280000004200 */
[----:B0-----:R0:W-:Y:S01]  /*20160*/  STL.64 [R1+0x1ed0], R10 ;  /* 0x001ed00a01007387 */ /* 0x0011e20000100a00 */
[----:B------:R1:W-:Y:S02]  /*20170*/  STL.64 [R1+0x1ec8], R8 ;  /* 0x001ec80801007387 */ /* 0x0003e40000100a00 */
[----:B0-----:R-:W-:-:S02]  /*20180*/  IMAD.MOV.U32 R10, RZ, RZ, R13 ;  /* 0x000000ffff0a7224 */ /* 0x001fc400078e000d */
[----:B------:R-:W-:-:S05]  /*20190*/  IMAD.MOV.U32 R11, RZ, RZ, R12 ;  /* 0x000000ffff0b7224 */ /* 0x000fca00078e000c */
[----:B------:R0:W-:Y:S01]  /*201a0*/  STL.64 [R1+0x1ee8], R10 ;  /* 0x001ee80a01007387 */ /* 0x0001e20000100a00 */
[----:B-1----:R-:W2:Y:S02]  /*201b0*/  LDL.LU R8, [R1+0x360] ;  /* 0x0003600001087983 */ /* 0x002ea40000300800 */
[----:B------:R-:W2:Y:S01]  /*201c0*/  LDL.LU R9, [R1+0x364] ;  /* 0x0003640001097983 */ /* 0x000ea20000300800 */
[----:B0-----:R-:W2:Y:S01]  /*201d0*/  LDL.LU R10, [R1+0x368] ;  /* 0x00036800010a7983 */ /* 0x001ea20000300800 */
[----:B------:R-:W2:Y:S02]  /*201e0*/  LDL.LU R11, [R1+0x36c] ;  /* 0x00036c00010b7983 */ /* 0x000ea40000300800 */
[----:B------:R-:W-:Y:S02]  /*201f0*/  STL.64 [R1+0x1c0], R16 ;  /* 0x0001c01001007387 */ /* 0x000fe40000100a00 */
[----:B------:R0:W-:Y:S02]  /*20200*/  STL.64 [R1+0x1c8], R18 ;  /* 0x0001c81201007387 */ /* 0x0001e40000100a00 */
[----:B0-----:R-:W3:Y:S01]  /*20210*/  LDL.LU.64 R18, [R1+0x1f00] ;  /* 0x001f000001127983 */ /* 0x001ee20000300a00 */
[----:B------:R-:W4:Y:S02]  /*20220*/  LDL.LU.64 R16, [R1+0x1ef8] ;  /* 0x001ef80001107983 */ /* 0x000f240000300a00 */
[----:B------:R-:W-:-:S02]  /*20230*/  IMAD.MOV.U32 R25, RZ, RZ, R14 ;  /* 0x000000ffff197224 */ /* 0x000fc400078e000e */
[----:B------:R-:W-:Y:S02]  /*20240*/  IMAD.MOV.U32 R24, RZ, RZ, R15 ;  /* 0x000000ffff187224 */ /* 0x000fe400078e000f */
[----:B------:R-:W0:Y:S04]  /*20250*/  LDSM.16.MT88.4 R12, [R27+0x2000] ;  /* 0x002000001b0c783b */ /* 0x000e280000004200 */
[----:B0-----:R4:W-:Y:S01]  /*20260*/  STL.64 [R1+0x1e68], R14 ;  /* 0x001e680e01007387 */ /* 0x0019e20000100a00 */
[----:B------:R0:W-:Y:S02]  /*20270*/  STL.64 [R1+0x1e60], R12 ;  /* 0x001e600c01007387 */ /* 0x0001e40000100a00 */
[----:B----4-:R-:W-:Y:S02]  /*20280*/  IMAD.MOV.U32 R14, RZ, RZ, R17 ;  /* 0x000000ffff0e7224 */ /* 0x010fe400078e0011 */
[----:B------:R-:W-:-:S05]  /*20290*/  IMAD.MOV.U32 R15, RZ, RZ, R16 ;  /* 0x000000ffff0f7224 */ /* 0x000fca00078e0010 */
[----:B------:R1:W-:Y:S01]  /*202a0*/  STL.64 [R1+0x1ed8], R14 ;  /* 0x001ed80e01007387 */ /* 0x0003e20000100a00 */
[----:B0-----:R-:W4:Y:S02]  /*202b0*/  LDL.LU R12, [R1+0x350] ;  /* 0x00035000010c7983 */ /* 0x001f240000300800 */
[----:B------:R-:W4:Y:S01]  /*202c0*/  LDL.LU R13, [R1+0x354] ;  /* 0x00035400010d7983 */ /* 0x000f220000300800 */
[C---:B---3--:R-:W-:Y:S01]  /*202d0*/  HMMA.16816.F32.BF16 R16, R4.reuse, R18, R20 ;  /* 0x000000120410723c */ /* 0x048fe20000041814 */
[----:B-1----:R-:W4:Y:S01]  /*202e0*/  LDL.LU R14, [R1+0x358] ;  /* 0x00035800010e7983 */ /* 0x002f220000300800 */
[----:B------:R-:W4:Y:S02]  /*202f0*/  LDL.LU R15, [R1+0x35c] ;  /* 0x00035c00010f7983 */ /* 0x000f240000300800 */
[----:B------:R-:W2:Y:S11]  /*20300*/  LDL.LU.64 R22, [R1+0x1ef0] ;  /* 0x001ef00001167983 */ /* 0x000eb60000300a00 */
[----:B------:R-:W-:Y:S08]  /*20310*/  @!UPT UIADD3 URZ, URZ, URZ, URZ ;  /* 0x0000003f3f3ff290 */ /* 0x000ff0000fffe03f */
[----:B------:R-:W-:Y:S01]  /*20320*/  STL.64 [R1+0x4e0], R16 ;  /* 0x0004e01001007387 */ /* 0x000fe20000100a00 */
[----:B------:R-:W-:Y:S02]  /*20330*/  STL.64 [R1+0x4e8], R18 ;  /* 0x0004e81201007387 */ /* 0x000fe40000100a00 */
[----:B------:R-:W0:Y:S02]  /*20340*/  LDSM.16.MT88.4 R16, [R27+0x2080] ;  /* 0x002080001b10783b */ /* 0x000e240000004200 */
[----:B0-----:R-:W-:Y:S02]  /*20350*/  STL.64 [R1+0x1df0], R18 ;  /* 0x001df01201007387 */ /* 0x001fe40000100a00 */
[----:B------:R0:W-:Y:S02]  /*20360*/  STL.64 [R1+0x1de8], R16 ;  /* 0x001de81001007387 */ /* 0x0001e40000100a00 */
[----:B0-----:R-:W3:Y:S01]  /*20370*/  LDL.LU R16, [R1+0x430] ;  /* 0x0004300001107983 */ /* 0x001ee20000300800 */
[----:B------:R-:W3:Y:S02]  /*20380*/  LDL.LU R17, [R1+0x434] ;  /* 0x0004340001117983 */ /* 0x000ee40000300800 */
[----:B------:R-:W3:Y:S02]  /*20390*/  LDL.LU R18, [R1+0x438] ;  /* 0x0004380001127983 */ /* 0x000ee40000300800 */
[----:B------:R-:W3:Y:S01]  /*203a0*/  LDL.LU R19, [R1+0x43c] ;  /* 0x00043c0001137983 */ /* 0x000ee20000300800 */
[C---:B--2---:R-:W-:Y:S01]  /*203b0*/  HMMA.16816.F32.BF16 R20, R4.reuse, R22, R8 ;  /* 0x000000160414723c */ /* 0x044fe20000041808 */
[----:B------:R-:W4:Y:S11]  /*203c0*/  LDL.LU.64 R10, [R1+0x1ee8] ;  /* 0x001ee800010a7983 */ /* 0x000f360000300a00 */
[----:B------:R-:W-:Y:S11]  /*203d0*/  @!UPT UIADD3 URZ, URZ, URZ, URZ ;  /* 0x0000003f3f3ff290 */ /* 0x000ff6000fffe03f */
[----:B------:R-:W-:Y:S01]  /*203e0*/  STL.64 [R1+0x4d0], R20 ;  /* 0x0004d01401007387 */ /* 0x000fe20000100a00 */
[----:B------:R-:W-:Y:S02]  /*203f0*/  STL.64 [R1+0x4d8], R22 ;  /* 0x0004d81601007387 */ /* 0x000fe40000100a00 */
[----:B------:R-:W0:Y:S02]  /*20400*/  LDSM.16.MT88.4 R20, [R27+0x2100] ;  /* 0x002100001b14783b */ /* 0x000e240000004200 */
[----:B0-----:R0:W-:Y:S02]  /*20410*/  STL.64 [R1+0x1d70], R22 ;  /* 0x001d701601007387 */ /* 0x0011e40000100a00 */
[----:B------:R-:W-:Y:S02]  /*20420*/  STL.64 [R1+0x1d68], R20 ;  /* 0x001d681401007387 */ /* 0x000fe40000100a00 */
[----:B0-----:R-:W-:Y:S02]  /*20430*/  IMAD.MOV.U32 R22, RZ, RZ, R2 ;  /* 0x000000ffff167224 */ /* 0x001fe400078e0002 */
[----:B------:R-:W-:Y:S01]  /*20440*/  IMAD.MOV.U32 R23, RZ, RZ, R3 ;  /* 0x000000ffff177224 */ /* 0x000fe200078e0003 */
[----:B------:R-:W2:Y:S01]  /*20450*/  LDL.LU R2, [R1+0x1ee4] ;  /* 0x001ee40001027983 */ /* 0x000ea20000300800 */
[----:B------:R-:W2:Y:S01]  /*20460*/  LDL.LU R3, [R1+0x1ee0] ;  /* 0x001ee00001037983 */ /* 0x000ea20000300800 */
[----:B----4-:R-:W-:Y:S02]  /*20470*/  HMMA.16816.F32.BF16 R4, R4, R10, R12 ;  /* 0x0000000a0404723c */ /* 0x010fe4000004180c */
[----:B------:R-:W3:Y:S01]  /*20480*/  LDL.LU.64 R14, [R1+0x1ed8] ;  /* 0x001ed800010e7983 */ /* 0x000ee20000300a00 */
[----:B------:R-:W4:Y:S02]  /*20490*/  LDL.LU.64 R10, [R1+0x1ed0] ;  /* 0x001ed000010a7983 */ /* 0x000f240000300a00 */
[----:B------:R-:W4:Y:S11]  /*204a0*/  LDL.LU.64 R8, [R1+0x1ec8] ;  /* 0x001ec80001087983 */ /* 0x000f360000300a00 */
[----:B------:R-:W-:Y:S07]  /*204b0*/  @!UPT UIADD3 URZ, URZ, URZ, URZ ;  /* 0x0000003f3f3ff290 */ /* 0x000fee000fffe03f */
[----:B------:R-:W-:Y:S01]  /*204c0*/  STL.64 [R1+0x4a0], R4 ;  /* 0x0004a00401007387 */ /* 0x000fe20000100a00 */
[----:B------:R-:W-:Y:S02]  /*204d0*/  STL.64 [R1+0x4a8], R6 ;  /* 0x0004a80601007387 */ /* 0x000fe40000100a00 */
[----:B------:R-:W0:Y:S02]  /*204e0*/  LDSM.16.MT88.4 R4, [R27+0x2180] ;  /* 0x002180001b04783b */ /* 0x000e240000004200 */
[----:B0-----:R0:W-:Y:S02]  /*204f0*/  STL.64 [R1+0x1ce8], R6 ;  /* 0x001ce80601007387 */ /* 0x0011e40000100a00 */
[----:B------:R1:W-:Y:S02]  /*20500*/  STL.64 [R1+0x1ce0], R4 ;  /* 0x001ce00401007387 */ /* 0x0003e40000100a00 */
[----:B0-----:R-:W2:Y:S04]  /*20510*/  LDL.LU.64 R6, [R1+0x88] ;  /* 0x0000880001067983 */ /* 0x001ea80000300a00 */
[----:B--2---:R0:W-:Y:S01]  /*20520*/  STL.64 [R1+0x1e90], R6 ;  /* 0x001e900601007387 */ /* 0x0041e20000100a00 */
[----:B-1----:R-:W4:Y:S02]  /*20530*/  LDL.LU R4, [R1+0x440] ;  /* 0x0004400001047983 */ /* 0x002f240000300800 */
[----:B------:R-:W4:Y:S01]  /*20540*/  LDL.LU R5, [R1+0x444] ;  /* 0x0004440001057983 */ /* 0x000f220000300800 */
[----:B0-----:R-:W4:Y:S01]  /*20550*/  LDL.LU R6, [R1+0x448] ;  /* 0x0004480001067983 */ /* 0x001f220000300800 */
[----:B------:R-:W4:Y:S02]  /*20560*/  LDL.LU R7, [R1+0x44c] ;  /* 0x00044c0001077983 */ /* 0x000f240000300800 */
[C---:B----4-:R-:W-:Y:S08]  /*20570*/  HMMA.16816.F32.BF16 R20, R8.reuse, R22, R4 ;  /* 0x000000160814723c */ /* 0x050ff00000041804 */
[----:B---3--:R-:W-:Y:S11]  /*20580*/  HMMA.16816.F32.BF16 R4, R8, R14, R16 ;  /* 0x0000000e0804723c */ /* 0x008ff60000041810 */
[----:B------:R-:W-:Y:S04]  /*20590*/  @!UPT UIADD3 URZ, URZ, URZ, URZ ;  /* 0x0000003f3f3ff290 */ /* 0x000fe8000fffe03f */
[----:B------:R0:W-:Y:S01]  /*205a0*/  STL.64 [R1+0x440], R20 ;  /* 0x0004401401007387 */ /* 0x0001e20000100a00 */
[----:B------:R1:W-:Y:S03]  /*205b0*/  STL.64 [R1+0x448], R22 ;  /* 0x0004481601007387 */ /* 0x0003e60000100a00 */
[----:B0-----:R-:W2:Y:S04]  /*205c0*/  LDL.LU R20, [R1+0x240] ;  /* 0x0002400001147983 */ /* 0x001ea80000300800 */
[----:B------:R0:W-:Y:S02]  /*205d0*/  STL.64 [R1+0x430], R4 ;  /* 0x0004300401007387 */ /* 0x0001e40000100a00 */
[----:B------:R3:W-:Y:S02]  /*205e0*/  STL.64 [R1+0x438], R6 ;  /* 0x0004380601007387 */ /* 0x0007e40000100a00 */
[----:B------:R-:W2:Y:S01]  /*205f0*/  LDL.LU R21, [R1+0x244] ;  /* 0x0002440001157983 */ /* 0x000ea20000300800 */
[----:B-1----:R-:W4:Y:S01]  /*20600*/  LDL.LU R22, [R1+0x248] ;  /* 0x0002480001167983 */ /* 0x002f220000300800 */
[----:B------:R-:W4:Y:S02]  /*20610*/  LDL.LU R23, [R1+0x24c] ;  /* 0x00024c0001177983 */ /* 0x000f240000300800 */
        /* <DEDUP_REMOVED lines=8> */
[----:B0-----:R-:W2:Y:S02]  /*206a0*/  LDL.LU R4, [R1+0x3f0] ;  /* 0x0003f00001047983 */ /* 0x001ea40000300800 */
[----:B------:R-:W2:Y:S01]  /*206b0*/  LDL.LU R5, [R1+0x3f4] ;  /* 0x0003f40001057983 */ /* 0x000ea20000300800 */
[----:B---3--:R-:W3:Y:S01]  /*206c0*/  LDL.LU R6, [R1+0x3f8] ;  /* 0x0003f80001067983 */ /* 0x008ee20000300800 */
[----:B------:R-:W3:Y:S03]  /*206d0*/  LDL.LU R7, [R1+0x3fc] ;  /* 0x0003fc0001077983 */ /* 0x000ee60000300800 */
[----:B---3--:R0:W-:Y:S01]  /*206e0*/  STL.64 [R1+0x1ea0], R6 ;  /* 0x001ea00601007387 */ /* 0x0081e20000100a00 */
[----:B--2---:R-:W-:Y:S02]  /*206f0*/  STL.64 [R1+0x1e98], R4 ;  /* 0x001e980401007387 */ /* 0x004fe40000100a00 */
[----:B0-----:R-:W-:-:S02]  /*20700*/  IMAD.MOV.U32 R6, RZ, RZ, R25 ;  /* 0x000000ffff067224 */ /* 0x001fc400078e0019 */
[----:B------:R-:W-:-:S05]  /*20710*/  IMAD.MOV.U32 R7, RZ, RZ, R24 ;  /* 0x000000ffff077224 */ /* 0x000fca00078e0018 */
[----:B------:R-:W-:Y:S01]  /*20720*/  STL.64 [R1+0x1eb0], R6 ;  /* 0x001eb00601007387 */ /* 0x000fe20000100a00 */
[----:B------:R0:W-:Y:S02]  /*20730*/  STL.64 [R1+0x1e78], R14 ;  /* 0x001e780e01007387 */ /* 0x0001e40000100a00 */
[----:B------:R-:W-:Y:S01]  /*20740*/  STL.64 [R1+0x1e70], R12 ;  /* 0x001e700c01007387 */ /* 0x000fe20000100a00 */
[----:B0-----:R-:W2:Y:S04]  /*20750*/  LDL.LU.64 R14, [R1+0x78] ;  /* 0x00007800010e7983 */ /* 0x001ea80000300a00 */
[----:B--2---:R0:W-:Y:S04]  /*20760*/  STL.64 [R1+0x1e88], R14 ;  /* 0x001e880e01007387 */ /* 0x0041e80000100a00 */
[----:B0-----:R-:W2:Y:S04]  /*20770*/  LDL.64 R14, [R1+0x38] ;  /* 0x00003800010e7983 */ /* 0x001ea80000100a00 */
[----:B--2---:R0:W-:Y:S01]  /*20780*/  STL.64 [R1+0x1ea8], R14 ;  /* 0x001ea80e01007387 */ /* 0x0041e20000100a00 */
[----:B------:R-:W2:Y:S02]  /*20790*/  LDL.LU R12, [R1+0x400] ;  /* 0x00040000010c7983 */ /* 0x000ea40000300800 */
[----:B------:R-:W2:Y:S01]  /*207a0*/  LDL.LU R13, [R1+0x404] ;  /* 0x00040400010d7983 */ /* 0x000ea20000300800 */
[----:B0-----:R-:W2:Y:S01]  /*207b0*/  LDL.LU R14, [R1+0x408] ;  /* 0x00040800010e7983 */ /* 0x001ea20000300800 */
[----:B------:R-:W2:Y:S02]  /*207c0*/  LDL.LU R15, [R1+0x40c] ;  /* 0x00040c00010f7983 */ /* 0x000ea40000300800 */
[----:B------:R-:W3:Y:S02]  /*207d0*/  LDL.LU R24, [R1+0x420] ;  /* 0x0004200001187983 */ /* 0x000ee40000300800 */
[----:B------:R-:W3:Y:S01]  /*207e0*/  LDL.LU R25, [R1+0x424] ;  /* 0x0004240001197983 */ /* 0x000ee20000300800 */
[----:B------:R-:W3:Y:S01]  /*207f0*/  LDL.LU R26, [R1+0x428] ;  /* 0x00042800011a7983 */ /* 0x000ee20000300800 */
[----:B------:R-:W3:Y:S02]  /*20800*/  LDL.LU R27, [R1+0x42c] ;  /* 0x00042c00011b7983 */ /* 0x000ee40000300800 */
[----:B------:R-:W2:Y:S02]  /*20810*/  LDL.LU R4, [R1+0x410] ;  /* 0x0004100001047983 */ /* 0x000ea40000300800 */
[----:B------:R-:W2:Y:S01]  /*20820*/  LDL.LU R5, [R1+0x414] ;  /* 0x0004140001057983 */ /* 0x000ea20000300800 */
[----:B------:R-:W2:Y:S01]  /*20830*/  LDL.LU R6, [R1+0x418] ;  /* 0x0004180001067983 */ /* 0x000ea20000300800 */
[----:B------:R-:W2:Y:S02]  /*20840*/  LDL.LU R7, [R1+0x41c] ;  /* 0x00041c0001077983 */ /* 0x000ea40000300800 */
[----:B------:R0:W-:Y:S02]  /*20850*/  STL.64 [R1+0x1e48], R18 ;  /* 0x001e481201007387 */ /* 0x0001e40000100a00 */
[----:B------:R-:W-:Y:S01]  /*20860*/  STL.64 [R1+0x1e40], R16 ;  /* 0x001e401001007387 */ /* 0x000fe20000100a00 */
[----:B0-----:R-:W2:Y:S04]  /*20870*/  LDL.64 R18, [R1+0x18] ;  /* 0x0000180001127983 */ /* 0x001ea80000100a00 */
[----:B--2---:R0:W-:Y:S04]  /*20880*/  STL.64 [R1+0x1e58], R18 ;  /* 0x001e581201007387 */ /* 0x0041e80000100a00 */
[----:B0-----:R-:W2:Y:S04]  /*20890*/  LDL.64 R18, [R1+0x28] ;  /* 0x0000280001127983 */ /* 0x001ea80000100a00 */
[----:B--2---:R0:W-:Y:S01]  /*208a0*/  STL.64 [R1+0x1e80], R18 ;  /* 0x001e801201007387 */ /* 0x0041e20000100a00 */
[----:B------:R-:W2:Y:S02]  /*208b0*/  LDL.LU R16, [R1+0x3e0] ;  /* 0x0003e00001107983 */ /* 0x000ea40000300800 */
[----:B------:R-:W2:Y:S01]  /*208c0*/  LDL.LU R17, [R1+0x3e4] ;  /* 0x0003e40001117983 */ /* 0x000ea20000300800 */
[----:B0-----:R-:W2:Y:S01]  /*208d0*/  LDL.LU R18, [R1+0x3e8] ;  /* 0x0003e80001127983 */ /* 0x001ea20000300800 */
[----:B------:R-:W2:Y:S02]  /*208e0*/  LDL.LU R19, [R1+0x3ec] ;  /* 0x0003ec0001137983 */ /* 0x000ea40000300800 */
[----:B----4-:R-:W-:Y:S02]  /*208f0*/  STL.64 [R1+0x1d80], R22 ;  /* 0x001d801601007387 */ /* 0x010fe40000100a00 */
[----:B------:R0:W-:Y:S02]  /*20900*/  STL.64 [R1+0x1d78], R20 ;  /* 0x001d781401007387 */ /* 0x0001e40000100a00 */
[----:B0-----:R-:W4:Y:S01]  /*20910*/  LDL.LU R20, [R1+0x260] ;  /* 0x0002600001147983 */ /* 0x001f220000300800 */
[----:B------:R-:W4:Y:S02]  /*20920*/  LDL.LU R21, [R1+0x264] ;  /* 0x0002640001157983 */ /* 0x000f240000300800 */
[----:B------:R-:W2:Y:S02]  /*20930*/  LDL.LU R22, [R1+0x268] ;  /* 0x0002680001167983 */ /* 0x000ea40000300800 */
[----:B------:R-:W2:Y:S02]  /*20940*/  LDL.LU R23, [R1+0x26c] ;  /* 0x00026c0001177983 */ /* 0x000ea40000300800 */
[----:B--2---:R-:W-:Y:S01]  /*20950*/  STL.64 [R1+0x1d90], R22 ;  /* 0x001d901601007387 */ /* 0x004fe20000100a00 */
[----:B----4-:R0:W-:Y:S03]  /*20960*/  STL.64 [R1+0x1d88], R20 ;  /* 0x001d881401007387 */ /* 0x0101e60000100a00 */
[----:B0-----:R-:W2:Y:S01]  /*20970*/  LDL.LU R20, [R1+0x270] ;  /* 0x0002700001147983 */ /* 0x001ea20000300800 */
[----:B------:R-:W2:Y:S02]  /*20980*/  LDL.LU R21, [R1+0x274] ;  /* 0x0002740001157983 */ /* 0x000ea40000300800 */
[----:B------:R-:W4:Y:S02]  /*20990*/  LDL.LU R22, [R1+0x278] ;  /* 0x0002780001167983 */ /* 0x000f240000300800 */
[----:B------:R-:W4:Y:S02]  /*209a0*/  LDL.LU R23, [R1+0x27c] ;  /* 0x00027c0001177983 */ /* 0x000f240000300800 */
[----:B----4-:R0:W-:Y:S02]  /*209b0*/  STL.64 [R1+0x1da0], R22 ;  /* 0x001da01601007387 */ /* 0x0101e40000100a00 */
[----:B0-----:R-:W-:-:S02]  /*209c0*/  IMAD.MOV.U32 R22, RZ, RZ, R29 ;  /* 0x000000ffff167224 */ /* 0x001fc400078e001d */
[----:B------:R-:W-:-:S07]  /*209d0*/  IMAD.MOV.U32 R23, RZ, RZ, R28 ;  /* 0x000000ffff177224 */ /* 0x000fce00078e001c */
[C---:B---3--:R-:W-:Y:S01]  /*209e0*/  HMMA.16816.F32.BF16 R24, R8.reuse, R22, R24 ;  /* 0x000000160818723c */ /* 0x048fe20000041818 */
[----:B--2---:R-:W-:Y:S11]  /*209f0*/  STL.64 [R1+0x1d98], R20 ;  /* 0x001d981401007387 */ /* 0x004ff60000100a00 */
[----:B------:R-:W-:Y:S11]  /*20a00*/  @!UPT UIADD3 URZ, URZ, URZ, URZ ;  /* 0x0000003f3f3ff290 */ /* 0x000ff6000fffe03f */
[----:B------:R-:W-:Y:S01]  /*20a10*/  STL.64 [R1+0x420], R24 ;  /* 0x0004201801007387 */ /* 0x000fe20000100a00 */
[----:B------:R0:W-:Y:S03]  /*20a20*/  STL.64 [R1+0x428], R26 ;  /* 0x0004281a01007387 */ /* 0x0001e60000100a00 */
[----:B0-----:R-:W2:Y:S01]  /*20a30*/  LDL.LU.64 R26, [R1+0x1ec0] ;  /* 0x001ec000011a7983 */ /* 0x001ea20000300a00 */
[----:B------:R-:W3:Y:S02]  /*20a40*/  LDL.LU.64 R24, [R1+0x1eb8] ;  /* 0x001eb80001187983 */ /* 0x000ee40000300a00 */
[----:B------:R0:W-:Y:S02]  /*20a50*/  STL.64 [R1+0x1e50], R22 ;  /* 0x001e501601007387 */ /* 0x0001e40000100a00 */
[----:B------:R-:W4:Y:S01]  /*20a60*/  LDL.LU R20, [R1+0x3c0] ;  /* 0x0003c00001147983 */ /* 0x000f220000300800 */
[----:B------:R-:W4:Y:S04]  /*20a70*/  LDL.LU R21, [R1+0x3c4] ;  /* 0x0003c40001157983 */ /* 0x000f280000300800 */
[----:B0-----:R-:W4:Y:S01]  /*20a80*/  LDL.LU R22, [R1+0x3c8] ;  /* 0x0003c80001167983 */ /* 0x001f220000300800 */
[----:B------:R-:W4:Y:S01]  /*20a90*/  LDL.LU R23, [R1+0x3cc] ;  /* 0x0003cc0001177983 */ /* 0x000f220000300800 */
[C---:B--2---:R-:W-:Y:S11]  /*20aa0*/  HMMA.16816.F32.BF16 R4, R8.reuse, R26, R4 ;  /* 0x0000001a0804723c */ /* 0x044ff60000041804 */
[----:B------:R-:W-:Y:S11]  /*20ab0*/  @!UPT UIADD3 URZ, URZ, URZ, URZ ;  /* 0x0000003f3f3ff290 */ /* 0x000ff6000fffe03f */
[----:B------:R-:W-:Y:S01]  /*20ac0*/  @!UPT UIADD3 URZ, URZ, URZ, URZ ;  /* 0x0000003f3f3ff290 */ /* 0x000fe2000fffe03f */
        /* <DEDUP_REMOVED lines=28> */
[----:B------:R-:W2:Y:S02]  /*20c90*/  LDL.LU.64 R12, [R1+0x1e70] ;  /* 0x001e7000010c7983 */ /* 0x000ea40000300a00 */
[----:B--2---:R-:W-:Y:S01]  /*20ca0*/  HMMA.16816.F32.BF16 R8, R8, R6, R12 ;  /* 0x000000060808723c */ /* 0x004fe2000004180c */
[----:B------:R-:W2:Y:S01]  /*20cb0*/  LDL.LU.64 R14, [R1+0x1e68] ;  /* 0x001e6800010e7983 */ /* 0x000ea20000300a00 */
[----:B------:R-:W2:Y:S02]  /*20cc0*/  LDL.LU.64 R12, [R1+0x1e60] ;  /* 0x001e6000010c7983 */ /* 0x000ea40000300a00 */
[----:B------:R-:W-:Y:S11]  /*20cd0*/  STL.64 [R1+0x1e28], R6 ;  /* 0x001e280601007387 */ /* 0x000ff60000100a00 */
[----:B------:R-:W-:Y:S08]  /*20ce0*/  @!UPT UIADD3 URZ, URZ, URZ, URZ ;  /* 0x0000003f3f3ff290 */ /* 0x000ff0000fffe03f */
[----:B------:R-:W-:Y:S01]  /*20cf0*/  STL.64 [R1+0x1b0], R8 ;  /* 0x0001b00801007387 */ /* 0x000fe20000100a00 */
[----:B------:R0:W-:Y:S02]  /*20d00*/  STL.64 [R1+0x1b8], R10 ;  /* 0x0001b80a01007387 */ /* 0x0001e40000100a00 */
[----:B0-----:R-:W-:Y:S02]  /*20d10*/  IMAD.MOV.U32 R10, RZ, RZ, R17 ;  /* 0x000000ffff0a7224 */ /* 0x001fe400078e0011 */
[----:B------:R-:W-:-:S05]  /*20d20*/  IMAD.MOV.U32 R11, RZ, RZ, R16 ;  /* 0x000000ffff0b7224 */ /* 0x000fca00078e0010 */
[----:B------:R0:W-:Y:S01]  /*20d30*/  STL.64 [R1+0x1e08], R10 ;  /* 0x001e080a01007387 */ /* 0x0001e20000100a00 */
[----:B------:R-:W2:Y:S02]  /*20d40*/  LDL.LU R8, [R1+0x3d0] ;  /* 0x0003d00001087983 */ /* 0x000ea40000300800 */
[----:B------:R-:W2:Y:S01]  /*20d50*/  LDL.LU R9, [R1+0x3d4] ;  /* 0x0003d40001097983 */ /* 0x000ea20000300800 */
[----:B0-----:R-:W2:Y:S01]  /*20d60*/  LDL.LU R10, [R1+0x3d8] ;  /* 0x0003d800010a7983 */ /* 0x001ea20000300800 */
[----:B------:R-:W2:Y:S02]  /*20d70*/  LDL.LU R11, [R1+0x3dc] ;  /* 0x0003dc00010b7983 */ /* 0x000ea40000300800 */
[C---:B--2---:R-:W-:Y:S11]  /*20d80*/  HMMA.16816.F32.BF16 R8, R12.reuse, R18, R8 ;  /* 0x000000120c08723c */ /* 0x044ff60000041808 */
[----:B------:R-:W-:Y:S11]  /*20d90*/  @!UPT UIADD3 URZ, URZ, URZ, URZ ;  /* 0x0000003f3f3ff290 */ /* 0x000ff6000fffe03f */
[----:B------:R-:W-:Y:S01]  /*20da0*/  @!UPT UIADD3 URZ, URZ, URZ, URZ ;  /* 0x0000003f3f3ff290 */ /* 0x000fe2000fffe03f */
[----:B------:R0:W-:Y:S01]  /*20db0*/  STL.64 [R1+0x3d0], R8 ;  /* 0x0003d00801007387 */ /* 0x0001e20000100a00 */
[----:B------:R-:W-:Y:S02]  /*20dc0*/  STL.64 [R1+0x3d8], R10 ;  /* 0x0003d80a01007387 */ /* 0x000fe40000100a00 */
[----:B0-----:R-:W-:Y:S02]  /*20dd0*/  IMAD.MOV.U32 R9, RZ, RZ, R18 ;  /* 0x000000ffff097224 */ /* 0x001fe400078e0012 */
[----:B------:R-:W-:Y:S02]  /*20de0*/  IMAD.MOV.U32 R8, RZ, RZ, R19 ;  /* 0x000000ffff087224 */ /* 0x000fe400078e0013 */
[----:B------:R-:W4:Y:S02]  /*20df0*/  LDL.LU.64 R18, [R1+0x1e58] ;  /* 0x001e580001127983 */ /* 0x000f240000300a00 */
[C---:B----4-:R-:W-:Y:S11]  /*20e00*/  HMMA.16816.F32.BF16 R20, R12.reuse, R18, R20 ;  /* 0x000000120c14723c */ /* 0x050ff60000041814 */
        /* <DEDUP_REMOVED lines=9> */
[----:B--2---:R-:W-:Y:S11]  /*20ea0*/  HMMA.16816.F32.BF16 R16, R12, R22, R16 ;  /* 0x000000160c10723c */ /* 0x004ff60000041810 */
[----:B------:R-:W-:Y:S11]  /*20eb0*/  @!UPT UIADD3 URZ, URZ, URZ, URZ ;  /* 0x0000003f3f3ff290 */ /* 0x000ff6000fffe03f */
[----:B------:R-:W-:Y:S01]  /*20ec0*/  @!UPT UIADD3 URZ, URZ, URZ, URZ ;  /* 0x0000003f3f3ff290 */ /* 0x000fe2000fffe03f */
[----:B------:R0:W-:Y:S01]  /*20ed0*/  STL.64 [R1+0x3b0], R16 ;  /* 0x0003b01001007387 */ /* 0x0001e20000100a00 */
[----:B------:R1:W-:Y:S03]  /*20ee0*/  STL.64 [R1+0x3b8], R18 ;  /* 0x0003b81201007387 */ /* 0x0003e60000100a00 */
[----:B0-----:R-:W2:Y:S01]  /*20ef0*/  LDL.LU R16, [R1+0x2b0] ;  /* 0x0002b00001107983 */ /* 0x001ea20000300800 */
[----:B------:R-:W2:Y:S02]  /*20f00*/  LDL.LU R17, [R1+0x2b4] ;  /* 0x0002b40001117983 */ /* 0x000ea40000300800 */
[----:B-1----:R-:W4:Y:S02]  /*20f10*/  LDL.LU R18, [R1+0x2b8] ;  /* 0x0002b80001127983 */ /* 0x002f240000300800 */
[----:B------:R-:W4:Y:S02]  /*20f20*/  LDL.LU R19, [R1+0x2bc] ;  /* 0x0002bc0001137983 */ /* 0x000f240000300800 */
[----:B------:R-:W-:-:S02]  /*20f30*/  IMAD.MOV.U32 R10, RZ, RZ, R5 ;  /* 0x000000ffff0a7224 */ /* 0x000fc400078e0005 */
[----:B------:R-:W-:-:S05]  /*20f40*/  IMAD.MOV.U32 R11, RZ, RZ, R4 ;  /* 0x000000ffff0b7224 */ /* 0x000fca00078e0004 */
[----:B------:R-:W-:Y:S04]  /*20f50*/  STL.64 [R1+0x1e20], R10 ;  /* 0x001e200a01007387 */ /* 0x000fe80000100a00 */
[----:B----4-:R-:W-:Y:S01]  /*20f60*/  STL.64 [R1+0x1e00], R18 ;  /* 0x001e001201007387 */ /* 0x010fe20000100a00 */
[----:B--2---:R0:W-:Y:S03]  /*20f70*/  STL.64 [R1+0x1df8], R16 ;  /* 0x001df81001007387 */ /* 0x0041e60000100a00 */
[----:B0-----:R-:W2:Y:S01]  /*20f80*/  LDL.LU R16, [R1+0x370] ;  /* 0x0003700001107983 */ /* 0x001ea20000300800 */
[----:B------:R-:W2:Y:S02]  /*20f90*/  LDL.LU R17, [R1+0x374] ;  /* 0x0003740001117983 */ /* 0x000ea40000300800 */
[----:B------:R-:W4:Y:S02]  /*20fa0*/  LDL.LU R18, [R1+0x378] ;  /* 0x0003780001127983 */ /* 0x000f240000300800 */
[----:B------:R-:W4:Y:S01]  /*20fb0*/  LDL.LU R19, [R1+0x37c] ;  /* 0x00037c0001137983 */ /* 0x000f220000300800 */
[----:B------:R-:W2:Y:S01]  /*20fc0*/  LDL.LU R4, [R1+0x390] ;  /* 0x0003900001047983 */ /* 0x000ea20000300800 */
[----:B------:R-:W2:Y:S02]  /*20fd0*/  LDL.LU R5, [R1+0x394] ;  /* 0x0003940001057983 */ /* 0x000ea40000300800 */
[----:B------:R-:W2:Y:S02]  /*20fe0*/  LDL.LU R6, [R1+0x398] ;  /* 0x0003980001067983 */ /* 0x000ea40000300800 */
[----:B------:R-:W2:Y:S02]  /*20ff0*/  LDL.LU R7, [R1+0x39c] ;  /* 0x00039c0001077983 */ /* 0x000ea40000300800 */
[----:B--2---:R-:W-:Y:S01]  /*21000*/  STL.64 [R1+0x1e38], R6 ;  /* 0x001e380601007387 */ /* 0x004fe20000100a00 */
[----:B------:R0:W-:Y:S03]  /*21010*/  STL.64 [R1+0x1e30], R4 ;  /* 0x001e300401007387 */ /* 0x0001e60000100a00 */
[----:B0-----:R-:W2:Y:S01]  /*21020*/  LDL.LU R4, [R1+0x3a0] ;  /* 0x0003a00001047983 */ /* 0x001ea20000300800 */
[----:B------:R-:W2:Y:S02]  /*21030*/  LDL.LU R5, [R1+0x3a4] ;  /* 0x0003a40001057983 */ /* 0x000ea40000300800 */
[----:B------:R-:W2:Y:S02]  /*21040*/  LDL.LU R6, [R1+0x3a8] ;  /* 0x0003a80001067983 */ /* 0x000ea40000300800 */
[----:B------:R-:W2:Y:S01]  /*21050*/  LDL.LU R7, [R1+0x3ac] ;  /* 0x0003ac0001077983 */ /* 0x000ea20000300800 */
[----:B------:R-:W3:Y:S01]  /*21060*/  LDL.64 R10, [R1+0x48] ;  /* 0x00004800010a7983 */ /* 0x000ee20000100a00 */
[----:B----4-:R-:W-:Y:S02]  /*21070*/  STL.64 [R1+0x1e18], R18 ;  /* 0x001e181201007387 */ /* 0x010fe40000100a00 */
[----:B------:R0:W-:Y:S02]  /*21080*/  STL.64 [R1+0x1e10], R16 ;  /* 0x001e101001007387 */ /* 0x0001e40000100a00 */
[----:B0-----:R-:W4:Y:S01]  /*21090*/  LDL.LU R16, [R1+0x380] ;  /* 0x0003800001107983 */ /* 0x001f220000300800 */
[----:B------:R-:W4:Y:S02]  /*210a0*/  LDL.LU R17, [R1+0x384] ;  /* 0x0003840001117983 */ /* 0x000f240000300800 */
[----:B------:R-:W4:Y:S02]  /*210b0*/  LDL.LU R18, [R1+0x388] ;  /* 0x0003880001127983 */ /* 0x000f240000300800 */
[----:B------:R-:W4:Y:S01]  /*210c0*/  LDL.LU R19, [R1+0x38c] ;  /* 0x00038c0001137983 */ /* 0x000f220000300800 */
[----:B------:R0:W-:Y:S02]  /*210d0*/  STL.64 [R1+0x1db8], R22 ;  /* 0x001db81601007387 */ /* 0x0001e40000100a00 */
[----:B0-----:R-:W-:-:S02]  /*210e0*/  IMAD.MOV.U32 R22, RZ, RZ, R21 ;  /* 0x000000ffff167224 */ /* 0x001fc400078e0015 */
[----:B------:R-:W-:-:S05]  /*210f0*/  IMAD.MOV.U32 R23, RZ, RZ, R20 ;  /* 0x000000ffff177224 */ /* 0x000fca00078e0014 */
[----:B------:R-:W-:Y:S01]  /*21100*/  STL.64 [R1+0x1dd0], R22 ;  /* 0x001dd01601007387 */ /* 0x000fe20000100a00 */
[C---:B--2---:R-:W-:Y:S11]  /*21110*/  HMMA.16816.F32.BF16 R4, R12.reuse, R26, R4 ;  /* 0x0000001a0c04723c */ /* 0x044ff60000041804 */
[----:B------:R-:W-:Y:S11]  /*21120*/  @!UPT UIADD3 URZ, URZ, URZ, URZ ;  /* 0x0000003f3f3ff290 */ /* 0x000ff6000fffe03f */
[----:B------:R-:W-:Y:S01]  /*21130*/  @!UPT UIADD3 URZ, URZ, URZ, URZ ;  /* 0x0000003f3f3ff290 */ /* 0x000fe2000fffe03f */
[----:B------:R-:W-:Y:S01]  /*21140*/  STL.64 [R1+0x3a0], R4 ;  /* 0x0003a00401007387 */ /* 0x000fe20000100a00 */
[----:B------:R0:W-:Y:S03]  /*21150*/  STL.64 [R1+0x3a8], R6 ;  /* 0x0003a80601007387 */ /* 0x0001e60000100a00 */
[----:B0-----:R-:W2:Y:S01]  /*21160*/  LDL.LU.64 R6, [R1+0x1e38] ;  /* 0x001e380001067983 */ /* 0x001ea20000300a00 */
[----:B------:R-:W2:Y:S02]  /*21170*/  LDL.LU.64 R4, [R1+0x1e30] ;  /* 0x001e300001047983 */ /* 0x000ea40000300a00 */
[----:B------:R-:W-:Y:S02]  /*21180*/  STL.64 [R1+0x1db0], R26 ;  /* 0x001db01a01007387 */ /* 0x000fe40000100a00 */
[----:B---3--:R0:W-:Y:S02]  /*21190*/  STL.64 [R1+0x1da8], R24 ;  /* 0x001da81801007387 */ /* 0x0081e40000100a00 */
[----:B0-----:R-:W3:Y:S01]  /*211a0*/  LDL.LU R24, [R1+0x280] ;  /* 0x0002800001187983 */ /* 0x001ee20000300800 */
[----:B------:R-:W3:Y:S02]  /*211b0*/  LDL.LU R25, [R1+0x284] ;  /* 0x0002840001197983 */ /* 0x000ee40000300800 */
[----:B------:R-:W2:Y:S02]  /*211c0*/  LDL.LU R26, [R1+0x288] ;  /* 0x00028800011a7983 */ /* 0x000ea40000300800 */
[----:B------:R-:W2:Y:S02]  /*211d0*/  LDL.LU R27, [R1+0x28c] ;  /* 0x00028c00011b7983 */ /* 0x000ea40000300800 */
[----:B--2---:R-:W-:Y:S01]  /*211e0*/  STL.64 [R1+0x1dc8], R26 ;  /* 0x001dc81a01007387 */ /* 0x004fe20000100a00 */
[----:B---3--:R0:W-:Y:S03]  /*211f0*/  STL.64 [R1+0x1dc0], R24 ;  /* 0x001dc01801007387 */ /* 0x0081e60000100a00 */
[----:B0-----:R-:W2:Y:S01]  /*21200*/  LDL.LU R24, [R1+0x290] ;  /* 0x0002900001187983 */ /* 0x001ea20000300800 */
[----:B------:R-:W2:Y:S02]  /*21210*/  LDL.LU R25, [R1+0x294] ;  /* 0x0002940001197983 */ /* 0x000ea40000300800 */
[----:B------:R-:W3:Y:S02]  /*21220*/  LDL.LU R26, [R1+0x298] ;  /* 0x00029800011a7983 */ /* 0x000ee40000300800 */
[----:B------:R-:W3:Y:S01]  /*21230*/  LDL.LU R27, [R1+0x29c] ;  /* 0x00029c00011b7983 */ /* 0x000ee20000300800 */
[----:B------:R-:W-:Y:S01]  /*21240*/  HMMA.16816.F32.BF16 R4, R12, R10, R4 ;  /* 0x0000000a0c04723c */ /* 0x000fe20000041804 */
[----:B---3--:R-:W-:Y:S01]  /*21250*/  STL.64 [R1+0x1de0], R26 ;  /* 0x001de01a01007387 */ /* 0x008fe20000100a00 */
[----:B--2---:R0:W-:Y:S03]  /*21260*/  STL.64 [R1+0x1dd8], R24 ;  /* 0x001dd81801007387 */ /* 0x0041e60000100a00 */
[----:B0-----:R-:W2:Y:S01]  /*21270*/  LDL.LU R24, [R1+0x2a0] ;  /* 0x0002a00001187983 */ /* 0x001ea20000300800 */
[----:B------:R-:W2:Y:S02]  /*21280*/  LDL.LU R25, [R1+0x2a4] ;  /* 0x0002a40001197983 */ /* 0x000ea40000300800 */
[----:B------:R-:W2:Y:S02]  /*21290*/  LDL.LU R26, [R1+0x2a8] ;  /* 0x0002a800011a7983 */ /* 0x000ea40000300800 */
[----:B------:R-:W2:Y:S11]  /*212a0*/  LDL.LU R27, [R1+0x2ac] ;  /* 0x0002ac00011b7983 */ /* 0x000eb60000300800 */
[----:B------:R-:W-:Y:S02]  /*212b0*/  @!UPT UIADD3 URZ, URZ, URZ, URZ ;  /* 0x0000003f3f3ff290 */ /* 0x000fe4000fffe03f */
[----:B------:R0:W-:Y:S01]  /*212c0*/  STL.64 [R1+0x2e0], R4 ;  /* 0x0002e00401007387 */ /* 0x0001e20000100a00 */
[----:B------:R1:W-:Y:S02]  /*212d0*/  STL.64 [R1+0x2e8], R6 ;  /* 0x0002e80601007387 */ /* 0x0003e40000100a00 */
[----:B0-----:R-:W-:Y:S01]  /*212e0*/  IMAD.MOV.U32 R5, RZ, RZ, R10 ;  /* 0x000000ffff057224 */ /* 0x001fe200078e000a */
[----:B-1----:R-:W3:Y:S01]  /*212f0*/  LDL.LU.64 R6, [R1+0x1e28] ;  /* 0x001e280001067983 */ /* 0x002ee20000300a00 */
[----:B------:R-:W-:Y:S02]  /*21300*/  IMAD.MOV.U32 R4, RZ, RZ, R11 ;  /* 0x000000ffff047224 */ /* 0x000fe400078e000b */
[----:B------:R-:W4:Y:S02]  /*21310*/  LDL.LU.64 R10, [R1+0x1e20] ;  /* 0x001e2000010a7983 */ /* 0x000f240000300a00 */
[----:B------:R-:W-:Y:S02]  /*21320*/  IMAD.MOV.U32 R22, RZ, RZ, R9 ;  /* 0x000000ffff167224 */ /* 0x000fe400078e0009 */
[----:B------:R-:W-:-:S02]  /*21330*/  IMAD.MOV.U32 R23, RZ, RZ, R8 ;  /* 0x000000ffff177224 */ /* 0x000fc400078e0008 */
[C---:B----4-:R-:W-:Y:S01]  /*21340*/  HMMA.16816.F32.BF16 R8, R12.reuse, R10, R16 ;  /* 0x0000000a0c08723c */ /* 0x050fe20000041810 */
[----:B------:R-:W4:Y:S01]  /*21350*/  LDL.LU.64 R18, [R1+0x1e18] ;  /* 0x001e180001127983 */ /* 0x000f220000300a00 */
[----:B------:R-:W4:Y:S11]  /*21360*/  LDL.LU.64 R16, [R1+0x1e10] ;  /* 0x001e100001107983 */ /* 0x000f360000300a00 */
[----:B------:R-:W-:Y:S10]  /*21370*/  @!UPT UIADD3 URZ, URZ, URZ, URZ ;  /* 0x0000003f3f3ff290 */ /* 0x000ff4000fffe03f */
[----:B------:R-:W-:Y:S01]  /*21380*/  STL.64 [R1+0x2d0], R8 ;  /* 0x0002d00801007387 */ /* 0x000fe20000100a00 */
[----:B------:R0:W-:Y:S03]  /*21390*/  STL.64 [R1+0x2d8], R10 ;  /* 0x0002d80a01007387 */ /* 0x0001e60000100a00 */
[----:B0-----:R-:W4:Y:S02]  /*213a0*/  LDL.LU.64 R10, [R1+0x1e08] ;  /* 0x001e0800010a7983 */ /* 0x001f240000300a00 */
[C---:B----4-:R-:W-:Y:S11]  /*213b0*/  HMMA.16816.F32.BF16 R16, R12.reuse, R10, R16 ;  /* 0x0000000a0c10723c */ /* 0x050ff60000041810 */
[----:B------:R-:W-:Y:S11]  /*213c0*/  @!UPT UIADD3 URZ, URZ, URZ, URZ ;  /* 0x0000003f3f3ff290 */ /* 0x000ff6000fffe03f */
[----:B------:R-:W-:Y:S01]  /*213d0*/  @!UPT UIADD3 URZ, URZ, URZ, URZ ;  /* 0x0000003f3f3ff290 */ /* 0x000fe2000fffe03f */
[----:B------:R-:W-:Y:S01]  /*213e0*/  STL.64 [R1+0x2c0], R16 ;  /* 0x0002c01001007387 */ /* 0x000fe20000100a00 */
[----:B------:R0:W-:Y:S03]  /*213f0*/  STL.64 [R1+0x2c8], R18 ;  /* 0x0002c81201007387 */ /* 0x0001e60000100a00 */
[----:B0-----:R-:W3:Y:S01]  /*21400*/  LDL.LU.64 R18, [R1+0x1e00] ;  /* 0x001e000001127983 */ /* 0x001ee20000300a00 */
[----:B------:R-:W3:Y:S02]  /*21410*/  LDL.LU.64 R16, [R1+0x1df8] ;  /* 0x001df80001107983 */ /* 0x000ee40000300a00 */
[----:B---3--:R-:W-:Y:S01]  /*21420*/  HMMA.16816.F32.BF16 R12, R12, R6, R16 ;  /* 0x000000060c0c723c */ /* 0x008fe20000041810 */
[----:B------:R-:W2:Y:S01]  /*21430*/  LDL.LU.64 R18, [R1+0x1df0] ;  /* 0x001df00001127983 */ /* 0x000ea20000300a00 */
[----:B------:R-:W2:Y:S11]  /*21440*/  LDL.LU.64 R16, [R1+0x1de8] ;  /* 0x001de80001107983 */ /* 0x000eb60000300a00 */
[----:B------:R-:W-:Y:S10]  /*21450*/  @!UPT UIADD3 URZ, URZ, URZ, URZ ;  /* 0x0000003f3f3ff290 */ /* 0x000ff4000fffe03f */
[----:B------:R-:W-:Y:S01]  /*21460*/  STL.64 [R1+0x1a0], R12 ;  /* 0x0001a00c01007387 */ /* 0x000fe20000100a00 */
[----:B------:R0:W-:Y:S03]  /*21470*/  STL.64 [R1+0x1a8], R14 ;  /* 0x0001a80e01007387 */ /* 0x0001e60000100a00 */
[----:B0-----:R-:W3:Y:S01]  /*21480*/  LDL R15, [R1+0x5d4] ;  /* 0x0005d400010f7983 */ /* 0x001ee20000100800 */
[C---:B--2---:R-:W-:Y:S03]  /*21490*/  HMMA.16816.F32.BF16 R20, R16.reuse, R22, R24 ;  /* 0x000000161014723c */ /* 0x044fe60000041818 */
[----:B---3--:R0:W-:Y:S04]  /*214a0*/  STL [R1+0x1d10], R15 ;  /* 0x001d100f01007387 */ /* 0x0081e80000100800 */
[----:B0-----:R-:W2:Y:S01]  /*214b0*/  LDL.LU.64 R14, [R1+0x38] ;  /* 0x00003800010e7983 */ /* 0x001ea20000300a00 */
[----:B------:R-:W3:Y:S02]  /*214c0*/  LDL.LU.64 R26, [R1+0x1de0] ;  /* 0x001de000011a7983 */ /* 0x000ee40000300a00 */
[----:B------:R-:W3:Y:S11]  /*214d0*/  LDL.LU.64 R24, [R1+0x1dd8] ;  /* 0x001dd80001187983 */ /* 0x000ef60000300a00 */
[----:B------:R-:W-:Y:S02]  /*214e0*/  @!UPT UIADD3 URZ, URZ, URZ, URZ ;  /* 0x0000003f3f3ff290 */ /* 0x000fe4000fffe03f */
[----:B------:R-:W-:Y:S01]  /*214f0*/  STL.64 [R1+0x180], R20 ;  /* 0x0001801401007387 */ /* 0x000fe20000100a00 */
[----:B------:R0:W-:Y:S04]  /*21500*/  STL.64 [R1+0x188], R22 ;  /* 0x0001881601007387 */ /* 0x0001e80000100a00 */
[----:B0-----:R-:W3:Y:S02]  /*21510*/  LDL.LU.64 R22, [R1+0x1dd0] ;  /* 0x001dd00001167983 */ /* 0x001ee40000300a00 */
[C---:B---3--:R-:W-:Y:S02]  /*21520*/  HMMA.16816.F32.BF16 R20, R16.reuse, R22, R24 ;  /* 0x000000161014723c */ /* 0x048fe40000041818 */
[----:B------:R-:W3:Y:S01]  /*21530*/  LDL.LU.64 R26, [R1+0x1dc8] ;  /* 0x001dc800011a7983 */ /* 0x000ee20000300a00 */
[----:B------:R-:W3:Y:S11]  /*21540*/  LDL.LU.64 R24, [R1+0x1dc0] ;  /* 0x001dc00001187983 */ /* 0x000ef60000300a00 */
[----:B------:R-:W-:Y:S09]  /*21550*/  @!UPT UIADD3 URZ, URZ, URZ, URZ ;  /* 0x0000003f3f3ff290 */ /* 0x000ff2000fffe03f */
[----:B------:R-:W-:Y:S01]  /*21560*/  STL.64 [R1+0xf0], R20 ;  /* 0x0000f01401007387 */ /* 0x000fe20000100a00 */
[----:B------:R0:W-:Y:S03]  /*21570*/  STL.64 [R1+0xf8], R22 ;  /* 0x0000f81601007387 */ /* 0x0001e60000100a00 */
[----:B0-----:R-:W3:Y:S02]  /*21580*/  LDL.LU.64 R22, [R1+0x1db8] ;  /* 0x001db80001167983 */ /* 0x001ee40000300a00 */
[C---:B---3--:R-:W-:Y:S02]  /*21590*/  HMMA.16816.F32.BF16 R20, R16.reuse, R22, R24 ;  /* 0x000000161014723c */ /* 0x048fe40000041818 */
[----:B------:R-:W3:Y:S01]  /*215a0*/  LDL.LU.64 R26, [R1+0x1db0] ;  /* 0x001db000011a7983 */ /* 0x000ee20000300a00 */
[----:B------:R-:W4:Y:S11]  /*215b0*/  LDL.LU.64 R24, [R1+0x1da8] ;  /* 0x001da80001187983 */ /* 0x000f360000300a00 */
[----:B------:R-:W-:Y:S09]  /*215c0*/  @!UPT UIADD3 URZ, URZ, URZ, URZ ;  /* 0x0000003f3f3ff290 */ /* 0x000ff2000fffe03f */
[----:B------:R-:W-:Y:S01]  /*215d0*/  STL.64 [R1+0xe0], R20 ;  /* 0x0000e01401007387 */ /* 0x000fe20000100a00 */
[----:B------:R0:W-:Y:S03]  /*215e0*/  STL.64 [R1+0xe8], R22 ;  /* 0x0000e81601007387 */ /* 0x0001e60000100a00 */
[----:B0-----:R-:W3:Y:S01]  /*215f0*/  LDL.LU.64 R22, [R1+0x1da0] ;  /* 0x001da00001167983 */ /* 0x001ee20000300a00 */
[----:B------:R-:W3:Y:S02]  /*21600*/  LDL.LU.64 R20, [R1+0x1d98] ;  /* 0x001d980001147983 */ /* 0x000ee40000300a00 */
[----:B---3--:R-:W-:Y:S11]  /*21610*/  HMMA.16816.F32.BF16 R20, R16, R26, R20 ;  /* 0x0000001a1014723c */ /* 0x008ff60000041814 */
[----:B------:R-:W-:Y:S11]  /*21620*/  @!UPT UIADD3 URZ, URZ, URZ, URZ ;  /* 0x0000003f3f3ff290 */ /* 0x000ff6000fffe03f */
[----:B------:R-:W-:Y:S01]  /*21630*/  @!UPT UIADD3 URZ, URZ, URZ, URZ ;  /* 0x0000003f3f3ff290 */ /* 0x000fe2000fffe03f */
[----:B------:R-:W-:Y:S01]  /*21640*/  STL.64 [R1+0xd0], R20 ;  /* 0x0000d01401007387 */ /* 0x000fe20000100a00 */
[----:B------:R0:W-:Y:S03]  /*21650*/  STL.64 [R1+0xd8], R22 ;  /* 0x0000d81601007387 */ /* 0x0001e60000100a00 */
[----:B0-----:R-:W3:Y:S01]  /*21660*/  LDL.LU.64 R22, [R1+0x1d90] ;  /* 0x001d900001167983 */ /* 0x001ee20000300a00 */
[----:B------:R-:W3:Y:S02]  /*21670*/  LDL.LU.64 R20, [R1+0x1d88] ;  /* 0x001d880001147983 */ /* 0x000ee40000300a00 */
[----:B------:R0:W-:Y:S02]  /*21680*/  STL.64 [R1+0x1d30], R26 ;  /* 0x001d301a01007387 */ /* 0x0001e40000100a00 */
[----:B----4-:R3:W-:Y:S02]  /*21690*/  STL.64 [R1+0x1d28], R24 ;  /* 0x001d281801007387 */ /* 0x0107e40000100a00 */
[----:B0-----:R-:W-:-:S02]  /*216a0*/  IMAD.MOV.U32 R26, RZ, RZ, R5 ;  /* 0x000000ffff1a7224 */ /* 0x001fc400078e0005 */
[----:B------:R-:W-:-:S07]  /*216b0*/  IMAD.MOV.U32 R27, RZ, RZ, R4 ;  /* 0x000000ffff1b7224 */ /* 0x000fce00078e0004 */
[C---:B---3--:R-:W-:Y:S01]  /*216c0*/  HMMA.16816.F32.BF16 R24, R16.reuse, R26, R20 ;  /* 0x0000001a1018723c */ /* 0x048fe20000041814 */
[----:B------:R-:W3:Y:S01]  /*216d0*/  LDL.LU.64 R22, [R1+0x1d80] ;  /* 0x001d800001167983 */ /* 0x000ee20000300a00 */
[----:B------:R-:W3:Y:S11]  /*216e0*/  LDL.LU.64 R20, [R1+0x1d78] ;  /* 0x001d780001147983 */ /* 0x000ef60000300a00 */
[----:B------:R-:W-:Y:S10]  /*216f0*/  @!UPT UIADD3 URZ, URZ, URZ, URZ ;  /* 0x0000003f3f3ff290 */ /* 0x000ff4000fffe03f */
[----:B------:R-:W-:Y:S01]  /*21700*/  STL.64 [R1+0x1d0], R24 ;  /* 0x0001d01801007387 */ /* 0x000fe20000100a00 */
[----:B------:R0:W-:Y:S03]  /*21710*/  STL.64 [R1+0x1d8], R26 ;  /* 0x0001d81a01007387 */ /* 0x0001e60000100a00 */
[----:B0-----:R-:W4:Y:S04]  /*21720*/  LDL.LU.64 R26, [R1+0x8] ;  /* 0x00000800011a7983 */ /* 0x001f280000300a00 */
[----:B----4-:R0:W-:Y:S01]  /*21730*/  STL.64 [R1+0x1d48], R26 ;  /* 0x001d481a01007387 */ /* 0x0101e20000100a00 */
[----:B------:R-:W2:Y:S02]  /*21740*/  LDL.LU R24, [R1+0x250] ;  /* 0x0002500001187983 */ /* 0x000ea40000300800 */
[----:B------:R-:W2:Y:S01]  /*21750*/  LDL.LU R25, [R1+0x254] ;  /* 0x0002540001197983 */ /* 0x000ea20000300800 */
[----:B0-----:R-:W2:Y:S01]  /*21760*/  LDL.LU R26, [R1+0x258] ;  /* 0x00025800011a7983 */ /* 0x001ea20000300800 */
[----:B------:R-:W2:Y:S02]  /*21770*/  LDL.LU R27, [R1+0x25c] ;  /* 0x00025c00011b7983 */ /* 0x000ea40000300800 */
[C---:B--2---:R-:W-:Y:S11]  /*21780*/  HMMA.16816.F32.BF16 R24, R16.reuse, R14, R24 ;  /* 0x0000000e1018723c */ /* 0x044ff60000041818 */
[----:B------:R-:W-:Y:S11]  /*21790*/  @!UPT UIADD3 URZ, URZ, URZ, URZ ;  /* 0x0000003f3f3ff290 */ /* 0x000ff6000fffe03f */
[----:B------:R-:W-:Y:S01]  /*217a0*/  @!UPT UIADD3 URZ, URZ, URZ, URZ ;  /* 0x0000003f3f3ff290 */ /* 0x000fe2000fffe03f */
[----:B------:R0:W-:Y:S02]  /*217b0*/  STL.64 [R1+0x270], R24 ;  /* 0x0002701801007387 */ /* 0x0001e40000100a00 */
[----:B0-----:R-:W-:Y:S02]  /*217c0*/  IMAD.MOV.U32 R25, RZ, RZ, R14 ;  /* 0x000000ffff197224 */ /* 0x001fe400078e000e */
[----:B------:R-:W-:Y:S02]  /*217d0*/  IMAD.MOV.U32 R24, RZ, RZ, R15 ;  /* 0x000000ffff187224 */ /* 0x000fe400078e000f */
[C---:B---3--:R-:W-:Y:S01]  /*217e0*/  HMMA.16816.F32.BF16 R12, R16.reuse, R10, R20 ;  /* 0x0000000a100c723c */ /* 0x048fe20000041814 */
[----:B------:R0:W-:Y:S01]  /*217f0*/  STL.64 [R1+0x278], R26 ;  /* 0x0002781a01007387 */ /* 0x0001e20000100a00 */
[----:B------:R-:W2:Y:S11]  /*21800*/  LDL.LU R20, [R1+0x190] ;  /* 0x0001900001147983 */ /* 0x000eb60000300800 */
[----:B------:R-:W-:Y:S10]  /*21810*/  @!UPT UIADD3 URZ, URZ, URZ, URZ ;  /* 0x0000003f3f3ff290 */ /* 0x000ff4000fffe03f */
[----:B------:R-:W-:Y:S01]  /*21820*/  STL.64 [R1+0x520], R12 ;  /* 0x0005200c01007387 */ /* 0x000fe20000100a00 */
[----:B------:R-:W-:Y:S02]  /*21830*/  STL.64 [R1+0x528], R14 ;  /* 0x0005280e01007387 */ /* 0x000fe40000100a00 */
[----:B------:R-:W2:Y:S02]  /*21840*/  LDL.LU R21, [R1+0x194] ;  /* 0x0001940001157983 */ /* 0x000ea40000300800 */
[----:B------:R-:W2:Y:S01]  /*21850*/  LDL.LU R22, [R1+0x198] ;  /* 0x0001980001167983 */ /* 0x000ea20000300800 */
[----:B------:R-:W2:Y:S01]  /*21860*/  LDL.LU R23, [R1+0x19c] ;  /* 0x00019c0001177983 */ /* 0x000ea20000300800 */
[----:B0-----:R-:W3:Y:S03]  /*21870*/  LDL.LU.64 R26, [R1+0x18] ;  /* 0x00001800011a7983 */ /* 0x001ee60000300a00 */
[----:B---3--:R0:W-:Y:S04]  /*21880*/  STL.64 [R1+0x1d50], R26 ;  /* 0x001d501a01007387 */ /* 0x0081e80000100a00 */
[----:B0-----:R-:W3:Y:S01]  /*21890*/  LDL.LU.64 R26, [R1+0x28] ;  /* 0x00002800011a7983 */ /* 0x001ee20000300a00 */
[----:B------:R0:W-:Y:S02]  /*218a0*/  STL.64 [R1+0x1cf8], R10 ;  /* 0x001cf80a01007387 */ /* 0x0001e40000100a00 */
[----:B------:R-:W4:Y:S02]  /*218b0*/  LDL.LU R8, [R1+0x120] ;  /* 0x0001200001087983 */ /* 0x000f240000300800 */
[----:B------:R-:W4:Y:S01]  /*218c0*/  LDL.LU R9, [R1+0x124] ;  /* 0x0001240001097983 */ /* 0x000f220000300800 */
[----:B0-----:R-:W2:Y:S01]  /*218d0*/  LDL.LU R10, [R1+0x128] ;  /* 0x00012800010a7983 */ /* 0x001ea20000300800 */
[----:B------:R-:W2:Y:S02]  /*218e0*/  LDL.LU R11, [R1+0x12c] ;  /* 0x00012c00010b7983 */ /* 0x000ea40000300800 */
[----:B------:R-:W2:Y:S02]  /*218f0*/  LDL.LU R12, [R1+0x130] ;  /* 0x00013000010c7983 */ /* 0x000ea40000300800 */
[----:B------:R-:W2:Y:S01]  /*21900*/  LDL.LU R13, [R1+0x134] ;  /* 0x00013400010d7983 */ /* 0x000ea20000300800 */
[----:B------:R-:W2:Y:S01]  /*21910*/  LDL.LU R14, [R1+0x138] ;  /* 0x00013800010e7983 */ /* 0x000ea20000300800 */
[----:B------:R-:W2:Y:S03]  /*21920*/  LDL.LU R15, [R1+0x13c] ;  /* 0x00013c00010f7983 */ /* 0x000ea60000300800 */
[----:B--2---:R-:W-:Y:S01]  /*21930*/  STL.64 [R1+0x1d20], R14 ;  /* 0x001d200e01007387 */ /* 0x004fe20000100a00 */
[----:B------:R0:W-:Y:S03]  /*21940*/  STL.64 [R1+0x1d18], R12 ;  /* 0x001d180c01007387 */ /* 0x0001e60000100a00 */
[----:B0-----:R-:W2:Y:S01]  /*21950*/  LDL.LU R12, [R1+0x140] ;  /* 0x00014000010c7983 */ /* 0x001ea20000300800 */
        /* <DEDUP_REMOVED lines=9> */
[----:B------:R-:W-:Y:S01]  /*219f0*/  HMMA.16816.F32.BF16 R16, R16, R6, R20 ;  /* 0x000000061010723c */ /* 0x000fe20000041814 */
[----:B--2---:R-:W-:Y:S01]  /*21a00*/  STL.64 [R1+0x1d60], R14 ;  /* 0x001d600e01007387 */ /* 0x004fe20000100a00 */
[----:B------:R0:W-:Y:S03]  /*21a10*/  STL.64 [R1+0x1d58], R12 ;  /* 0x001d580c01007387 */ /* 0x0001e60000100a00 */
[----:B0-----:R-:W2:Y:S01]  /*21a20*/  LDL.LU R12, [R1+0x170] ;  /* 0x00017000010c7983 */ /* 0x001ea20000300800 */
[----:B------:R-:W2:Y:S02]  /*21a30*/  LDL.LU R13, [R1+0x174] ;  /* 0x00017400010d7983 */ /* 0x000ea40000300800 */
[----:B------:R-:W2:Y:S02]  /*21a40*/  LDL.LU R14, [R1+0x178] ;  /* 0x00017800010e7983 */ /* 0x000ea40000300800 */
[----:B------:R-:W2:Y:S01]  /*21a50*/  LDL.LU R15, [R1+0x17c] ;  /* 0x00017c00010f7983 */ /* 0x000ea20000300800 */
[----:B------:R0:W-:Y:S01]  /*21a60*/  STL.64 [R1+0x1d08], R10 ;  /* 0x001d080a01007387 */ /* 0x0001e20000100a00 */
[----:B----4-:R3:W-:Y:S03]  /*21a70*/  STL.64 [R1+0x1d00], R8 ;  /* 0x001d000801007387 */ /* 0x0107e60000100a00 */
[----:B0-----:R-:W4:Y:S01]  /*21a80*/  LDL.LU.64 R10, [R1+0x48] ;  /* 0x00004800010a7983 */ /* 0x001f220000300a00 */
[----:B------:R-:W2:Y:S02]  /*21a90*/  LDL.LU.64 R22, [R1+0x1d70] ;  /* 0x001d700001167983 */ /* 0x000ea40000300a00 */
[----:B------:R-:W2:Y:S02]  /*21aa0*/  LDL.LU.64 R20, [R1+0x1d68] ;  /* 0x001d680001147983 */ /* 0x000ea40000300a00 */
[----:B------:R0:W-:Y:S01]  /*21ab0*/  STL.64 [R1+0x1cf0], R6 ;  /* 0x001cf00601007387 */ /* 0x0001e20000100a00 */
[----:B------:R-:W4:Y:S02]  /*21ac0*/  LDL.LU R4, [R1+0x160] ;  /* 0x0001600001047983 */ /* 0x000f240000300800 */
[----:B------:R-:W-:Y:S02]  /*21ad0*/  STL.64 [R1+0x190], R16 ;  /* 0x0001901001007387 */ /* 0x000fe40000100a00 */
[----:B------:R-:W-:Y:S02]  /*21ae0*/  STL.64 [R1+0x198], R18 ;  /* 0x0001981201007387 */ /* 0x000fe40000100a00 */
[----:B------:R-:W4:Y:S02]  /*21af0*/  LDL.LU R5, [R1+0x164] ;  /* 0x0001640001057983 */ /* 0x000f240000300800 */
[----:B---3--:R-:W-:-:S02]  /*21b00*/  IMAD.MOV.U32 R9, RZ, RZ, R26 ;  /* 0x000000ffff097224 */ /* 0x008fc400078e001a */
[----:B------:R-:W-:Y:S01]  /*21b10*/  IMAD.MOV.U32 R8, RZ, RZ, R27 ;  /* 0x000000ffff087224 */ /* 0x000fe200078e001b */
[----:B0-----:R-:W4:Y:S01]  /*21b20*/  LDL.LU R6, [R1+0x168] ;  /* 0x0001680001067983 */ /* 0x001f220000300800 */
[----:B------:R-:W4:Y:S01]  /*21b30*/  LDL.LU R7, [R1+0x16c] ;  /* 0x00016c0001077983 */ /* 0x000f220000300800 */
[C---:B--2---:R-:W-:Y:S11]  /*21b40*/  HMMA.16816.F32.BF16 R12, R20.reuse, R26, R12 ;  /* 0x0000001a140c723c */ /* 0x044ff6000004180c */
[----:B------:R-:W-:Y:S11]  /*21b50*/  @!UPT UIADD3 URZ, URZ, URZ, URZ ;  /* 0x0000003f3f3ff290 */ /* 0x000ff6000fffe03f */
[----:B------:R-:W-:Y:S01]  /*21b60*/  @!UPT UIADD3 URZ, URZ, URZ, URZ ;  /* 0x0000003f3f3ff290 */ /* 0x000fe2000fffe03f */
[----:B------:R-:W-:Y:S01]  /*21b70*/  STL.64 [R1+0x580], R12 ;  /* 0x0005800c01007387 */ /* 0x000fe20000100a00 */
[----:B------:R0:W-:Y:S03]  /*21b80*/  STL.64 [R1+0x588], R14 ;  /* 0x0005880e01007387 */ /* 0x0001e60000100a00 */
[----:B0-----:R-:W2:Y:S01]  /*21b90*/  LDL.LU.64 R14, [R1+0x1d60] ;  /* 0x001d6000010e7983 */ /* 0x001ea20000300a00 */
[----:B------:R-:W2:Y:S02]  /*21ba0*/  LDL.LU.64 R12, [R1+0x1d58] ;  /* 0x001d5800010c7983 */ /* 0x000ea40000300a00 */
[----:B------:R-:W4:Y:S02]  /*21bb0*/  LDL.LU.64 R26, [R1+0x1d50] ;  /* 0x001d5000011a7983 */ /* 0x000f240000300a00 */
[C---:B----4-:R-:W-:Y:S11]  /*21bc0*/  HMMA.16816.F32.BF16 R4, R20.reuse, R26, R4 ;  /* 0x0000001a1404723c */ /* 0x050ff60000041804 */
[----:B------:R-:W-:Y:S11]  /*21bd0*/  @!UPT UIADD3 URZ, URZ, URZ, URZ ;  /* 0x0000003f3f3ff290 */ /* 0x000ff6000fffe03f */
[----:B------:R-:W-:Y:S01]  /*21be0*/  @!UPT UIADD3 URZ, URZ, URZ, URZ ;  /* 0x0000003f3f3ff290 */ /* 0x000fe2000fffe03f */
[----:B------:R0:W-:Y:S01]  /*21bf0*/  STL.64 [R1+0x570], R4 ;  /* 0x0005700401007387 */ /* 0x0001e20000100a00 */
[----:B------:R-:W-:Y:S02]  /*21c00*/  STL.64 [R1+0x578], R6 ;  /* 0x0005780601007387 */ /* 0x000fe40000100a00 */
[----:B0-----:R-:W-:Y:S02]  /*21c10*/  IMAD.MOV.U32 R5, RZ, RZ, R26 ;  /* 0x000000ffff057224 */ /* 0x001fe400078e001a */
[----:B------:R-:W-:Y:S02]  /*21c20*/  IMAD.MOV.U32 R4, RZ, RZ, R27 ;  /* 0x000000ffff047224 */ /* 0x000fe400078e001b */
[----:B------:R-:W2:Y:S01]  /*21c30*/  LDL.LU.64 R26, [R1+0x1d48] ;  /* 0x001d4800011a7983 */ /* 0x000ea20000300a00 */
[----:B------:R-:W-:Y:S02]  /*21c40*/  IMAD.MOV.U32 R18, RZ, RZ, R25 ;  /* 0x000000ffff127224 */ /* 0x000fe400078e0019 */
[----:B------:R-:W-:Y:S01]  /*21c50*/  IMAD.MOV.U32 R19, RZ, RZ, R24 ;  /* 0x000000ffff137224 */ /* 0x000fe200078e0018 */
[----:B--2---:R-:W-:Y:S01]  /*21c60*/  HMMA.16816.F32.BF16 R12, R20, R26, R12 ;  /* 0x0000001a140c723c */ /* 0x004fe2000004180c */
[----:B------:R-:W-:-:S02]  /*21c70*/  IMAD.MOV.U32 R28, RZ, RZ, R26 ;  /* 0x000000ffff1c7224 */ /* 0x000fc400078e001a */
[----:B------:R-:W-:Y:S11]  /*21c80*/  IMAD.MOV.U32 R29, RZ, RZ, R27 ;  /* 0x000000ffff1d7224 */ /* 0x000ff600078e001b */
[----:B------:R-:W-:Y:S09]  /*21c90*/  @!UPT UIADD3 URZ, URZ, URZ, URZ ;  /* 0x0000003f3f3ff290 */ /* 0x000ff2000fffe03f */
[----:B------:R-:W-:Y:S01]  /*21ca0*/  STL.64 [R1+0x560], R12 ;  /* 0x0005600c01007387 */ /* 0x000fe20000100a00 */
[----:B------:R0:W-:Y:S03]  /*21cb0*/  STL.64 [R1+0x568], R14 ;  /* 0x0005680e01007387 */ /* 0x0001e60000100a00 */
[----:B0-----:R-:W2:Y:S01]  /*21cc0*/  LDL.LU.64 R14, [R1+0x1d40] ;  /* 0x001d4000010e7983 */ /* 0x001ea20000300a00 */
[----:B------:R-:W2:Y:S02]  /*21cd0*/  LDL.LU.64 R12, [R1+0x1d38] ;  /* 0x001d3800010c7983 */ /* 0x000ea40000300a00 */
[----:B------:R-:W2:Y:S02]  /*21ce0*/  LDL.LU.64 R26, [R1+0x1d30] ;  /* 0x001d3000011a7983 */ /* 0x000ea40000300a00 */
[----:B------:R-:W3:Y:S01]  /*21cf0*/  LDL.LU.64 R24, [R1+0x1d28] ;  /* 0x001d280001187983 */ /* 0x000ee20000300a00 */
        /* <DEDUP_REMOVED lines=11> */
[----:B------:R-:W4:Y:S02]  /*21db0*/  LDL.LU R26, [R1+0x68] ;  /* 0x00006800011a7983 */ /* 0x000f240000300800 */
[----:B------:R-:W4:Y:S01]  /*21dc0*/  LDL.LU R27, [R1+0x6c] ;  /* 0x00006c00011b7983 */ /* 0x000f220000300800 */
[----:B--2---:R-:W-:Y:S01]  /*21dd0*/  HMMA.16816.F32.BF16 R12, R20, R10, R12 ;  /* 0x0000000a140c723c */ /* 0x004fe2000004180c */
[----:B----4-:R0:W-:Y:S01]  /*21de0*/  STL.64 [R1+0x1ca8], R26 ;  /* 0x001ca81a01007387 */ /* 0x0101e20000100a00 */
[----:B---3--:R-:W-:Y:S02]  /*21df0*/  STL.64 [R1+0x1ca0], R24 ;  /* 0x001ca01801007387 */ /* 0x008fe40000100a00 */
[----:B0-----:R-:W-:-:S02]  /*21e00*/  IMAD.MOV.U32 R26, RZ, RZ, R5 ;  /* 0x000000ffff1a7224 */ /* 0x001fc400078e0005 */
[----:B------:R-:W-:Y:S02]  /*21e10*/  IMAD.MOV.U32 R27, RZ, RZ, R4 ;  /* 0x000000ffff1b7224 */ /* 0x000fe400078e0004 */
[----:B------:R-:W2:Y:S01]  /*21e20*/  LDL.LU R4, [R1+0x110] ;  /* 0x0001100001047983 */ /* 0x000ea20000300800 */
[----:B------:R-:W2:Y:S02]  /*21e30*/  LDL.LU R5, [R1+0x114] ;  /* 0x0001140001057983 */ /* 0x000ea40000300800 */
[----:B------:R-:W2:Y:S02]  /*21e40*/  LDL.LU R6, [R1+0x118] ;  /* 0x0001180001067983 */ /* 0x000ea40000300800 */
[----:B------:R-:W2:Y:S01]  /*21e50*/  LDL.LU R7, [R1+0x11c] ;  /* 0x00011c0001077983 */ /* 0x000ea20000300800 */
[----:B------:R0:W-:Y:S09]  /*21e60*/  STL.64 [R1+0x1cc0], R26 ;  /* 0x001cc01a01007387 */ /* 0x0001f20000100a00 */
[----:B------:R1:W-:Y:S02]  /*21e70*/  STL.64 [R1+0x170], R12 ;  /* 0x0001700c01007387 */ /* 0x0003e40000100a00 */
[----:B------:R3:W-:Y:S02]  /*21e80*/  STL.64 [R1+0x178], R14 ;  /* 0x0001780e01007387 */ /* 0x0007e40000100a00 */
[----:B0-----:R-:W-:-:S02]  /*21e90*/  IMAD.MOV.U32 R26, RZ, RZ, R9 ;  /* 0x000000ffff1a7224 */ /* 0x001fc400078e0009 */
[----:B-1----:R-:W-:Y:S01]  /*21ea0*/  IMAD.MOV.U32 R13, RZ, RZ, R10 ;  /* 0x000000ffff0d7224 */ /* 0x002fe200078e000a */
[----:B---3--:R-:W3:Y:S01]  /*21eb0*/  LDL.LU R15, [R1+0x1d10] ;  /* 0x001d1000010f7983 */ /* 0x008ee20000300800 */
[----:B------:R-:W-:Y:S02]  /*21ec0*/  IMAD.MOV.U32 R12, RZ, RZ, R11 ;  /* 0x000000ffff0c7224 */ /* 0x000fe400078e000b */
[----:B------:R-:W-:Y:S02]  /*21ed0*/  IMAD.MOV.U32 R27, RZ, RZ, R8 ;  /* 0x000000ffff1b7224 */ /* 0x000fe400078e0008 */
[----:B------:R-:W4:Y:S01]  /*21ee0*/  LDL.LU.64 R10, [R1+0x1d08] ;  /* 0x001d0800010a7983 */ /* 0x000f220000300a00 */
[----:B------:R-:W4:Y:S02]  /*21ef0*/  LDL.LU.64 R8, [R1+0x1d00] ;  /* 0x001d000001087983 */ /* 0x000f240000300a00 */
[C---:B----4-:R-:W-:Y:S11]  /*21f00*/  HMMA.16816.F32.BF16 R8, R20.reuse, R18, R8 ;  /* 0x000000121408723c */ /* 0x050ff60000041808 */
[----:B------:R-:W-:Y:S11]  /*21f10*/  @!UPT UIADD3 URZ, URZ, URZ, URZ ;  /* 0x0000003f3f3ff290 */ /* 0x000ff6000fffe03f */
[----:B------:R-:W-:Y:S01]  /*21f20*/  @!UPT UIADD3 URZ, URZ, URZ, URZ ;  /* 0x0000003f3f3ff290 */ /* 0x000fe2000fffe03f */
[----:B------:R-:W-:Y:S01]  /*21f30*/  STL.64 [R1+0x160], R8 ;  /* 0x0001600801007387 */ /* 0x000fe20000100a00 */
[----:B------:R0:W-:Y:S03]  /*21f40*/  STL.64 [R1+0x168], R10 ;  /* 0x0001680a01007387 */ /* 0x0001e60000100a00 */
[----:B0-----:R-:W2:Y:S01]  /*21f50*/  LDL.LU.64 R10, [R1+0x1cf8] ;  /* 0x001cf800010a7983 */ /* 0x001ea20000300a00 */
[----:B------:R0:W-:Y:S02]  /*21f60*/  STL.64 [R1+0x1c78], R18 ;  /* 0x001c781201007387 */ /* 0x0001e40000100a00 */
[----:B------:R-:W4:Y:S02]  /*21f70*/  LDL.LU R16, [R1+0x220] ;  /* 0x0002200001107983 */ /* 0x000f240000300800 */
[----:B------:R-:W4:Y:S01]  /*21f80*/  LDL.LU R17, [R1+0x224] ;  /* 0x0002240001117983 */ /* 0x000f220000300800 */
[----:B0-----:R-:W2:Y:S01]  /*21f90*/  LDL.LU R18, [R1+0x228] ;  /* 0x0002280001127983 */ /* 0x001ea20000300800 */
[----:B------:R-:W2:Y:S03]  /*21fa0*/  LDL.LU R19, [R1+0x22c] ;  /* 0x00022c0001137983 */ /* 0x000ea60000300800 */
[----:B--2---:R-:W-:Y:S01]  /*21fb0*/  STL.64 [R1+0x1c88], R18 ;  /* 0x001c881201007387 */ /* 0x004fe20000100a00 */
[----:B----4-:R0:W-:Y:S03]  /*21fc0*/  STL.64 [R1+0x1c80], R16 ;  /* 0x001c801001007387 */ /* 0x0101e60000100a00 */
[----:B0-----:R-:W2:Y:S01]  /*21fd0*/  LDL.LU R16, [R1+0x50] ;  /* 0x0000500001107983 */ /* 0x001ea20000300800 */
[----:B------:R-:W2:Y:S02]  /*21fe0*/  LDL.LU R17, [R1+0x54] ;  /* 0x0000540001117983 */ /* 0x000ea40000300800 */
[----:B------:R-:W4:Y:S02]  /*21ff0*/  LDL.LU R18, [R1+0x58] ;  /* 0x0000580001127983 */ /* 0x000f240000300800 */
[----:B------:R-:W4:Y:S01]  /*22000*/  LDL.LU R19, [R1+0x5c] ;  /* 0x00005c0001137983 */ /* 0x000f220000300800 */
[C---:B------:R-:W-:Y:S01]  /*22010*/  HMMA.16816.F32.BF16 R4, R20.reuse, R10, R4 ;  /* 0x0000000a1404723c */ /* 0x040fe20000041804 */
[----:B----4-:R-:W-:Y:S01]  /*22020*/  STL.64 [R1+0x1cb8], R18 ;  /* 0x001cb81201007387 */ /* 0x010fe20000100a00 */
[----:B--2---:R0:W-:Y:S03]  /*22030*/  STL.64 [R1+0x1cb0], R16 ;  /* 0x001cb01001007387 */ /* 0x0041e60000100a00 */
[----:B0-----:R-:W2:Y:S01]  /*22040*/  LDL.LU R16, [R1+0x90] ;  /* 0x0000900001107983 */ /* 0x001ea20000300800 */
[----:B------:R-:W2:Y:S02]  /*22050*/  LDL.LU R17, [R1+0x94] ;  /* 0x0000940001117983 */ /* 0x000ea40000300800 */
[----:B------:R-:W4:Y:S02]  /*22060*/  LDL.LU R18, [R1+0x98] ;  /* 0x0000980001127983 */ /* 0x000f240000300800 */
[----:B------:R-:W4:Y:S02]  /*22070*/  LDL.LU R19, [R1+0x9c] ;  /* 0x00009c0001137983 */ /* 0x000f240000300800 */
[----:B----4-:R-:W-:Y:S01]  /*22080*/  STL.64 [R1+0x1cd0], R18 ;  /* 0x001cd01201007387 */ /* 0x010fe20000100a00 */
[----:B--2---:R0:W-:Y:S03]  /*22090*/  STL.64 [R1+0x1cc8], R16 ;  /* 0x001cc81001007387 */ /* 0x0041e60000100a00 */
[----:B0-----:R-:W2:Y:S01]  /*220a0*/  LDL.LU R16, [R1+0xa0] ;  /* 0x0000a00001107983 */ /* 0x001ea20000300800 */
[----:B------:R-:W2:Y:S02]  /*220b0*/  LDL.LU R17, [R1+0xa4] ;  /* 0x0000a40001117983 */ /* 0x000ea40000300800 */
[----:B------:R-:W2:Y:S02]  /*220c0*/  LDL.LU R18, [R1+0xa8] ;  /* 0x0000a80001127983 */ /* 0x000ea40000300800 */
[----:B------:R-:W2:Y:S02]  /*220d0*/  LDL.LU R19, [R1+0xac] ;  /* 0x0000ac0001137983 */ /* 0x000ea40000300800 */
[----:B------:R-:W-:Y:S01]  /*220e0*/  STL.64 [R1+0x150], R4 ;  /* 0x0001500401007387 */ /* 0x000fe20000100a00 */
[----:B------:R0:W-:Y:S03]  /*220f0*/  STL.64 [R1+0x158], R6 ;  /* 0x0001580601007387 */ /* 0x0001e60000100a00 */
[----:B0-----:R-:W4:Y:S01]  /*22100*/  LDL.LU.64 R6, [R1+0x1cf0] ;  /* 0x001cf00001067983 */ /* 0x001f220000300a00 */
[----:B------:R0:W-:Y:S02]  /*22110*/  STL.64 [R1+0x1c60], R10 ;  /* 0x001c600a01007387 */ /* 0x0001e40000100a00 */
[----:B------:R-:W4:Y:S02]  /*22120*/  LDL.LU R8, [R1+0xb0] ;  /* 0x0000b00001087983 */ /* 0x000f240000300800 */
[----:B------:R-:W4:Y:S01]  /*22130*/  LDL.LU R9, [R1+0xb4] ;  /* 0x0000b40001097983 */ /* 0x000f220000300800 */
[----:B0-----:R-:W4:Y:S01]  /*22140*/  LDL.LU R10, [R1+0xb8] ;  /* 0x0000b800010a7983 */ /* 0x001f220000300800 */
[----:B------:R-:W4:Y:S03]  /*22150*/  LDL.LU R11, [R1+0xbc] ;  /* 0x0000bc00010b7983 */ /* 0x000f260000300800 */
[----:B------:R-:W0:Y:S02]  /*22160*/  S2R R5, SR_TID.X ;  /* 0x0000000000057919 */ /* 0x000e240000002100 */
[----:B0-----:R-:W-:Y:S01]  /*22170*/  LOP3.LUT R14, R5, 0x7, RZ, 0xc0, !PT ;  /* 0x00000007050e7812 */ /* 0x001fe200078ec0ff */
[----:B----4-:R-:W-:Y:S07]  /*22180*/  HMMA.16816.F32.BF16 R20, R20, R6, R8 ;  /* 0x000000061414723c */ /* 0x010fee0000041808 */
[----:B------:R-:W-:-:S02]  /*22190*/  IMAD.MOV.U32 R9, RZ, RZ, R6 ;  /* 0x000000ffff097224 */ /* 0x000fc400078e0006 */
[----:B------:R-:W-:Y:S11]  /*221a0*/  IMAD.MOV.U32 R8, RZ, RZ, R7 ;  /* 0x000000ffff087224 */ /* 0x000ff600078e0007 */
[----:B------:R-:W-:Y:S03]  /*221b0*/  @!UPT UIADD3 URZ, URZ, URZ, URZ ;  /* 0x0000003f3f3ff290 */ /* 0x000fe6000fffe03f */
[----:B------:R-:W-:Y:S01]  /*221c0*/  STL.64 [R1+0x4c0], R20 ;  /* 0x0004c01401007387 */ /* 0x000fe20000100a00 */
[----:B------:R0:W-:Y:S02]  /*221d0*/  STL.64 [R1+0x4c8], R22 ;  /* 0x0004c81601007387 */ /* 0x0001e40000100a00 */
[----:B------:R-:W2:Y:S02]  /*221e0*/  LDL.LU.64 R6, [R1+0x1ce8] ;  /* 0x001ce80001067983 */ /* 0x000ea40000300a00 */
[----:B------:R-:W2:Y:S01]  /*221f0*/  LDL.LU.64 R4, [R1+0x1ce0] ;  /* 0x001ce00001047983 */ /* 0x000ea20000300a00 */
[----:B------:R-:W1:Y:S02]  /*22200*/  S2R R25, SR_TID.X ;  /* 0x0000000000197919 */ /* 0x000e640000002100 */
[----:B-1----:R-:W-:Y:S02]  /*22210*/  IMAD.SHL.U32 R11, R25, 0x2, RZ ;  /* 0x00000002190b7824 */ /* 0x002fe400078e00ff */
[----:B0-----:R-:W-:-:S02]  /*22220*/  IMAD.MOV.U32 R22, RZ, RZ, R28 ;  /* 0x000000ffff167224 */ /* 0x001fc400078e001c */
[----:B------:R-:W-:Y:S01]  /*22230*/  IMAD.MOV.U32 R23, RZ, RZ, R29 ;  /* 0x000000ffff177224 */ /* 0x000fe200078e001d */
[----:B------:R-:W4:Y:S01]  /*22240*/  LDL.LU R28, [R1+0x1cdc] ;  /* 0x001cdc00011c7983 */ /* 0x000f220000300800 */
[----:B------:R-:W3:Y:S01]  /*22250*/  LDL.LU R29, [R1+0x1cd8] ;  /* 0x001cd800011d7983 */ /* 0x000ee20000300800 */
        /* <DEDUP_REMOVED lines=13> */
[----:B0-----:R-:W2:Y:S01]  /*22330*/  LDL.LU.64 R26, [R1+0x1ca8] ;  /* 0x001ca800011a7983 */ /* 0x001ea20000300a00 */
[----:B------:R-:W2:Y:S02]  /*22340*/  LDL.LU.64 R24, [R1+0x1ca0] ;  /* 0x001ca00001187983 */ /* 0x000ea40000300a00 */
[C---:B--2---:R-:W-:Y:S01]  /*22350*/  HMMA.16816.F32.BF16 R20, R4.reuse, R22, R24 ;  /* 0x000000160414723c */ /* 0x044fe20000041818 */
[----:B------:R-:W2:Y:S01]  /*22360*/  LDL.LU.64 R26, [R1+0x1c98] ;  /* 0x001c9800011a7983 */ /* 0x000ea20000300a00 */
[----:B------:R-:W4:Y:S11]  /*22370*/  LDL.LU.64 R24, [R1+0x1c90] ;  /* 0x001c900001187983 */ /* 0x000f360000300a00 */
[----:B------:R-:W-:Y:S10]  /*22380*/  @!UPT UIADD3 URZ, URZ, URZ, URZ ;  /* 0x0000003f3f3ff290 */ /* 0x000ff4000fffe03f */
[----:B------:R-:W-:Y:S01]  /*22390*/  STL.64 [R1+0xc0], R20 ;  /* 0x0000c01401007387 */ /* 0x000fe20000100a00 */
[----:B------:R-:W-:Y:S02]  /*223a0*/  STL.64 [R1+0xc8], R22 ;  /* 0x0000c81601007387 */ /* 0x000fe40000100a00 */
[----:B---3--:R-:W0:Y:S01]  /*223b0*/  LDSM.16.MT88.4 R20, [R15+0x4000] ;  /* 0x004000000f14783b */ /* 0x008e220000004200 */
[----:B--2---:R-:W-:Y:S11]  /*223c0*/  HMMA.16816.F32.BF16 R16, R4, R26, R16 ;  /* 0x0000001a0410723c */ /* 0x004ff60000041810 */
[----:B------:R-:W-:Y:S11]  /*223d0*/  @!UPT UIADD3 URZ, URZ, URZ, URZ ;  /* 0x0000003f3f3ff290 */ /* 0x000ff6000fffe03f */
[----:B------:R-:W-:Y:S01]  /*223e0*/  @!UPT UIADD3 URZ, URZ, URZ, URZ ;  /* 0x0000003f3f3ff290 */ /* 0x000fe2000fffe03f */
[----:B------:R-:W-:Y:S01]  /*223f0*/  STL.64 [R1+0xb0], R16 ;  /* 0x0000b01001007387 */ /* 0x000fe20000100a00 */
[----:B------:R-:W-:Y:S02]  /*22400*/  STL.64 [R1+0xb8], R18 ;  /* 0x0000b81201007387 */ /* 0x000fe40000100a00 */
[----:B0-----:R0:W-:Y:S02]  /*22410*/  STL.64 [R1+0x1c40], R22 ;  /* 0x001c401601007387 */ /* 0x0011e40000100a00 */
[----:B------:R1:W-:Y:S02]  /*22420*/  STL.64 [R1+0x1c38], R20 ;  /* 0x001c381401007387 */ /* 0x0003e40000100a00 */
[----:B0-----:R-:W-:Y:S02]  /*22430*/  IMAD.MOV.U32 R22, RZ, RZ, R9 ;  /* 0x000000ffff167224 */ /* 0x001fe400078e0009 */
[----:B------:R-:W-:-:S05]  /*22440*/  IMAD.MOV.U32 R23, RZ, RZ, R8 ;  /* 0x000000ffff177224 */ /* 0x000fca00078e0008 */
[----:B------:R0:W-:Y:S01]  /*22450*/  STL.64 [R1+0x1c58], R22 ;  /* 0x001c581601007387 */ /* 0x0001e20000100a00 */
[----:B-1----:R-:W2:Y:S02]  /*22460*/  LDL.LU R20, [R1+0x450] ;  /* 0x0004500001147983 */ /* 0x002ea40000300800 */
[----:B------:R-:W2:Y:S01]  /*22470*/  LDL.LU R21, [R1+0x454] ;  /* 0x0004540001157983 */ /* 0x000ea20000300800 */
[----:B0-----:R-:W3:Y:S01]  /*22480*/  LDL.LU R22, [R1+0x458] ;  /* 0x0004580001167983 */ /* 0x001ee20000300800 */
[----:B------:R-:W3:Y:S02]  /*22490*/  LDL.LU R23, [R1+0x45c] ;  /* 0x00045c0001177983 */ /* 0x000ee40000300800 */
[----:B------:R-:W-:-:S05]  /*224a0*/  IMAD R14, R14, 0x90, RZ ;  /* 0x000000900e0e7824 */ /* 0x000fca00078e02ff */
[----:B------:R-:W-:-:S04]  /*224b0*/  LOP3.LUT R14, R14, 0x30, R11, 0x78, !PT ;  /* 0x000000300e0e7812 */ /* 0x000fc800078e780b */
[----:B------:R-:W-:-:S05]  /*224c0*/  LOP3.LUT R14, R14, 0x40, RZ, 0x3c, !PT ;  /* 0x000000400e0e7812 */ /* 0x000fca00078e3cff */
[----:B------:R-:W0:Y:S02]  /*224d0*/  LDSM.16.M88.4 R16, [R14+0x8000] ;  /* 0x008000000e10783b */ /* 0x000e240000000200 */
[----:B0-----:R-:W-:Y:S02]  /*224e0*/  IMAD.MOV.U32 R9, RZ, RZ, R16 ;  /* 0x000000ffff097224 */ /* 0x001fe400078e0010 */
[----:B------:R-:W-:Y:S01]  /*224f0*/  IMAD.MOV.U32 R8, RZ, RZ, R17 ;  /* 0x000000ffff087224 */ /* 0x000fe200078e0011 */
[----:B---3--:R-:W-:Y:S01]  /*22500*/  STL.64 [R1+0x1c70], R22 ;  /* 0x001c701601007387 */ /* 0x008fe20000100a00 */
[----:B--2---:R0:W-:Y:S03]  /*22510*/  STL.64 [R1+0x1c68], R20 ;  /* 0x001c681401007387 */ /* 0x0041e60000100a00 */
[----:B0-----:R-:W2:Y:S01]  /*22520*/  LDL.LU R20, [R1+0x330] ;  /* 0x0003300001147983 */ /* 0x001ea20000300800 */
[----:B------:R-:W2:Y:S02]  /*22530*/  LDL.LU R21, [R1+0x334] ;  /* 0x0003340001157983 */ /* 0x000ea40000300800 */
[----:B------:R-:W-:Y:S02]  /*22540*/  STL.64 [R1+0x60], R16 ;  /* 0x0000601001007387 */ /* 0x000fe40000100a00 */
[----:B------:R0:W-:Y:S02]  /*22550*/  STL.64 [R1+0x68], R18 ;  /* 0x0000681201007387 */ /* 0x0001e40000100a00 */
[----:B0-----:R-:W3:Y:S01]  /*22560*/  LDL.LU.64 R18, [R1+0x1c88] ;  /* 0x001c880001127983 */ /* 0x001ee20000300a00 */
[----:B------:R-:W3:Y:S02]  /*22570*/  LDL.LU.64 R16, [R1+0x1c80] ;  /* 0x001c800001107983 */ /* 0x000ee40000300a00 */
[----:B------:R-:W-:-:S02]  /*22580*/  IMAD.MOV.U32 R26, RZ, RZ, R13 ;  /* 0x000000ffff1a7224 */ /* 0x000fc400078e000d */
[----:B------:R-:W-:Y:S02]  /*22590*/  IMAD.MOV.U32 R27, RZ, RZ, R12 ;  /* 0x000000ffff1b7224 */ /* 0x000fe400078e000c */
[----:B----4-:R-:W-:Y:S02]  /*225a0*/  IMAD.MOV.U32 R22, RZ, RZ, R25 ;  /* 0x000000ffff167224 */ /* 0x010fe400078e0019 */
[----:B------:R-:W-:-:S03]  /*225b0*/  IMAD.MOV.U32 R23, RZ, RZ, R24 ;  /* 0x000000ffff177224 */ /* 0x000fc600078e0018 */
[C---:B---3--:R-:W-:Y:S01]  /*225c0*/  HMMA.16816.F32.BF16 R24, R4.reuse, R26, R16 ;  /* 0x0000001a0418723c */ /* 0x048fe20000041810 */
[----:B------:R-:W2:Y:S11]  /*225d0*/  LDL.LU.64 R18, [R1+0x1c78] ;  /* 0x001c780001127983 */ /* 0x000eb60000300a00 */
[----:B------:R-:W-:Y:S11]  /*225e0*/  @!UPT UIADD3 URZ, URZ, URZ, URZ ;  /* 0x0000003f3f3ff290 */ /* 0x000ff6000fffe03f */
[----:B------:R-:W-:Y:S01]  /*225f0*/  STL.64 [R1+0xa0], R24 ;  /* 0x0000a01801007387 */ /* 0x000fe20000100a00 */
[----:B------:R-:W-:Y:S02]  /*22600*/  STL.64 [R1+0xa8], R26 ;  /* 0x0000a81a01007387 */ /* 0x000fe40000100a00 */
[----:B------:R-:W-:Y:S01]  /*22610*/  LDSM.16.M88.4 R24, [R14+0x8400] ;  /* 0x008400000e18783b */ /* 0x000fe20000000200 */
[----:B--2---:R-:W-:Y:S01]  /*22620*/  HMMA.16816.F32.BF16 R16, R4, R18, R20 ;  /* 0x000000120410723c */ /* 0x004fe20000041814 */
[----:B------:R-:W2:Y:S02]  /*22630*/  LDL.LU.64 R22, [R1+0x1c70] ;  /* 0x001c700001167983 */ /* 0x000ea40000300a00 */
[----:B------:R-:W2:Y:S11]  /*22640*/  LDL.LU.64 R20, [R1+0x1c68] ;  /* 0x001c680001147983 */ /* 0x000eb60000300a00 */
[----:B------:R-:W-:Y:S09]  /*22650*/  @!UPT UIADD3 URZ, URZ, URZ, URZ ;  /* 0x0000003f3f3ff290 */ /* 0x000ff2000fffe03f */
[----:B------:R0:W-:Y:S01]  /*22660*/  STL.64 [R1+0x90], R16 ;  /* 0x0000901001007387 */ /* 0x0001e20000100a00 */
[----:B------:R1:W-:Y:S03]  /*22670*/  STL.64 [R1+0x98], R18 ;  /* 0x0000981201007387 */ /* 0x0003e60000100a00 */
[----:B0-----:R-:W3:Y:S01]  /*22680*/  LDL.LU R16, [R1+0x310] ;  /* 0x0003100001107983 */ /* 0x001ee20000300800 */
[----:B------:R-:W3:Y:S02]  /*22690*/  LDL.LU R17, [R1+0x314] ;  /* 0x0003140001117983 */ /* 0x000ee40000300800 */
[----:B-1----:R-:W4:Y:S02]  /*226a0*/  LDL.LU R18, [R1+0x318] ;  /* 0x0003180001127983 */ /* 0x002f240000300800 */
[----:B------:R-:W4:Y:S02]  /*226b0*/  LDL.LU R19, [R1+0x31c] ;  /* 0x00031c0001137983 */ /* 0x000f240000300800 */
[----:B----4-:R-:W-:Y:S01]  /*226c0*/  STL.64 [R1+0x1c28], R18 ;  /* 0x001c281201007387 */ /* 0x010fe20000100a00 */
[----:B---3--:R0:W-:Y:S02]  /*226d0*/  STL.64 [R1+0x1c20], R16 ;  /* 0x001c201001007387 */ /* 0x0081e40000100a00 */
[----:B0-----:R-:W-:-:S02]  /*226e0*/  IMAD.MOV.U32 R16, RZ, RZ, R9 ;  /* 0x000000ffff107224 */ /* 0x001fc400078e0009 */
[----:B------:R-:W-:Y:S02]  /*226f0*/  IMAD.MOV.U32 R17, RZ, RZ, R8 ;  /* 0x000000ffff117224 */ /* 0x000fe400078e0008 */
[----:B------:R-:W0:Y:S04]  /*22700*/  LDSM.16.M88.4 R8, [R14+0x8800] ;  /* 0x008800000e08783b */ /* 0x000e280000000200 */
[----:B0-----:R-:W-:Y:S01]  /*22710*/  STL.64 [R1+0x40], R8 ;  /* 0x0000400801007387 */ /* 0x001fe20000100a00 */
[----:B------:R-:W-:Y:S02]  /*22720*/  IMAD.MOV.U32 R13, RZ, RZ, R8 ;  /* 0x000000ffff0d7224 */ /* 0x000fe400078e0008 */
[----:B------:R-:W-:Y:S02]  /*22730*/  STL.64 [R1+0x48], R10 ;  /* 0x0000480a01007387 */ /* 0x000fe40000100a00 */
[----:B------:R-:W-:-:S02]  /*22740*/  IMAD.MOV.U32 R12, RZ, RZ, R9 ;  /* 0x000000ffff0c7224 */ /* 0x000fc400078e0009 */
[----:B------:R-:W0:Y:S04]  /*22750*/  LDSM.16.M88.4 R8, [R14+0x8c00] ;  /* 0x008c00000e08783b */ /* 0x000e280000000200 */
[----:B0-----:R-:W-:Y:S01]  /*22760*/  STL.64 [R1+0x30], R8 ;  /* 0x0000300801007387 */ /* 0x001fe20000100a00 */
[----:B------:R0:W-:Y:S03]  /*22770*/  STL.64 [R1+0x38], R10 ;  /* 0x0000380a01007387 */ /* 0x0001e60000100a00 */
[----:B0-----:R-:W2:Y:S01]  /*22780*/  LDL.LU.64 R10, [R1+0x1c60] ;  /* 0x001c6000010a7983 */ /* 0x001ea20000300a00 */
[----:B------:R-:W-:Y:S02]  /*22790*/  IMAD.MOV.U32 R19, RZ, RZ, R8 ;  /* 0x000000ffff137224 */ /* 0x000fe400078e0008 */
[----:B------:R-:W-:-:S05]  /*227a0*/  IMAD.MOV.U32 R18, RZ, RZ, R9 ;  /* 0x000000ffff127224 */ /* 0x000fca00078e0009 */
[----:B------:R-:W-:Y:S01]  /*227b0*/  STL.64 [R1+0x1c50], R18 ;  /* 0x001c501201007387 */ /* 0x000fe20000100a00 */
[----:B------:R0:W-:Y:S03]  /*227c0*/  STL.64 [R1+0x1c48], R16 ;  /* 0x001c481001007387 */ /* 0x0001e60000100a00 */
[----:B0-----:R-:W3:Y:S01]  /*227d0*/  LDL.LU R16, [R1+0x460] ;  /* 0x0004600001107983 */ /* 0x001ee20000300800 */
[----:B------:R-:W3:Y:S02]  /*227e0*/  LDL.LU R17, [R1+0x464] ;  /* 0x0004640001117983 */ /* 0x000ee40000300800 */
[----:B------:R-:W3:Y:S02]  /*227f0*/  LDL.LU R18, [R1+0x468] ;  /* 0x0004680001127983 */ /* 0x000ee40000300800 */
[----:B------:R-:W3:Y:S01]  /*22800*/  LDL.LU R19, [R1+0x46c] ;  /* 0x00046c0001137983 */ /* 0x000ee20000300800 */
[----:B------:R-:W-:Y:S01]  /*22810*/  STL.64 [R1+0x50], R24 ;  /* 0x0000501801007387 */ /* 0x000fe20000100a00 */
[----:B------:R-:W-:Y:S02]  /*22820*/  STL.64 [R1+0x58], R26 ;  /* 0x0000581a01007387 */ /* 0x000fe40000100a00 */
[----:B------:R0:W-:Y:S02]  /*22830*/  STL.64 [R1+0x1c30], R24 ;  /* 0x001c301801007387 */ /* 0x0001e40000100a00 */
[----:B0-----:R-:W4:Y:S01]  /*22840*/  LDL.LU R24, [R1+0x320] ;  /* 0x0003200001187983 */ /* 0x001f220000300800 */
[----:B------:R-:W4:Y:S02]  /*22850*/  LDL.LU R25, [R1+0x324] ;  /* 0x0003240001197983 */ /* 0x000f240000300800 */
[----:B------:R-:W4:Y:S02]  /*22860*/  LDL.LU R26, [R1+0x328] ;  /* 0x00032800011a7983 */ /* 0x000f240000300800 */
[----:B------:R-:W4:Y:S01]  /*22870*/  LDL.LU R27, [R1+0x32c] ;  /* 0x00032c00011b7983 */ /* 0x000f220000300800 */
[C---:B--2---:R-:W-:Y:S01]  /*22880*/  HMMA.16816.F32.BF16 R8, R4.reuse, R10, R20 ;  /* 0x0000000a0408723c */ /* 0x044fe20000041814 */
[----:B------:R-:W3:Y:S11]  /*22890*/  LDL.LU.64 R22, [R1+0x1c58] ;  /* 0x001c580001167983 */ /* 0x000ef60000300a00 */
[----:B------:R-:W-:Y:S11]  /*228a0*/  @!UPT UIADD3 URZ, URZ, URZ, URZ ;  /* 0x0000003f3f3ff290 */ /* 0x000ff6000fffe03f */
[----:B------:R-:W-:Y:S01]  /*228b0*/  STL.64 [R1+0x360], R8 ;  /* 0x0003600801007387 */ /* 0x000fe20000100a00 */
[----:B------:R-:W-:Y:S02]  /*228c0*/  STL.64 [R1+0x368], R10 ;  /* 0x0003680a01007387 */ /* 0x000fe40000100a00 */
[----:B------:R-:W-:Y:S01]  /*228d0*/  LDSM.16.M88.4 R8, [R14+0x9000] ;  /* 0x009000000e08783b */ /* 0x000fe20000000200 */
[----:B---3--:R-:W-:Y:S01]  /*228e0*/  HMMA.16816.F32.BF16 R20, R4, R22, R16 ;  /* 0x000000160414723c */ /* 0x008fe20000041810 */
[----:B------:R-:W2:Y:S02]  /*228f0*/  LDL.LU.64 R18, [R1+0x1c50] ;  /* 0x001c500001127983 */ /* 0x000ea40000300a00 */
[----:B------:R-:W4:Y:S11]  /*22900*/  LDL.LU.64 R16, [R1+0x1c48] ;  /* 0x001c480001107983 */ /* 0x000f360000300a00 */
[----:B------:R-:W-:Y:S09]  /*22910*/  @!UPT UIADD3 URZ, URZ, URZ, URZ ;  /* 0x0000003f3f3ff290 */ /* 0x000ff2000fffe03f */
[----:B------:R-:W-:Y:S01]  /*22920*/  STL.64 [R1+0x70], R20 ;  /* 0x0000701401007387 */ /* 0x000fe20000100a00 */
[----:B------:R-:W-:Y:S02]  /*22930*/  STL.64 [R1+0x78], R22 ;  /* 0x0000781601007387 */ /* 0x000fe40000100a00 */
[----:B------:R-:W0:Y:S04]  /*22940*/  LDSM.16.M88.4 R20, [R14+0x9400] ;  /* 0x009400000e14783b */ /* 0x000e280000000200 */
[----:B--2---:R-:W-:Y:S02]  /*22950*/  IMAD.MOV.U32 R4, RZ, RZ, R19 ;  /* 0x000000ffff047224 */ /* 0x004fe400078e0013 */
[----:B------:R-:W-:-:S05]  /*22960*/  IMAD.MOV.U32 R5, RZ, RZ, R18 ;  /* 0x000000ffff057224 */ /* 0x000fca00078e0012 */
[----:B------:R-:W-:Y:S01]  /*22970*/  STL.64 [R1+0x1c08], R4 ;  /* 0x001c080401007387 */ /* 0x000fe20000100a00 */
[----:B0-----:R-:W-:Y:S02]  /*22980*/  STL.64 [R1+0x10], R20 ;  /* 0x0000101401007387 */ /* 0x001fe40000100a00 */
[----:B------:R0:W-:Y:S02]  /*22990*/  STL.64 [R1+0x18], R22 ;  /* 0x0000181601007387 */ /* 0x0001e40000100a00 */
[----:B0-----:R-:W4:Y:S01]  /*229a0*/  LDL.LU.64 R22, [R1+0x1c40] ;  /* 0x001c400001167983 */ /* 0x001f220000300a00 */
[----:B------:R-:W4:Y:S02]  /*229b0*/  LDL.LU.64 R20, [R1+0x1c38] ;  /* 0x001c380001147983 */ /* 0x000f240000300a00 */
[----:B----4-:R-:W-:Y:S01]  /*229c0*/  HMMA.16816.F32.BF16 R16, R20, R16, R24 ;  /* 0x000000101410723c */ /* 0x010fe20000041818 */
[----:B------:R-:W2:Y:S01]  /*229d0*/  LDL.LU.64 R24, [R1+0x1c30] ;  /* 0x001c300001187983 */ /* 0x000ea20000300a00 */
[----:B------:R-:W-:Y:S02]  /*229e0*/  STL.64 [R1+0x20], R8 ;  /* 0x0000200801007387 */ /* 0x000fe40000100a00 */
[----:B------:R-:W-:Y:S11]  /*229f0*/  STL.64 [R1+0x28], R10 ;  /* 0x0000280a01007387 */ /* 0x000ff60000100a00 */
[----:B------:R-:W-:Y:S08]  /*22a00*/  @!UPT UIADD3 URZ, URZ, URZ, URZ ;  /* 0x0000003f3f3ff290 */ /* 0x000ff0000fffe03f */
[----:B------:R-:W-:Y:S01]  /*22a10*/  STL.64 [R1+0x350], R16 ;  /* 0x0003501001007387 */ /* 0x000fe20000100a00 */
[----:B------:R-:W-:Y:S02]  /*22a20*/  STL.64 [R1+0x358], R18 ;  /* 0x0003581201007387 */ /* 0x000fe40000100a00 */
[----:B------:R0:W-:Y:S02]  /*22a30*/  STL.64 [R1+0x1c00], R8 ;  /* 0x001c000801007387 */ /* 0x0001e40000100a00 */
[----:B------:R-:W1:Y:S01]  /*22a40*/  LDSM.16.M88.4 R16, [R14+0x9800] ;  /* 0x009800000e10783b */ /* 0x000e620000000200 */
[----:B0-----:R-:W3:Y:S03]  /*22a50*/  LDL.LU R8, [R1+0x2f0] ;  /* 0x0002f00001087983 */ /* 0x001ee60000300800 */
[----:B------:R-:W3:Y:S02]  /*22a60*/  LDL.LU R9, [R1+0x2f4] ;  /* 0x0002f40001097983 */ /* 0x000ee40000300800 */
[----:B------:R-:W4:Y:S02]  /*22a70*/  LDL.LU R10, [R1+0x2f8] ;  /* 0x0002f800010a7983 */ /* 0x000f240000300800 */
[----:B------:R-:W4:Y:S02]  /*22a80*/  LDL.LU R11, [R1+0x2fc] ;  /* 0x0002fc00010b7983 */ /* 0x000f240000300800 */
[----:B------:R-:W-:-:S02]  /*22a90*/  IMAD.MOV.U32 R4, RZ, RZ, R13 ;  /* 0x000000ffff047224 */ /* 0x000fc400078e000d */
[----:B------:R-:W-:Y:S02]  /*22aa0*/  IMAD.MOV.U32 R5, RZ, RZ, R12 ;  /* 0x000000ffff057224 */ /* 0x000fe400078e000c */
[----:B-1----:R-:W-:Y:S02]  /*22ab0*/  IMAD.MOV.U32 R13, RZ, RZ, R16 ;  /* 0x000000ffff0d7224 */ /* 0x002fe400078e0010 */
[----:B------:R-:W-:Y:S01]  /*22ac0*/  IMAD.MOV.U32 R12, RZ, RZ, R17 ;  /* 0x000000ffff0c7224 */ /* 0x000fe200078e0011 */
[----:B----4-:R-:W-:Y:S01]  /*22ad0*/  STL.64 [R1+0x1c18], R10 ;  /* 0x001c180a01007387 */ /* 0x010fe20000100a00 */
[----:B---3--:R0:W-:Y:S03]  /*22ae0*/  STL.64 [R1+0x1c10], R8 ;  /* 0x001c100801007387 */ /* 0x0081e60000100a00 */
[----:B0-----:R-:W3:Y:S01]  /*22af0*/  LDL.LU R8, [R1+0x300] ;  /* 0x0003000001087983 */ /* 0x001ee20000300800 */
[----:B------:R-:W3:Y:S02]  /*22b00*/  LDL.LU R9, [R1+0x304] ;  /* 0x0003040001097983 */ /* 0x000ee40000300800 */
[----:B------:R-:W3:Y:S02]  /*22b10*/  LDL.LU R10, [R1+0x308] ;  /* 0x00030800010a7983 */ /* 0x000ee40000300800 */
[----:B------:R-:W-:Y:S01]  /*22b20*/  STL.64 [R1], R16 ;  /* 0x0000001001007387 */ /* 0x000fe20000100a00 */
[----:B------:R0:W-:Y:S04]  /*22b30*/  STL.64 [R1+0x8], R18 ;  /* 0x0000081201007387 */ /* 0x0001e80000100a00 */
[----:B0-----:R-:W2:Y:S01]  /*22b40*/  LDL.LU.64 R18, [R1+0x1c28] ;  /* 0x001c280001127983 */ /* 0x001ea20000300a00 */
[----:B------:R-:W2:Y:S02]  /*22b50*/  LDL.LU.64 R16, [R1+0x1c20] ;  /* 0x001c200001107983 */ /* 0x000ea40000300a00 */
[----:B------:R-:W-:Y:S01]  /*22b60*/  IMAD.MOV.U32 R11, RZ, RZ, R29 ;  /* 0x000000ffff0b7224 */ /* 0x000fe200078e001d */
[C---:B--2---:R-:W-:Y:S11]  /*22b70*/  HMMA.16816.F32.BF16 R16, R20.reuse, R24, R16 ;  /* 0x000000181410723c */ /* 0x044ff60000041810 */
[----:B------:R-:W-:Y:S11]  /*22b80*/  @!UPT UIADD3 URZ, URZ, URZ, URZ ;  /* 0x0000003f3f3ff290 */ /* 0x000ff6000fffe03f */
[----:B------:R-:W-:Y:S01]  /*22b90*/  @!UPT UIADD3 URZ, URZ, URZ, URZ ;  /* 0x0000003f3f3ff290 */ /* 0x000fe2000fffe03f */
[----:B------:R0:W-:Y:S02]  /*22ba0*/  STL.64 [R1+0x340], R16 ;  /* 0x0003401001007387 */ /* 0x0001e40000100a00 */
[----:B0-----:R-:W-:Y:S02]  /*22bb0*/  IMAD.MOV.U32 R17, RZ, RZ, R24 ;  /* 0x000000ffff117224 */ /* 0x001fe400078e0018 */
[----:B------:R-:W-:Y:S02]  /*22bc0*/  IMAD.MOV.U32 R16, RZ, RZ, R25 ;  /* 0x000000ffff107224 */ /* 0x000fe400078e0019 */
[----:B------:R-:W0:Y:S01]  /*22bd0*/  LDSM.16.M88.4 R24, [R14+0x9c00] ;  /* 0x009c00000e18783b */ /* 0x000e220000000200 */
[----:B---3--:R-:W-:Y:S03]  /*22be0*/  HMMA.16816.F32.BF16 R4, R20, R4, R8 ;  /* 0x000000041404723c */ /* 0x008fe60000041808 */
[----:B------:R-:W-:Y:S04]  /*22bf0*/  STL.64 [R1+0x348], R18 ;  /* 0x0003481201007387 */ /* 0x000fe80000100a00 */
[----:B0-----:R-:W-:Y:S01]  /*22c00*/  STL [R1+0x17fc], R26 ;  /* 0x0017fc1a01007387 */ /* 0x001fe20000100800 */
[----:B------:R-:W-:Y:S02]  /*22c10*/  STL [R1+0x17f8], R27 ;  /* 0x0017f81b01007387 */ /* 0x000fe40000100800 */
[----:B------:R0:W-:Y:S02]  /*22c20*/  STL.64 [R1+0x1bd8], R24 ;  /* 0x001bd81801007387 */ /* 0x0001e40000100a00 */
[----:B------:R-:W2:Y:S01]  /*22c30*/  LDL.LU.64 R10, [R1+0x1c18] ;  /* 0x001c1800010a7983 */ /* 0x000ea20000300a00 */
[----:B------:R-:W2:Y:S10]  /*22c40*/  LDL.LU.64 R8, [R1+0x1c10] ;  /* 0x001c100001087983 */ /* 0x000eb40000300a00 */
[----:B------:R1:W-:Y:S02]  /*22c50*/  STL [R1+0x330], R4 ;  /* 0x0003300401007387 */ /* 0x0003e40000100800 */
[----:B0-----:R-:W-:-:S02]  /*22c60*/  IMAD.MOV.U32 R25, RZ, RZ, R3 ;  /* 0x000000ffff197224 */ /* 0x001fc400078e0003 */
[----:B------:R-:W-:Y:S02]  /*22c70*/  IMAD.MOV.U32 R3, RZ, RZ, R5 ;  /* 0x000000ffff037224 */ /* 0x000fe400078e0005 */
[----:B-1----:R-:W2:Y:S01]  /*22c80*/  LDL.LU.64 R4, [R1+0x1c08] ;  /* 0x001c080001047983 */ /* 0x002ea20000300a00 */
[----:B------:R-:W-:Y:S02]  /*22c90*/  IMAD.MOV.U32 R27, RZ, RZ, R0 ;  /* 0x000000ffff1b7224 */ /* 0x000fe400078e0000 */
[----:B------:R-:W-:Y:S02]  /*22ca0*/  IMAD.MOV.U32 R0, RZ, RZ, R7 ;  /* 0x000000ffff007224 */ /* 0x000fe400078e0007 */
[----:B------:R-:W-:Y:S02]  /*22cb0*/  IMAD.MOV.U32 R26, RZ, RZ, R2 ;  /* 0x000000ffff1a7224 */ /* 0x000fe400078e0002 */
[----:B------:R-:W-:Y:S01]  /*22cc0*/  IMAD.MOV.U32 R2, RZ, RZ, R6 ;  /* 0x000000ffff027224 */ /* 0x000fe200078e0006 */
[----:B------:R-:W-:Y:S01]  /*22cd0*/  STL [R1+0x1868], R0 ;  /* 0x0018680001007387 */ /* 0x000fe20000100800 */
[----:B------:R-:W-:Y:S03]  /*22ce0*/  STL [R1+0x1864], R3 ;  /* 0x0018640301007387 */ /* 0x000fe60000100800 */
[----:B------:R-:W-:Y:S02]  /*22cf0*/  STL [R1+0x1860], R2 ;  /* 0x0018600201007387 */ /* 0x000fe40000100800 */
[----:B------:R-:W-:Y:S01]  /*22d00*/  IMAD.MOV.U32 R24, RZ, RZ, R28 ;  /* 0x000000ffff187224 */ /* 0x000fe200078e001c */
[C---:B--2---:R-:W-:Y:S01]  /*22d10*/  HMMA.16816.F32.BF16 R4, R20.reuse, R4, R8 ;  /* 0x000000041404723c */ /* 0x044fe20000041808 */
[----:B------:R-:W2:Y:S11]  /*22d20*/  LDL.LU.64 R8, [R1+0x1c00] ;  /* 0x001c000001087983 */ /* 0x000eb60000300a00 */
[----:B------:R-:W-:Y:S11]  /*22d30*/  @!UPT UIADD3 URZ, URZ, URZ, URZ ;  /* 0x0000003f3f3ff290 */ /* 0x000ff6000fffe03f */
[----:B------:R-:W-:Y:S01]  /*22d40*/  STL.64 [R1+0x320], R4 ;  /* 0x0003200401007387 */ /* 0x000fe20000100a00 */
[----:B------:R-:W-:Y:S02]  /*22d50*/  IMAD.MOV.U32 R29, RZ, RZ, R6 ;  /* 0x000000ffff1d7224 */ /* 0x000fe400078e0006 */
[----:B------:R-:W-:Y:S02]  /*22d60*/  IMAD.MOV.U32 R28, RZ, RZ, R7 ;  /* 0x000000ffff1c7224 */ /* 0x000fe400078e0007 */
[----:B------:R-:W0:Y:S04]  /*22d70*/  LDSM.16.MT88.4 R4, [R15+0x4080] ;  /* 0x004080000f04783b */ /* 0x000e280000004200 */
[----:B------:R-:W-:Y:S01]  /*22d80*/  STL [R1+0x1870], R28 ;  /* 0x0018701c01007387 */ /* 0x000fe20000100800 */
[----:B------:R-:W-:Y:S03]  /*22d90*/  STL [R1+0x186c], R29 ;  /* 0x00186c1d01007387 */ /* 0x000fe60000100800 */
[----:B0-----:R-:W-:Y:S01]  /*22da0*/  STL.64 [R1+0x1bd0], R6 ;  /* 0x001bd00601007387 */ /* 0x001fe20000100a00 */
[----:B------:R-:W-:Y:S01]  /*22db0*/  STL.64 [R1+0x1bc8], R4 ;  /* 0x001bc80401007387 */ /* 0x000fe20000100a00 */
[----:B--2---:R-:W-:Y:S11]  /*22dc0*/  HMMA.16816.F32.BF16 R8, R20, R8, R24 ;  /* 0x000000081408723c */ /* 0x004ff60000041818 */
[----:B------:R-:W-:Y:S11]  /*22dd0*/  @!UPT UIADD3 URZ, URZ, URZ, URZ ;  /* 0x0000003f3f3ff290 */ /* 0x000ff6000fffe03f */
[----:B------:R-:W-:Y:S01]  /*22de0*/  @!UPT UIADD3 URZ, URZ, URZ, URZ ;  /* 0x0000003f3f3ff290 */ /* 0x000fe2000fffe03f */
[----:B------:R-:W-:Y:S01]  /*22df0*/  STL [R1+0x310], R8 ;  /* 0x0003100801007387 */ /* 0x000fe20000100800 */
[----:B------:R-:W2:Y:S02]  /*22e00*/  LDL.LU R24, [R1+0x540] ;  /* 0x0005400001187983 */ /* 0x000ea40000300800 */
[----:B------:R-:W2:Y:S02]  /*22e10*/  LDL.LU R25, [R1+0x544] ;  /* 0x0005440001197983 */ /* 0x000ea40000300800 */
[----:B------:R-:W3:Y:S01]  /*22e20*/  LDL.LU R26, [R1+0x548] ;  /* 0x00054800011a7983 */ /* 0x000ee20000300800 */
[----:B------:R-:W3:Y:S04]  /*22e30*/  LDL.LU R27, [R1+0x54c] ;  /* 0x00054c00011b7983 */ /* 0x000ee80000300800 */
[----:B---3--:R-:W-:Y:S01]  /*22e40*/  STL.64 [R1+0x1be8], R26 ;  /* 0x001be81a01007387 */ /* 0x008fe20000100a00 */
[----:B--2---:R0:W-:Y:S03]  /*22e50*/  STL.64 [R1+0x1be0], R24 ;  /* 0x001be01801007387 */ /* 0x0041e60000100a00 */
[----:B0-----:R-:W2:Y:S01]  /*22e60*/  LDL.LU R24, [R1+0x4b0] ;  /* 0x0004b00001187983 */ /* 0x001ea20000300800 */
[----:B------:R-:W2:Y:S02]  /*22e70*/  LDL.LU R25, [R1+0x4b4] ;  /* 0x0004b40001197983 */ /* 0x000ea40000300800 */
[----:B------:R-:W2:Y:S02]  /*22e80*/  LDL.LU R26, [R1+0x4b8] ;  /* 0x0004b800011a7983 */ /* 0x000ea40000300800 */
[----:B------:R-:W2:Y:S01]  /*22e90*/  LDL.LU R27, [R1+0x4bc] ;  /* 0x0004bc00011b7983 */ /* 0x000ea20000300800 */
[----:B------:R-:W3:Y:S01]  /*22ea0*/  LDL R19, [R1+0x11e4] ;  /* 0x0011e40001137983 */ /* 0x000ee20000100800 */
[----:B------:R-:W-:-:S02]  /*22eb0*/  IMAD.MOV.U32 R0, RZ, RZ, R9 ;  /* 0x000000ffff007224 */ /* 0x000fc400078e0009 */
[----:B------:R-:W-:Y:S02]  /*22ec0*/  IMAD.MOV.U32 R3, RZ, RZ, R10 ;  /* 0x000000ffff037224 */ /* 0x000fe400078e000a */
[----:B------:R-:W-:Y:S02]  /*22ed0*/  IMAD.MOV.U32 R2, RZ, RZ, R11 ;  /* 0x000000ffff027224 */ /* 0x000fe400078e000b */
[----:B------:R-:W0:Y:S04]  /*22ee0*/  LDSM.16.MT88.4 R8, [R15+0x4100] ;  /* 0x004100000f08783b */ /* 0x000e280000004200 */
[----:B---3--:R-:W-:Y:S01]  /*22ef0*/  STL [R1+0x1bf8], R19 ;  /* 0x001bf81301007387 */ /* 0x008fe20000100800 */
[----:B------:R1:W-:Y:S03]  /*22f00*/  STL.64 [R1+0x1bf0], R16 ;  /* 0x001bf01001007387 */ /* 0x0003e60000100a00 */
[----:B-1----:R-:W2:Y:S01]  /*22f10*/  LDL.64 R16, [R1+0x10] ;  /* 0x0000100001107983 */ /* 0x002ea20000100a00 */
[----:B------:R-:W3:Y:S02]  /*22f20*/  LDL.LU R4, [R1+0x210] ;  /* 0x0002100001047983 */ /* 0x000ee40000300800 */
[----:B------:R-:W3:Y:S02]  /*22f30*/  LDL.LU R5, [R1+0x214] ;  /* 0x0002140001057983 */ /* 0x000ee40000300800 */
[----:B------:R-:W3:Y:S01]  /*22f40*/  LDL.LU R6, [R1+0x218] ;  /* 0x0002180001067983 */ /* 0x000ee20000300800 */
[----:B------:R-:W3:Y:S01]  /*22f50*/  LDL.LU R7, [R1+0x21c] ;  /* 0x00021c0001077983 */ /* 0x000ee20000300800 */
[----:B------:R-:W-:Y:S02]  /*22f60*/  STL [R1+0x187c], R2 ;  /* 0x00187c0201007387 */ /* 0x000fe40000100800 */
[----:B------:R-:W-:Y:S02]  /*22f70*/  STL [R1+0x1878], R3 ;  /* 0x0018780301007387 */ /* 0x000fe40000100800 */
[----:B------:R-:W-:Y:S01]  /*22f80*/  STL [R1+0x1874], R0 ;  /* 0x0018740001007387 */ /* 0x000fe20000100800 */
[----:B0-----:R0:W-:Y:S01]  /*22f90*/  STL.64 [R1+0x1b68], R10 ;  /* 0x001b680a01007387 */ /* 0x0011e20000100a00 */
[----:B------:R-:W-:Y:S02]  /*22fa0*/  STL.64 [R1+0x1b60], R8 ;  /* 0x001b600801007387 */ /* 0x000fe40000100a00 */
[----:B------:R-:W4:Y:S01]  /*22fb0*/  LDL.LU R19, [R1+0x1bf8] ;  /* 0x001bf80001137983 */ /* 0x000f220000300800 */
[----:B--2---:R-:W-:Y:S01]  /*22fc0*/  HMMA.16816.F32.BF16 R24, R20, R16, R24 ;  /* 0x000000101418723c */ /* 0x004fe20000041818 */
[----:B0-----:R-:W-:-:S02]  /*22fd0*/  IMAD.MOV.U32 R11, RZ, RZ, R16 ;  /* 0x000000ffff0b7224 */ /* 0x001fc400078e0010 */
[----:B------:R-:W-:Y:S02]  /*22fe0*/  IMAD.MOV.U32 R10, RZ, RZ, R17 ;  /* 0x000000ffff0a7224 */ /* 0x000fe400078e0011 */
[----:B------:R-:W2:Y:S11]  /*22ff0*/  LDL.LU.64 R16, [R1+0x1bf0] ;  /* 0x001bf00001107983 */ /* 0x000eb60000300a00 */
[----:B------:R-:W-:Y:S07]  /*23000*/  @!UPT UIADD3 URZ, URZ, URZ, URZ ;  /* 0x0000003f3f3ff290 */ /* 0x000fee000fffe03f */
[----:B------:R0:W-:Y:S01]  /*23010*/  STL.64 [R1+0x300], R24 ;  /* 0x0003001801007387 */ /* 0x0001e20000100a00 */
[----:B------:R-:W-:Y:S02]  /*23020*/  IMAD.MOV.U32 R28, RZ, RZ, R26 ;  /* 0x000000ffff1c7224 */ /* 0x000fe400078e001a */
[----:B------:R-:W-:Y:S02]  /*23030*/  IMAD.MOV.U32 R29, RZ, RZ, R27 ;  /* 0x000000ffff1d7224 */ /* 0x000fe400078e001b */
[----:B------:R-:W3:Y:S04]  /*23040*/  LDL.LU.64 R26, [R1+0x1be8] ;  /* 0x001be800011a7983 */ /* 0x000ee80000300a00 */
[----:B0-----:R-:W3:Y:S01]  /*23050*/  LDL.LU.64 R24, [R1+0x1be0] ;  /* 0x001be00001187983 */ /* 0x001ee20000300a00 */
[----:B------:R-:W-:-:S02]  /*23060*/  IMAD.MOV.U32 R8, RZ, RZ, R13 ;  /* 0x000000ffff087224 */ /* 0x000fc400078e000d */
[----:B------:R-:W-:Y:S02]  /*23070*/  IMAD.MOV.U32 R9, RZ, RZ, R12 ;  /* 0x000000ffff097224 */ /* 0x000fe400078e000c */
[----:B------:R-:W0:Y:S01]  /*23080*/  LDSM.16.MT88.4 R12, [R15+0x4180] ;  /* 0x004180000f0c783b */ /* 0x000e220000004200 */
[----:B------:R-:W-:Y:S02]  /*23090*/  STL [R1+0x18f0], R29 ;  /* 0x0018f01d01007387 */ /* 0x000fe40000100800 */
[----:B------:R-:W-:Y:S01]  /*230a0*/  STL [R1+0x1880], R28 ;  /* 0x0018801c01007387 */ /* 0x000fe20000100800 */
[----:B0-----:R-:W-:Y:S01]  /*230b0*/  STL.64 [R1+0x1af0], R14 ;  /* 0x001af00e01007387 */ /* 0x001fe20000100a00 */
[----:B------:R2:W-:Y:S02]  /*230c0*/  STL.64 [R1+0x1ae8], R12 ;  /* 0x001ae80c01007387 */ /* 0x0005e40000100a00 */
[----:B--2---:R-:W-:Y:S02]  /*230d0*/  IMAD.MOV.U32 R12, RZ, RZ, R17 ;  /* 0x000000ffff0c7224 */ /* 0x004fe400078e0011 */
[----:B------:R-:W-:-:S02]  /*230e0*/  IMAD.MOV.U32 R13, RZ, RZ, R16 ;  /* 0x000000ffff0d7224 */ /* 0x000fc400078e0010 */
[----:B----4-:R-:W0:Y:S04]  /*230f0*/  LDSM.16.MT88.4 R16, [R19+0x4000] ;  /* 0x004000001310783b */ /* 0x010e280000004200 */
[----:B------:R1:W-:Y:S04]  /*23100*/  STL.64 [R1+0x1bc0], R12 ;  /* 0x001bc00c01007387 */ /* 0x0003e80000100a00 */
[----:B-1----:R-:W2:Y:S01]  /*23110*/  LDL.LU R12, [R1+0x5c0] ;  /* 0x0005c000010c7983 */ /* 0x002ea20000300800 */
[----:B------:R-:W2:Y:S02]  /*23120*/  LDL.LU R13, [R1+0x5c4] ;  /* 0x0005c400010d7983 */ /* 0x000ea40000300800 */
[----:B------:R-:W2:Y:S02]  /*23130*/  LDL.LU R14, [R1+0x5c8] ;  /* 0x0005c800010e7983 */ /* 0x000ea40000300800 */
[----:B------:R-:W2:Y:S01]  /*23140*/  LDL.LU R15, [R1+0x5cc] ;  /* 0x0005cc00010f7983 */ /* 0x000ea20000300800 */
[C---:B---3--:R-:W-:Y:S11]  /*23150*/  HMMA.16816.F32.BF16 R24, R20.reuse, R8, R24 ;  /* 0x000000081418723c */ /* 0x048ff60000041818 */
[----:B------:R-:W-:Y:S11]  /*23160*/  @!UPT UIADD3 URZ, URZ, URZ, URZ ;  /* 0x0000003f3f3ff290 */ /* 0x000ff6000fffe03f */
[----:B------:R-:W-:Y:S01]  /*23170*/  @!UPT UIADD3 URZ, URZ, URZ, URZ ;  /* 0x0000003f3f3ff290 */ /* 0x000fe2000fffe03f */
[----:B------:R1:W-:Y:S01]  /*23180*/  STL.64 [R1+0x2f0], R24 ;  /* 0x0002f01801007387 */ /* 0x0003e20000100a00 */
[----:B------:R-:W-:Y:S03]  /*23190*/  STL.64 [R1+0x2f8], R26 ;  /* 0x0002f81a01007387 */ /* 0x000fe60000100a00 */
[----:B-1----:R-:W3:Y:S01]  /*231a0*/  LDL.LU.64 R24, [R1+0x1bd8] ;  /* 0x001bd80001187983 */ /* 0x002ee20000300a00 */
[----:B------:R-:W-:Y:S02]  /*231b0*/  STL.64 [R1+0x1b80], R8 ;  /* 0x001b800801007387 */ /* 0x000fe40000100a00 */
[----:B0-----:R-:W-:Y:S02]  /*231c0*/  STL.64 [R1+0x1a60], R18 ;  /* 0x001a601201007387 */ /* 0x001fe40000100a00 */
[----:B------:R0:W-:Y:S02]  /*231d0*/  STL.64 [R1+0x1a58], R16 ;  /* 0x001a581001007387 */ /* 0x0001e40000100a00 */
[----:B0-----:R-:W4:Y:S01]  /*231e0*/  LDL.64 R16, [R1+0x20] ;  /* 0x0000200001107983 */ /* 0x001f220000100a00 */
[----:B---3--:R-:W-:Y:S03]  /*231f0*/  HMMA.16816.F32.BF16 R20, R20, R24, R4 ;  /* 0x000000181414723c */ /* 0x008fe60000041804 */
[----:B----4-:R0:W-:Y:S11]  /*23200*/  STL.64 [R1+0x1ba0], R16 ;  /* 0x001ba01001007387 */ /* 0x0101f60000100a00 */
[----:B------:R-:W-:Y:S10]  /*23210*/  @!UPT UIADD3 URZ, URZ, URZ, URZ ;  /* 0x0000003f3f3ff290 */ /* 0x000ff4000fffe03f */
[----:B------:R-:W-:Y:S02]  /*23220*/  IMAD.MOV.U32 R0, RZ, RZ, R23 ;  /* 0x000000ffff007224 */ /* 0x000fe400078e0017 */
[----:B------:R-:W-:Y:S01]  /*23230*/  IMAD.MOV.U32 R3, RZ, RZ, R22 ;  /* 0x000000ffff037224 */ /* 0x000fe200078e0016 */
[----:B0-----:R-:W3:Y:S01]  /*23240*/  LDL.LU R16, [R1+0x5b0] ;  /* 0x0005b00001107983 */ /* 0x001ee20000300800 */
[----:B------:R-:W3:Y:S02]  /*23250*/  LDL.LU R17, [R1+0x5b4] ;  /* 0x0005b40001117983 */ /* 0x000ee40000300800 */
[----:B------:R-:W3:Y:S02]  /*23260*/  LDL.LU R18, [R1+0x5b8] ;  /* 0x0005b80001127983 */ /* 0x000ee40000300800 */
[----:B------:R-:W3:Y:S02]  /*23270*/  LDL.LU R19, [R1+0x5bc] ;  /* 0x0005bc0001137983 */ /* 0x000ee40000300800 */
[----:B------:R-:W-:Y:S01]  /*23280*/  IMAD.MOV.U32 R2, RZ, RZ, R21 ;  /* 0x000000ffff027224 */ /* 0x000fe200078e0015 */
[----:B------:R-:W2:Y:S01]  /*23290*/  LDL.LU.64 R6, [R1+0x1bd0] ;  /* 0x001bd00001067983 */ /* 0x000ea20000300a00 */
[----:B------:R-:W2:Y:S02]  /*232a0*/  LDL.LU.64 R4, [R1+0x1bc8] ;  /* 0x001bc80001047983 */ /* 0x000ea40000300a00 */
[----:B------:R-:W-:Y:S02]  /*232b0*/  STL [R1+0x1968], R0 ;  /* 0x0019680001007387 */ /* 0x000fe40000100800 */
[----:B------:R-:W-:Y:S01]  /*232c0*/  STL [R1+0x1954], R3 ;  /* 0x0019540301007387 */ /* 0x000fe20000100800 */
[----:B------:R0:W-:Y:S04]  /*232d0*/  STL [R1+0x1950], R2 ;  /* 0x0019500201007387 */ /* 0x0001e80000100800 */
[----:B0-----:R-:W4:Y:S01]  /*232e0*/  LDL R2, [R1+0x11e4] ;  /* 0x0011e40001027983 */ /* 0x001f220000100800 */
[----:B------:R-:W-:-:S05]  /*232f0*/  IMAD.MOV.U32 R28, RZ, RZ, R20 ;  /* 0x000000ffff1c7224 */ /* 0x000fca00078e0014 */
[----:B------:R-:W-:Y:S04]  /*23300*/  STL [R1+0x18f4], R28 ;  /* 0x0018f41c01007387 */ /* 0x000fe80000100800 */
[----:B----4-:R-:W0:Y:S04]  /*23310*/  LDSM.16.MT88.4 R20, [R2+0x4080] ;  /* 0x004080000214783b */ /* 0x010e280000004200 */
[----:B0-----:R-:W-:Y:S01]  /*23320*/  STL.64 [R1+0x19f0], R22 ;  /* 0x0019f01601007387 */ /* 0x001fe20000100a00 */
[----:B------:R0:W-:Y:S03]  /*23330*/  STL.64 [R1+0x19e8], R20 ;  /* 0x0019e81401007387 */ /* 0x0001e60000100a00 */
[----:B0-----:R-:W2:Y:S04]  /*23340*/  LDL R20, [R1+0x60] ;  /* 0x0000600001147983 */ /* 0x001ea80000100800 */
[----:B------:R-:W2:Y:S02]  /*23350*/  LDL R21, [R1+0x64] ;  /* 0x0000640001157983 */ /* 0x000ea40000100800 */
[C---:B--2---:R-:W-:Y:S02]  /*23360*/  HMMA.16816.F32.BF16 R20, R4.reuse, R20, R12 ;  /* 0x000000140414723c */ /* 0x044fe4000004180c */
[----:B------:R-:W3:Y:S11]  /*23370*/  LDL.LU.64 R12, [R1+0x1bc0] ;  /* 0x001bc000010c7983 */ /* 0x000ef60000300a00 */
[----:B------:R-:W-:Y:S10]  /*23380*/  @!UPT UIADD3 URZ, URZ, URZ, URZ ;  /* 0x0000003f3f3ff290 */ /* 0x000ff4000fffe03f */
[----:B------:R0:W-:Y:S01]  /*23390*/  STL.64 [R1+0x240], R20 ;  /* 0x0002401401007387 */ /* 0x0001e20000100a00 */
[----:B------:R1:W-:Y:S01]  /*233a0*/  STL.64 [R1+0x248], R22 ;  /* 0x0002481601007387 */ /* 0x0003e20000100a00 */
[----:B---3--:R-:W-:Y:S11]  /*233b0*/  HMMA.16816.F32.BF16 R12, R4, R12, R16 ;  /* 0x0000000c040c723c */ /* 0x008ff60000041810 */
[----:B------:R-:W-:Y:S11]  /*233c0*/  @!UPT UIADD3 URZ, URZ, URZ, URZ ;  /* 0x0000003f3f3ff290 */ /* 0x000ff6000fffe03f */
[----:B------:R-:W-:Y:S01]  /*233d0*/  @!UPT UIADD3 URZ, URZ, URZ, URZ ;  /* 0x0000003f3f3ff290 */ /* 0x000fe2000fffe03f */
[----:B------:R-:W-:Y:S01]  /*233e0*/  STL.64 [R1+0x230], R12 ;  /* 0x0002300c01007387 */ /* 0x000fe20000100a00 */
[----:B0-----:R-:W2:Y:S02]  /*233f0*/  LDL.LU R20, [R1+0x1c0] ;  /* 0x0001c00001147983 */ /* 0x001ea40000300800 */
[----:B------:R-:W2:Y:S02]  /*23400*/  LDL.LU R21, [R1+0x1c4] ;  /* 0x0001c40001157983 */ /* 0x000ea40000300800 */
[----:B-1----:R-:W3:Y:S01]  /*23410*/  LDL.LU R22, [R1+0x1c8] ;  /* 0x0001c80001167983 */ /* 0x002ee20000300800 */
[----:B------:R-:W3:Y:S04]  /*23420*/  LDL.LU R23, [R1+0x1cc] ;  /* 0x0001cc0001177983 */ /* 0x000ee80000300800 */
[----:B---3--:R-:W-:Y:S01]  /*23430*/  STL.64 [R1+0x1b10], R22 ;  /* 0x001b101601007387 */ /* 0x008fe20000100a00 */
[----:B--2---:R0:W-:Y:S03]  /*23440*/  STL.64 [R1+0x1b08], R20 ;  /* 0x001b081401007387 */ /* 0x0041e60000100a00 */
[----:B0-----:R-:W2:Y:S01]  /*23450*/  LDL.LU R20, [R1+0x100] ;  /* 0x0001000001147983 */ /* 0x001ea20000300800 */
[----:B------:R-:W2:Y:S02]  /*23460*/  LDL.LU R21, [R1+0x104] ;  /* 0x0001040001157983 */ /* 0x000ea40000300800 */
[----:B------:R-:W3:Y:S02]  /*23470*/  LDL.LU R22, [R1+0x108] ;  /* 0x0001080001167983 */ /* 0x000ee40000300800 */
[----:B------:R-:W3:Y:S01]  /*23480*/  LDL.LU R23, [R1+0x10c] ;  /* 0x00010c0001177983 */ /* 0x000ee20000300800 */
[----:B------:R-:W4:Y:S04]  /*23490*/  LDL R16, [R1+0x30] ;  /* 0x0000300001107983 */ /* 0x000f280000100800 */
[----:B------:R-:W4:Y:S01]  /*234a0*/  LDL R17, [R1+0x34] ;  /* 0x0000340001117983 */ /* 0x000f220000100800 */
[----:B------:R-:W-:-:S02]  /*234b0*/  IMAD.MOV.U32 R26, RZ, RZ, R14 ;  /* 0x000000ffff1a7224 */ /* 0x000fc400078e000e */
[----:B------:R-:W-:Y:S02]  /*234c0*/  IMAD.MOV.U32 R27, RZ, RZ, R15 ;  /* 0x000000ffff1b7224 */ /* 0x000fe400078e000f */
[----:B------:R-:W-:Y:S02]  /*234d0*/  IMAD.MOV.U32 R8, RZ, RZ, R11 ;  /* 0x000000ffff087224 */ /* 0x000fe400078e000b */
[----:B------:R-:W-:Y:S01]  /*234e0*/  IMAD.MOV.U32 R9, RZ, RZ, R10 ;  /* 0x000000ffff097224 */ /* 0x000fe200078e000a */
[----:B----4-:R0:W-:Y:S01]  /*234f0*/  STL.64 [R1+0x1bb8], R16 ;  /* 0x001bb81001007387 */ /* 0x0101e20000100a00 */
[----:B------:R-:W4:Y:S02]  /*23500*/  LDL.LU R12, [R1+0x530] ;  /* 0x00053000010c7983 */ /* 0x000f240000300800 */
[----:B------:R-:W4:Y:S02]  /*23510*/  LDL.LU R13, [R1+0x534] ;  /* 0x00053400010d7983 */ /* 0x000f240000300800 */
[----:B------:R-:W2:Y:S01]  /*23520*/  LDL.LU R14, [R1+0x538] ;  /* 0x00053800010e7983 */ /* 0x000ea20000300800 */
[----:B------:R-:W2:Y:S04]  /*23530*/  LDL.LU R15, [R1+0x53c] ;  /* 0x00053c00010f7983 */ /* 0x000ea80000300800 */
[----:B0-----:R-:W2:Y:S01]  /*23540*/  LDL.LU R16, [R1+0x5a0] ;  /* 0x0005a00001107983 */ /* 0x001ea20000300800 */
[----:B------:R-:W2:Y:S02]  /*23550*/  LDL.LU R17, [R1+0x5a4] ;  /* 0x0005a40001117983 */ /* 0x000ea40000300800 */
[----:B------:R-:W2:Y:S02]  /*23560*/  LDL.LU R18, [R1+0x5a8] ;  /* 0x0005a80001127983 */ /* 0x000ea40000300800 */
[----:B------:R-:W2:Y:S01]  /*23570*/  LDL.LU R19, [R1+0x5ac] ;  /* 0x0005ac0001137983 */ /* 0x000ea20000300800 */
[----:B------:R0:W-:Y:S04]  /*23580*/  STL.64 [R1+0x1b98], R8 ;  /* 0x001b980801007387 */ /* 0x0001e80000100a00 */
        /* <DEDUP_REMOVED lines=10> */
[----:B------:R-:W-:Y:S01]  /*23630*/  STL.64 [R1+0x1b78], R14 ;  /* 0x001b780e01007387 */ /* 0x000fe20000100a00 */
[----:B----4-:R0:W-:Y:S03]  /*23640*/  STL.64 [R1+0x1b70], R12 ;  /* 0x001b700c01007387 */ /* 0x0101e60000100a00 */
        /* <DEDUP_REMOVED lines=8> */
[----:B------:R-:W2:Y:S02]  /*236d0*/  LDL.LU R14, [R1+0x1f8] ;  /* 0x0001f800010e7983 */ /* 0x000ea40000300800 */
[----:B------:R-:W2:Y:S01]  /*236e0*/  LDL.LU R15, [R1+0x1fc] ;  /* 0x0001fc00010f7983 */ /* 0x000ea20000300800 */
[----:B---3--:R-:W-:Y:S01]  /*236f0*/  STL.64 [R1+0x1b20], R22 ;  /* 0x001b201601007387 */ /* 0x008fe20000100a00 */
[----:B------:R0:W-:Y:S03]  /*23700*/  STL.64 [R1+0x1b18], R20 ;  /* 0x001b181401007387 */ /* 0x0001e60000100a00 */
[----:B0-----:R-:W3:Y:S01]  /*23710*/  LDL.64 R20, [R1+0x40] ;  /* 0x0000400001147983 */ /* 0x001ee20000100a00 */
[----:B------:R-:W-:Y:S02]  /*23720*/  STL [R1+0x1970], R27 ;  /* 0x0019701b01007387 */ /* 0x000fe40000100800 */
[----:B------:R-:W-:Y:S01]  /*23730*/  STL [R1+0x196c], R26 ;  /* 0x00196c1a01007387 */ /* 0x000fe20000100800 */
[C---:B---3--:R-:W-:Y:S11]  /*23740*/  HMMA.16816.F32.BF16 R16, R4.reuse, R20, R16 ;  /* 0x000000140410723c */ /* 0x048ff60000041810 */
[----:B------:R-:W-:Y:S11]  /*23750*/  @!UPT UIADD3 URZ, URZ, URZ, URZ ;  /* 0x0000003f3f3ff290 */ /* 0x000ff6000fffe03f */
[----:B------:R-:W-:Y:S01]  /*23760*/  @!UPT UIADD3 URZ, URZ, URZ, URZ ;  /* 0x0000003f3f3ff290 */ /* 0x000fe2000fffe03f */
[----:B------:R0:W-:Y:S01]  /*23770*/  STL.64 [R1+0x220], R16 ;  /* 0x0002201001007387 */ /* 0x0001e20000100a00 */
[----:B------:R-:W-:Y:S03]  /*23780*/  STL.64 [R1+0x228], R18 ;  /* 0x0002281201007387 */ /* 0x000fe60000100a00 */
[----:B0-----:R-:W3:Y:S01]  /*23790*/  LDL.LU.64 R16, [R1+0x1bb8] ;  /* 0x001bb80001107983 */ /* 0x001ee20000300a00 */
[----:B------:R0:W-:Y:S03]  /*237a0*/  STL.64 [R1+0x1b30], R20 ;  /* 0x001b301401007387 */ /* 0x0001e60000100a00 */
[----:B0-----:R-:W4:Y:S01]  /*237b0*/  LDL.64 R20, [R1+0x50] ;  /* 0x0000500001147983 */ /* 0x001f220000100a00 */
[C---:B---3--:R-:W-:Y:S03]  /*237c0*/  HMMA.16816.F32.BF16 R16, R4.reuse, R16, R8 ;  /* 0x000000100410723c */ /* 0x048fe60000041808 */
[----:B----4-:R0:W-:Y:S04]  /*237d0*/  STL.64 [R1+0x1b48], R20 ;  /* 0x001b481401007387 */ /* 0x0101e80000100a00 */
[----:B0-----:R-:W3:Y:S01]  /*237e0*/  LDL.64 R20, [R1+0x60] ;  /* 0x0000600001147983 */ /* 0x001ee20000100a00 */
[----:B------:R-:W4:Y:S02]  /*237f0*/  LDL.LU.64 R10, [R1+0x1bb0] ;  /* 0x001bb000010a7983 */ /* 0x000f240000300a00 */
[----:B------:R-:W4:Y:S11]  /*23800*/  LDL.LU.64 R8, [R1+0x1ba8] ;  /* 0x001ba80001087983 */ /* 0x000f360000300a00 */
[----:B------:R-:W-:Y:S02]  /*23810*/  @!UPT UIADD3 URZ, URZ, URZ, URZ ;  /* 0x0000003f3f3ff290 */ /* 0x000fe4000fffe03f */
[----:B------:R0:W-:Y:S01]  /*23820*/  STL.64 [R1+0x210], R16 ;  /* 0x0002101001007387 */ /* 0x0001e20000100a00 */
[----:B------:R-:W-:Y:S04]  /*23830*/  STL.64 [R1+0x218], R18 ;  /* 0x0002181201007387 */ /* 0x000fe80000100a00 */
[----:B0-----:R-:W4:Y:S02]  /*23840*/  LDL.LU.64 R16, [R1+0x1ba0] ;  /* 0x001ba00001107983 */ /* 0x001f240000300a00 */
[C---:B----4-:R-:W-:Y:S11]  /*23850*/  HMMA.16816.F32.BF16 R8, R4.reuse, R16, R8 ;  /* 0x000000100408723c */ /* 0x050ff60000041808 */
[----:B------:R-:W-:Y:S11]  /*23860*/  @!UPT UIADD3 URZ, URZ, URZ, URZ ;  /* 0x0000003f3f3ff290 */ /* 0x000ff6000fffe03f */
[----:B------:R-:W-:Y:S01]  /*23870*/  @!UPT UIADD3 URZ, URZ, URZ, URZ ;  /* 0x0000003f3f3ff290 */ /* 0x000fe2000fffe03f */
[----:B------:R0:W-:Y:S01]  /*23880*/  STL.64 [R1+0x200], R8 ;  /* 0x0002000801007387 */ /* 0x0001e20000100a00 */
[----:B------:R-:W-:Y:S03]  /*23890*/  STL.64 [R1+0x208], R10 ;  /* 0x0002080a01007387 */ /* 0x000fe60000100a00 */
[----:B0-----:R-:W2:Y:S01]  /*238a0*/  LDL.LU.64 R8, [R1+0x1b98] ;  /* 0x001b980001087983 */ /* 0x001ea20000300a00 */
[----:B------:R0:W-:Y:S03]  /*238b0*/  STL.64 [R1+0x1b28], R16 ;  /* 0x001b281001007387 */ /* 0x0001e60000100a00 */
        /* <DEDUP_REMOVED lines=13> */
[----:B0-----:R-:W3:Y:S01]  /*23990*/  LDL.LU R16, [R1+0x510] ;  /* 0x0005100001107983 */ /* 0x001ee20000300800 */
[----:B------:R-:W3:Y:S02]  /*239a0*/  LDL.LU R17, [R1+0x514] ;  /* 0x0005140001117983 */ /* 0x000ee40000300800 */
[----:B------:R-:W3:Y:S02]  /*239b0*/  LDL.LU R18, [R1+0x518] ;  /* 0x0005180001127983 */ /* 0x000ee40000300800 */
[----:B------:R-:W3:Y:S01]  /*239c0*/  LDL.LU R19, [R1+0x51c] ;  /* 0x00051c0001137983 */ /* 0x000ee20000300800 */
[----:B------:R-:W2:Y:S01]  /*239d0*/  LDL.LU.64 R14, [R1+0x1b90] ;  /* 0x001b9000010e7983 */ /* 0x000ea20000300a00 */
[----:B------:R-:W2:Y:S11]  /*239e0*/  LDL.LU.64 R12, [R1+0x1b88] ;  /* 0x001b8800010c7983 */ /* 0x000eb60000300a00 */
[----:B------:R0:W-:Y:S02]  /*239f0*/  STL.64 [R1+0x1f0], R8 ;  /* 0x0001f00801007387 */ /* 0x0001e40000100a00 */
[----:B------:R2:W-:Y:S01]  /*23a00*/  STL.64 [R1+0x1f8], R10 ;  /* 0x0001f80a01007387 */ /* 0x0005e20000100a00 */
[----:B0-----:R-:W2:Y:S02]  /*23a10*/  LDL.LU.64 R8, [R1+0x1b80] ;  /* 0x001b800001087983 */ /* 0x001ea40000300a00 */
[C---:B--2---:R-:W-:Y:S02]  /*23a20*/  HMMA.16816.F32.BF16 R8, R4.reuse, R8, R12 ;  /* 0x000000080408723c */ /* 0x044fe4000004180c */
[----:B------:R-:W2:Y:S01]  /*23a30*/  LDL.LU.64 R14, [R1+0x1b78] ;  /* 0x001b7800010e7983 */ /* 0x000ea20000300a00 */
[----:B------:R-:W2:Y:S11]  /*23a40*/  LDL.LU.64 R12, [R1+0x1b70] ;  /* 0x001b7000010c7983 */ /* 0x000eb60000300a00 */
[----:B------:R-:W-:Y:S09]  /*23a50*/  @!UPT UIADD3 URZ, URZ, URZ, URZ ;  /* 0x0000003f3f3ff290 */ /* 0x000ff2000fffe03f */
[----:B------:R-:W-:Y:S01]  /*23a60*/  STL.64 [R1+0x1e0], R8 ;  /* 0x0001e00801007387 */ /* 0x000fe20000100a00 */
[----:B------:R0:W-:Y:S03]  /*23a70*/  STL.64 [R1+0x1e8], R10 ;  /* 0x0001e80a01007387 */ /* 0x0001e60000100a00 */
[----:B0-----:R-:W3:Y:S01]  /*23a80*/  LDL.LU.64 R10, [R1+0x1b68] ;  /* 0x001b6800010a7983 */ /* 0x001ee20000300a00 */
[----:B------:R-:W3:Y:S01]  /*23a90*/  LDL.LU.64 R8, [R1+0x1b60] ;  /* 0x001b600001087983 */ /* 0x000ee20000300a00 */
[----:B--2---:R-:W-:Y:S02]  /*23aa0*/  HMMA.16816.F32.BF16 R4, R4, R24, R12 ;  /* 0x000000180404723c */ /* 0x004fe4000004180c */
[----:B------:R-:W2:Y:S11]  /*23ab0*/  LDL.LU R12, [R1+0x4d0] ;  /* 0x0004d000010c7983 */ /* 0x000eb60000300800 */
[----:B------:R-:W-:Y:S10]  /*23ac0*/  @!UPT UIADD3 URZ, URZ, URZ, URZ ;  /* 0x0000003f3f3ff290 */ /* 0x000ff4000fffe03f */
[----:B------:R-:W-:Y:S01]  /*23ad0*/  STL.64 [R1+0x140], R4 ;  /* 0x0001400401007387 */ /* 0x000fe20000100a00 */
[----:B------:R-:W-:Y:S02]  /*23ae0*/  STL.64 [R1+0x148], R6 ;  /* 0x0001480601007387 */ /* 0x000fe40000100a00 */
[----:B------:R-:W2:Y:S02]  /*23af0*/  LDL.LU R13, [R1+0x4d4] ;  /* 0x0004d400010d7983 */ /* 0x000ea40000300800 */
[----:B------:R-:W4:Y:S01]  /*23b00*/  LDL.LU R14, [R1+0x4d8] ;  /* 0x0004d800010e7983 */ /* 0x000f220000300800 */
[----:B------:R-:W4:Y:S01]  /*23b10*/  LDL.LU R15, [R1+0x4dc] ;  /* 0x0004dc00010f7983 */ /* 0x000f220000300800 */
[C---:B---3--:R-:W-:Y:S01]  /*23b20*/  HMMA.16816.F32.BF16 R16, R8.reuse, R20, R16 ;  /* 0x000000140810723c */ /* 0x048fe20000041810 */
[----:B------:R-:W-:Y:S02]  /*23b30*/  IMAD.MOV.U32 R27, RZ, RZ, R20 ;  /* 0x000000ffff1b7224 */ /* 0x000fe400078e0014 */
[----:B------:R-:W-:Y:S01]  /*23b40*/  IMAD.MOV.U32 R26, RZ, RZ, R21 ;  /* 0x000000ffff1a7224 */ /* 0x000fe200078e0015 */
[----:B----4-:R-:W-:Y:S01]  /*23b50*/  STL.64 [R1+0x1b00], R14 ;  /* 0x001b000e01007387 */ /* 0x010fe20000100a00 */
[----:B--2---:R0:W-:Y:S03]  /*23b60*/  STL.64 [R1+0x1af8], R12 ;  /* 0x001af80c01007387 */ /* 0x0041e60000100a00 */
[----:B0-----:R-:W2:Y:S01]  /*23b70*/  LDL.LU R12, [R1+0x4e0] ;  /* 0x0004e000010c7983 */ /* 0x001ea20000300800 */
[----:B------:R-:W2:Y:S02]  /*23b80*/  LDL.LU R13, [R1+0x4e4] ;  /* 0x0004e400010d7983 */ /* 0x000ea40000300800 */
[----:B------:R-:W2:Y:S02]  /*23b90*/  LDL.LU R14, [R1+0x4e8] ;  /* 0x0004e800010e7983 */ /* 0x000ea40000300800 */
[----:B------:R-:W2:Y:S01]  /*23ba0*/  LDL.LU R15, [R1+0x4ec] ;  /* 0x0004ec00010f7983 */ /* 0x000ea20000300800 */
[----:B------:R-:W3:Y:S09]  /*23bb0*/  LDL.64 R4, [R1+0x30] ;  /* 0x0000300001047983 */ /* 0x000ef20000100a00 */
[----:B------:R-:W-:Y:S02]  /*23bc0*/  STL.64 [R1+0x130], R16 ;  /* 0x0001301001007387 */ /* 0x000fe40000100a00 */
[----:B------:R0:W-:Y:S02]  /*23bd0*/  STL.64 [R1+0x138], R18 ;  /* 0x0001381201007387 */ /* 0x0001e40000100a00 */
[----:B0-----:R-:W4:Y:S01]  /*23be0*/  LDL.LU.64 R18, [R1+0x1b58] ;  /* 0x001b580001127983 */ /* 0x001f220000300a00 */
[----:B------:R-:W4:Y:S02]  /*23bf0*/  LDL.LU.64 R16, [R1+0x1b50] ;  /* 0x001b500001107983 */ /* 0x000f240000300a00 */
[----:B------:R-:W4:Y:S02]  /*23c00*/  LDL.LU.64 R20, [R1+0x1b48] ;  /* 0x001b480001147983 */ /* 0x000f240000300a00 */
[----:B----4-:R-:W-:Y:S01]  /*23c10*/  HMMA.16816.F32.BF16 R16, R8, R20, R16 ;  /* 0x000000140810723c */ /* 0x010fe20000041810 */
[----:B------:R-:W-:-:S02]  /*23c20*/  IMAD.MOV.U32 R7, RZ, RZ, R20 ;  /* 0x000000ffff077224 */ /* 0x000fc400078e0014 */
[----:B------:R-:W-:Y:S11]  /*23c30*/  IMAD.MOV.U32 R6, RZ, RZ, R21 ;  /* 0x000000ffff067224 */ /* 0x000ff600078e0015 */
[----:B------:R-:W-:Y:S09]  /*23c40*/  @!UPT UIADD3 URZ, URZ, URZ, URZ ;  /* 0x0000003f3f3ff290 */ /* 0x000ff2000fffe03f */
[----:B------:R-:W-:Y:S01]  /*23c50*/  STL.64 [R1+0x120], R16 ;  /* 0x0001201001007387 */ /* 0x000fe20000100a00 */
[----:B------:R0:W-:Y:S03]  /*23c60*/  STL.64 [R1+0x128], R18 ;  /* 0x0001281201007387 */ /* 0x0001e60000100a00 */
[----:B0-----:R-:W4:Y:S01]  /*23c70*/  LDL.LU.64 R18, [R1+0x1b40] ;  /* 0x001b400001127983 */ /* 0x001f220000300a00 */
[----:B------:R-:W4:Y:S02]  /*23c80*/  LDL.LU.64 R16, [R1+0x1b38] ;  /* 0x001b380001107983 */ /* 0x000f240000300a00 */
[----:B------:R-:W4:Y:S02]  /*23c90*/  LDL.LU.64 R20, [R1+0x1b30] ;  /* 0x001b300001147983 */ /* 0x000f240000300a00 */
[----:B----4-:R-:W-:Y:S01]  /*23ca0*/  HMMA.16816.F32.BF16 R16, R8, R20, R16 ;  /* 0x000000140810723c */ /* 0x010fe20000041810 */
[----:B------:R-:W-:-:S02]  /*23cb0*/  IMAD.MOV.U32 R29, RZ, RZ, R20 ;  /* 0x000000ffff1d7224 */ /* 0x000fc400078e0014 */
[----:B------:R-:W-:Y:S11]  /*23cc0*/  IMAD.MOV.U32 R28, RZ, RZ, R21 ;  /* 0x000000ffff1c7224 */ /* 0x000ff600078e0015 */
[----:B------:R-:W-:Y:S09]  /*23cd0*/  @!UPT UIADD3 URZ, URZ, URZ, URZ ;  /* 0x0000003f3f3ff290 */ /* 0x000ff2000fffe03f */
[----:B------:R0:W-:Y:S01]  /*23ce0*/  STL.64 [R1+0x110], R16 ;  /* 0x0001101001007387 */ /* 0x0001e20000100a00 */
[----:B------:R-:W-:Y:S03]  /*23cf0*/  STL.64 [R1+0x118], R18 ;  /* 0x0001181201007387 */ /* 0x000fe60000100a00 */
[----:B0-----:R-:W4:Y:S01]  /*23d00*/  LDL.LU.64 R16, [R1+0x1b28] ;  /* 0x001b280001107983 */ /* 0x001f220000300a00 */
[----:B------:R-:W3:Y:S02]  /*23d10*/  LDL.LU.64 R22, [R1+0x1b20] ;  /* 0x001b200001167983 */ /* 0x000ee40000300a00 */
[----:B------:R-:W3:Y:S02]  /*23d20*/  LDL.LU.64 R20, [R1+0x1b18] ;  /* 0x001b180001147983 */ /* 0x000ee40000300a00 */
[C---:B---3--:R-:W-:Y:S11]  /*23d30*/  HMMA.16816.F32.BF16 R20, R8.reuse, R4, R20 ;  /* 0x000000040814723c */ /* 0x048ff60000041814 */
[----:B------:R-:W-:Y:S11]  /*23d40*/  @!UPT UIADD3 URZ, URZ, URZ, URZ ;  /* 0x0000003f3f3ff290 */ /* 0x000ff6000fffe03f */
[----:B------:R-:W-:Y:S01]  /*23d50*/  @!UPT UIADD3 URZ, URZ, URZ, URZ ;  /* 0x0000003f3f3ff290 */ /* 0x000fe2000fffe03f */
[----:B------:R-:W-:Y:S01]  /*23d60*/  STL.64 [R1+0x100], R20 ;  /* 0x0001001401007387 */ /* 0x000fe20000100a00 */
[----:B------:R0:W-:Y:S03]  /*23d70*/  STL.64 [R1+0x108], R22 ;  /* 0x0001081601007387 */ /* 0x0001e60000100a00 */
[----:B0-----:R-:W3:Y:S01]  /*23d80*/  LDL.LU.64 R22, [R1+0x1b10] ;  /* 0x001b100001167983 */ /* 0x001ee20000300a00 */
[----:B------:R-:W3:Y:S02]  /*23d90*/  LDL.LU.64 R20, [R1+0x1b08] ;  /* 0x001b080001147983 */ /* 0x000ee40000300a00 */
[----:B------:R-:W-:Y:S02]  /*23da0*/  STL.64 [R1+0x1ab0], R4 ;  /* 0x001ab00401007387 */ /* 0x000fe40000100a00 */
[----:B----4-:R-:W-:Y:S02]  /*23db0*/  IMAD.MOV.U32 R3, RZ, RZ, R16 ;  /* 0x000000ffff037224 */ /* 0x010fe400078e0010 */
[----:B------:R-:W-:Y:S01]  /*23dc0*/  IMAD.MOV.U32 R0, RZ, RZ, R17 ;  /* 0x000000ffff007224 */ /* 0x000fe200078e0011 */
[----:B---3--:R-:W-:Y:S11]  /*23dd0*/  HMMA.16816.F32.BF16 R20, R8, R16, R20 ;  /* 0x000000100814723c */ /* 0x008ff60000041814 */
[----:B------:R-:W-:Y:S11]  /*23de0*/  @!UPT UIADD3 URZ, URZ, URZ, URZ ;  /* 0x0000003f3f3ff290 */ /* 0x000ff6000fffe03f */
[----:B------:R-:W-:Y:S01]  /*23df0*/  @!UPT UIADD3 URZ, URZ, URZ, URZ ;  /* 0x0000003f3f3ff290 */ /* 0x000fe2000fffe03f */
[----:B------:R-:W-:Y:S01]  /*23e00*/  STL.64 [R1+0x1c0], R20 ;  /* 0x0001c01401007387 */ /* 0x000fe20000100a00 */
[----:B------:R-:W-:Y:S02]  /*23e10*/  STL.64 [R1+0x1c8], R22 ;  /* 0x0001c81601007387 */ /* 0x000fe40000100a00 */
[----:B------:R-:W3:Y:S02]  /*23e20*/  LDL.LU R16, [R1+0x1b0] ;  /* 0x0001b00001107983 */ /* 0x000ee40000300800 */
[----:B------:R-:W3:Y:S01]  /*23e30*/  LDL.LU R17, [R1+0x1b4] ;  /* 0x0001b40001117983 */ /* 0x000ee20000300800 */
[----:B------:R-:W4:Y:S01]  /*23e40*/  LDL.LU R18, [R1+0x1b8] ;  /* 0x0001b80001127983 */ /* 0x000f220000300800 */
[----:B------:R-:W4:Y:S03]  /*23e50*/  LDL.LU R19, [R1+0x1bc] ;  /* 0x0001bc0001137983 */ /* 0x000f260000300800 */
[----:B----4-:R-:W-:Y:S01]  /*23e60*/  STL.64 [R1+0x1a70], R18 ;  /* 0x001a701201007387 */ /* 0x010fe20000100a00 */
[----:B---3--:R0:W-:Y:S03]  /*23e70*/  STL.64 [R1+0x1a68], R16 ;  /* 0x001a681001007387 */ /* 0x0081e60000100a00 */
[----:B0-----:R-:W3:Y:S01]  /*23e80*/  LDL.64 R16, [R1] ;  /* 0x0000000001107983 */ /* 0x001ee20000100a00 */
[----:B------:R-:W4:Y:S02]  /*23e90*/  LDL.LU R20, [R1+0x2e0] ;  /* 0x0002e00001147983 */ /* 0x000f240000300800 */
[----:B------:R-:W4:Y:S02]  /*23ea0*/  LDL.LU R21, [R1+0x2e4] ;  /* 0x0002e40001157983 */ /* 0x000f240000300800 */
[----:B------:R-:W2:Y:S01]  /*23eb0*/  LDL.LU R22, [R1+0x2e8] ;  /* 0x0002e80001167983 */ /* 0x000ea20000300800 */
[----:B------:R-:W2:Y:S04]  /*23ec0*/  LDL.LU R23, [R1+0x2ec] ;  /* 0x0002ec0001177983 */ /* 0x000ea80000300800 */
[----:B--2---:R-:W-:Y:S01]  /*23ed0*/  STL.64 [R1+0x1a18], R22 ;  /* 0x001a181601007387 */ /* 0x004fe20000100a00 */
[----:B----4-:R0:W-:Y:S02]  /*23ee0*/  STL.64 [R1+0x1a10], R20 ;  /* 0x001a101401007387 */ /* 0x0101e40000100a00 */
[----:B0-----:R-:W-:-:S02]  /*23ef0*/  IMAD.MOV.U32 R20, RZ, RZ, R29 ;  /* 0x000000ffff147224 */ /* 0x001fc400078e001d */
[----:B------:R-:W-:-:S05]  /*23f00*/  IMAD.MOV.U32 R21, RZ, RZ, R28 ;  /* 0x000000ffff157224 */ /* 0x000fca00078e001c */
[----:B------:R0:W-:Y:S04]  /*23f10*/  STL.64 [R1+0x1ab8], R20 ;  /* 0x001ab81401007387 */ /* 0x0001e80000100a00 */
[----:B0-----:R-:W2:Y:S02]  /*23f20*/  LDL.64 R20, [R1+0x10] ;  /* 0x0000100001147983 */ /* 0x001ea40000100a00 */
[----:B--2---:R-:W-:Y:S11]  /*23f30*/  HMMA.16816.F32.BF16 R12, R8, R20, R12 ;  /* 0x00000014080c723c */ /* 0x004ff6000004180c */
[----:B------:R-:W-:Y:S11]  /*23f40*/  @!UPT UIADD3 URZ, URZ, URZ, URZ ;  /* 0x0000003f3f3ff290 */ /* 0x000ff6000fffe03f */
[----:B------:R-:W-:Y:S01]  /*23f50*/  @!UPT UIADD3 URZ, URZ, URZ, URZ ;  /* 0x0000003f3f3ff290 */ /* 0x000fe2000fffe03f */
        /* <DEDUP_REMOVED lines=8> */
[----:B---3--:R-:W-:Y:S11]  /*23fe0*/  HMMA.16816.F32.BF16 R12, R8, R16, R12 ;  /* 0x00000010080c723c */ /* 0x008ff6000004180c */
[----:B------:R-:W-:Y:S11]  /*23ff0*/  @!UPT UIADD3 URZ, URZ, URZ, URZ ;  /* 0x0000003f3f3ff290 */ /* 0x000ff6000fffe03f */
[----:B------:R-:W-:Y:S01]  /*24000*/  @!UPT UIADD3 URZ, URZ, URZ, URZ ;  /* 0x0000003f3f3ff290 */ /* 0x000fe2000fffe03f */
[----:B------:R0:W-:Y:S01]  /*24010*/  STL.64 [R1+0x390], R12 ;  /* 0x0003900c01007387 */ /* 0x0001e20000100a00 */
[----:B------:R1:W-:Y:S03]  /*24020*/  STL.64 [R1+0x398], R14 ;  /* 0x0003980e01007387 */ /* 0x0003e60000100a00 */
[----:B0-----:R-:W2:Y:S01]  /*24030*/  LDL.LU R12, [R1+0x4a0] ;  /* 0x0004a000010c7983 */ /* 0x001ea20000300800 */
[----:B------:R-:W2:Y:S02]  /*24040*/  LDL.LU R13, [R1+0x4a4] ;  /* 0x0004a400010d7983 */ /* 0x000ea40000300800 */
[----:B-1----:R-:W2:Y:S02]  /*24050*/  LDL.LU R14, [R1+0x4a8] ;  /* 0x0004a800010e7983 */ /* 0x002ea40000300800 */
[----:B------:R-:W2:Y:S01]  /*24060*/  LDL.LU R15, [R1+0x4ac] ;  /* 0x0004ac00010f7983 */ /* 0x000ea20000300800 */
[----:B------:R-:W-:Y:S01]  /*24070*/  STL.64 [R1+0x1ad0], R20 ;  /* 0x001ad01401007387 */ /* 0x000fe20000100a00 */
[----:B------:R-:W3:Y:S02]  /*24080*/  LDL.LU R4, [R1+0x420] ;  /* 0x0004200001047983 */ /* 0x000ee40000300800 */
[----:B------:R-:W3:Y:S02]  /*24090*/  LDL.LU R5, [R1+0x424] ;  /* 0x0004240001057983 */ /* 0x000ee40000300800 */
[----:B------:R-:W4:Y:S01]  /*240a0*/  LDL.LU R6, [R1+0x428] ;  /* 0x0004280001067983 */ /* 0x000f220000300800 */
[----:B------:R-:W4:Y:S04]  /*240b0*/  LDL.LU R7, [R1+0x42c] ;  /* 0x00042c0001077983 */ /* 0x000f280000300800 */
[----:B----4-:R-:W-:Y:S01]  /*240c0*/  STL.64 [R1+0x1ac8], R6 ;  /* 0x001ac80601007387 */ /* 0x010fe20000100a00 */
[----:B---3--:R0:W-:Y:S03]  /*240d0*/  STL.64 [R1+0x1ac0], R4 ;  /* 0x001ac00401007387 */ /* 0x0081e60000100a00 */
[----:B0-----:R-:W3:Y:S01]  /*240e0*/  LDL.LU R4, [R1+0x430] ;  /* 0x0004300001047983 */ /* 0x001ee20000300800 */
[----:B------:R-:W3:Y:S02]  /*240f0*/  LDL.LU R5, [R1+0x434] ;  /* 0x0004340001057983 */ /* 0x000ee40000300800 */
[----:B------:R-:W4:Y:S02]  /*24100*/  LDL.LU R6, [R1+0x438] ;  /* 0x0004380001067983 */ /* 0x000f240000300800 */
[----:B------:R-:W4:Y:S02]  /*24110*/  LDL.LU R7, [R1+0x43c] ;  /* 0x00043c0001077983 */ /* 0x000f240000300800 */
[----:B----4-:R-:W-:Y:S01]  /*24120*/  STL.64 [R1+0x1ae0], R6 ;  /* 0x001ae00601007387 */ /* 0x010fe20000100a00 */
[----:B---3--:R0:W-:Y:S03]  /*24130*/  STL.64 [R1+0x1ad8], R4 ;  /* 0x001ad80401007387 */ /* 0x0081e60000100a00 */
[----:B0-----:R-:W3:Y:S01]  /*24140*/  LDL.LU R4, [R1+0x440] ;  /* 0x0004400001047983 */ /* 0x001ee20000300800 */
[----:B------:R-:W3:Y:S02]  /*24150*/  LDL.LU R5, [R1+0x444] ;  /* 0x0004440001057983 */ /* 0x000ee40000300800 */
[----:B------:R-:W3:Y:S02]  /*24160*/  LDL.LU R6, [R1+0x448] ;  /* 0x0004480001067983 */ /* 0x000ee40000300800 */
[----:B------:R-:W3:Y:S01]  /*24170*/  LDL.LU R7, [R1+0x44c] ;  /* 0x00044c0001077983 */ /* 0x000ee20000300800 */
[----:B------:R0:W-:Y:S02]  /*24180*/  STL.64 [R1+0x1a80], R16 ;  /* 0x001a801001007387 */ /* 0x0001e40000100a00 */
[----:B0-----:R-:W-:-:S02]  /*24190*/  IMAD.MOV.U32 R16, RZ, RZ, R19 ;  /* 0x000000ffff107224 */ /* 0x001fc400078e0013 */
[----:B------:R-:W-:-:S05]  /*241a0*/  IMAD.MOV.U32 R17, RZ, RZ, R18 ;  /* 0x000000ffff117224 */ /* 0x000fca00078e0012 */
[----:B------:R0:W-:Y:S04]  /*241b0*/  STL.64 [R1+0x1a98], R16 ;  /* 0x001a981001007387 */ /* 0x0001e80000100a00 */
[----:B0-----:R-:W4:Y:S01]  /*241c0*/  LDL.LU R16, [R1+0x400] ;  /* 0x0004000001107983 */ /* 0x001f220000300800 */
[----:B------:R-:W4:Y:S02]  /*241d0*/  LDL.LU R17, [R1+0x404] ;  /* 0x0004040001117983 */ /* 0x000f240000300800 */
[----:B------:R-:W3:Y:S02]  /*241e0*/  LDL.LU R18, [R1+0x408] ;  /* 0x0004080001127983 */ /* 0x000ee40000300800 */
[----:B------:R-:W3:Y:S01]  /*241f0*/  LDL.LU R19, [R1+0x40c] ;  /* 0x00040c0001137983 */ /* 0x000ee20000300800 */
[----:B--2---:R-:W-:Y:S01]  /*24200*/  HMMA.16816.F32.BF16 R8, R8, R24, R12 ;  /* 0x000000180808723c */ /* 0x004fe2000004180c */
[----:B------:R-:W-:-:S02]  /*24210*/  IMAD.MOV.U32 R21, RZ, RZ, R26 ;  /* 0x000000ffff157224 */ /* 0x000fc400078e001a */
[----:B------:R-:W-:Y:S01]  /*24220*/  IMAD.MOV.U32 R20, RZ, RZ, R27 ;  /* 0x000000ffff147224 */ /* 0x000fe200078e001b */
[----:B---3--:R-:W-:Y:S01]  /*24230*/  STL.64 [R1+0x1aa8], R18 ;  /* 0x001aa81201007387 */ /* 0x008fe20000100a00 */
[----:B----4-:R0:W-:Y:S03]  /*24240*/  STL.64 [R1+0x1aa0], R16 ;  /* 0x001aa01001007387 */ /* 0x0101e60000100a00 */
[----:B0-----:R-:W2:Y:S01]  /*24250*/  LDL.LU R16, [R1+0x410] ;  /* 0x0004100001107983 */ /* 0x001ea20000300800 */
[----:B------:R-:W2:Y:S02]  /*24260*/  LDL.LU R17, [R1+0x414] ;  /* 0x0004140001117983 */ /* 0x000ea40000300800 */
[----:B------:R-:W2:Y:S02]  /*24270*/  LDL.LU R18, [R1+0x418] ;  /* 0x0004180001127983 */ /* 0x000ea40000300800 */
[----:B------:R-:W2:Y:S01]  /*24280*/  LDL.LU R19, [R1+0x41c] ;  /* 0x00041c0001137983 */ /* 0x000ea20000300800 */
[----:B------:R-:W3:Y:S01]  /*24290*/  LDL.LU.64 R14, [R1+0x1af0] ;  /* 0x001af000010e7983 */ /* 0x000ee20000300a00 */
[----:B------:R-:W3:Y:S02]  /*242a0*/  LDL.LU.64 R12, [R1+0x1ae8] ;  /* 0x001ae800010c7983 */ /* 0x000ee40000300a00 */
[----:B------:R0:W-:Y:S02]  /*242b0*/  STL.64 [R1+0x1a78], R24 ;  /* 0x001a781801007387 */ /* 0x0001e40000100a00 */
[----:B0-----:R-:W4:Y:S04]  /*242c0*/  LDL.LU R24, [R1+0x3e0] ;  /* 0x0003e00001187983 */ /* 0x001f280000300800 */
[----:B------:R-:W-:Y:S02]  /*242d0*/  STL.64 [R1+0x380], R8 ;  /* 0x0003800801007387 */ /* 0x000fe40000100a00 */
[----:B------:R-:W-:Y:S02]  /*242e0*/  STL.64 [R1+0x388], R10 ;  /* 0x0003880a01007387 */ /* 0x000fe40000100a00 */
[----:B------:R-:W4:Y:S01]  /*242f0*/  LDL.LU R25, [R1+0x3e4] ;  /* 0x0003e40001197983 */ /* 0x000f220000300800 */
[----:B------:R-:W2:Y:S01]  /*24300*/  LDL.LU R26, [R1+0x3e8] ;  /* 0x0003e800011a7983 */ /* 0x000ea20000300800 */
[----:B------:R-:W2:Y:S01]  /*24310*/  LDL.LU R27, [R1+0x3ec] ;  /* 0x0003ec00011b7983 */ /* 0x000ea20000300800 */
[C---:B---3--:R-:W-:Y:S02]  /*24320*/  HMMA.16816.F32.BF16 R20, R12.reuse, R20, R4 ;  /* 0x000000140c14723c */ /* 0x048fe40000041804 */
[----:B--2---:R-:W-:Y:S01]  /*24330*/  STL.64 [R1+0x1a90], R26 ;  /* 0x001a901a01007387 */ /* 0x004fe20000100a00 */
[----:B----4-:R0:W-:Y:S03]  /*24340*/  STL.64 [R1+0x1a88], R24 ;  /* 0x001a881801007387 */ /* 0x0101e60000100a00 */
[----:B0-----:R-:W2:Y:S01]  /*24350*/  LDL.LU R24, [R1+0x3f0] ;  /* 0x0003f00001187983 */ /* 0x001ea20000300800 */
[----:B------:R-:W2:Y:S02]  /*24360*/  LDL.LU R25, [R1+0x3f4] ;  /* 0x0003f40001197983 */ /* 0x000ea40000300800 */
[----:B------:R-:W2:Y:S02]  /*24370*/  LDL.LU R26, [R1+0x3f8] ;  /* 0x0003f800011a7983 */ /* 0x000ea40000300800 */
[----:B------:R-:W2:Y:S01]  /*24380*/  LDL.LU R27, [R1+0x3fc] ;  /* 0x0003fc00011b7983 */ /* 0x000ea20000300800 */
[----:B------:R-:W3:Y:S01]  /*24390*/  LDL.LU.64 R6, [R1+0x1ae0] ;  /* 0x001ae00001067983 */ /* 0x000ee20000300a00 */
[----:B------:R-:W3:Y:S10]  /*243a0*/  LDL.LU.64 R4, [R1+0x1ad8] ;  /* 0x001ad80001047983 */ /* 0x000ef40000300a00 */
[----:B------:R0:W-:Y:S02]  /*243b0*/  STL.64 [R1+0x470], R20 ;  /* 0x0004701401007387 */ /* 0x0001e40000100a00 */
[----:B------:R3:W-:Y:S01]  /*243c0*/  STL.64 [R1+0x478], R22 ;  /* 0x0004781601007387 */ /* 0x0007e20000100a00 */
[----:B0-----:R-:W3:Y:S02]  /*243d0*/  LDL.LU.64 R20, [R1+0x1ad0] ;  /* 0x001ad00001147983 */ /* 0x001ee40000300a00 */
[C---:B---3--:R-:W-:Y:S02]  /*243e0*/  HMMA.16816.F32.BF16 R20, R12.reuse, R20, R4 ;  /* 0x000000140c14723c */ /* 0x048fe40000041804 */
[----:B------:R-:W3:Y:S01]  /*243f0*/  LDL.LU.64 R6, [R1+0x1ac8] ;  /* 0x001ac80001067983 */ /* 0x000ee20000300a00 */
[----:B------:R-:W3:Y:S11]  /*24400*/  LDL.LU.64 R4, [R1+0x1ac0] ;  /* 0x001ac00001047983 */ /* 0x000ef60000300a00 */
[----:B------:R-:W-:Y:S09]  /*24410*/  @!UPT UIADD3 URZ, URZ, URZ, URZ ;  /* 0x0000003f3f3ff290 */ /* 0x000ff2000fffe03f */
[----:B------:R0:W-:Y:S01]  /*24420*/  STL.64 [R1+0x460], R20 ;  /* 0x0004601401007387 */ /* 0x0001e20000100a00 */
[----:B------:R-:W-:Y:S03]  /*24430*/  STL.64 [R1+0x468], R22 ;  /* 0x0004681601007387 */ /* 0x000fe60000100a00 */
[----:B0-----:R-:W3:Y:S02]  /*24440*/  LDL.LU.64 R20, [R1+0x1ab8] ;  /* 0x001ab80001147983 */ /* 0x001ee40000300a00 */
        /* <DEDUP_REMOVED lines=8> */
[----:B---3--:R-:W-:Y:S03]  /*244d0*/  HMMA.16816.F32.BF16 R16, R12, R4, R16 ;  /* 0x000000040c10723c */ /* 0x008fe60000041810 */
[----:B----4-:R0:W-:Y:S04]  /*244e0*/  STL.64 [R1+0x1a48], R20 ;  /* 0x001a481401007387 */ /* 0x0101e80000100a00 */
[----:B0-----:R-:W3:Y:S11]  /*244f0*/  LDL.64 R20, [R1+0x60] ;  /* 0x0000600001147983 */ /* 0x001ef60000100a00 */
[----:B------:R-:W-:Y:S05]  /*24500*/  @!UPT UIADD3 URZ, URZ, URZ, URZ ;  /* 0x0000003f3f3ff290 */ /* 0x000fea000fffe03f */
[----:B------:R-:W-:Y:S02]  /*24510*/  STL.64 [R1+0x440], R16 ;  /* 0x0004401001007387 */ /* 0x000fe40000100a00 */
[----:B------:R0:W-:Y:S02]  /*24520*/  STL.64 [R1+0x448], R18 ;  /* 0x0004481201007387 */ /* 0x0001e40000100a00 */
[----:B0-----:R-:W4:Y:S01]  /*24530*/  LDL.LU.64 R18, [R1+0x1aa8] ;  /* 0x001aa80001127983 */ /* 0x001f220000300a00 */
[----:B------:R-:W4:Y:S02]  /*24540*/  LDL.LU.64 R16, [R1+0x1aa0] ;  /* 0x001aa00001107983 */ /* 0x000f240000300a00 */
[----:B------:R-:W-:Y:S02]  /*24550*/  IMAD.MOV.U32 R8, RZ, RZ, R3 ;  /* 0x000000ffff087224 */ /* 0x000fe400078e0003 */
[----:B------:R-:W-:-:S07]  /*24560*/  IMAD.MOV.U32 R9, RZ, RZ, R0 ;  /* 0x000000ffff097224 */ /* 0x000fce00078e0000 */
[C---:B----4-:R-:W-:Y:S11]  /*24570*/  HMMA.16816.F32.BF16 R16, R12.reuse, R8, R16 ;  /* 0x000000080c10723c */ /* 0x050ff60000041810 */
[----:B------:R-:W-:Y:S11]  /*24580*/  @!UPT UIADD3 URZ, URZ, URZ, URZ ;  /* 0x0000003f3f3ff290 */ /* 0x000ff6000fffe03f */
[----:B------:R-:W-:Y:S01]  /*24590*/  @!UPT UIADD3 URZ, URZ, URZ, URZ ;  /* 0x0000003f3f3ff290 */ /* 0x000fe2000fffe03f */
[----:B------:R0:W-:Y:S01]  /*245a0*/  STL.64 [R1+0x430], R16 ;  /* 0x0004301001007387 */ /* 0x0001e20000100a00 */
[----:B------:R-:W-:Y:S03]  /*245b0*/  STL.64 [R1+0x438], R18 ;  /* 0x0004381201007387 */ /* 0x000fe60000100a00 */
[----:B0-----:R-:W2:Y:S01]  /*245c0*/  LDL.LU.64 R16, [R1+0x1a98] ;  /* 0x001a980001107983 */ /* 0x001ea20000300a00 */
[----:B------:R0:W-:Y:S03]  /*245d0*/  STL.64 [R1+0x1a50], R8 ;  /* 0x001a500801007387 */ /* 0x0001e60000100a00 */
[----:B0-----:R-:W3:Y:S01]  /*245e0*/  LDL.LU R8, [R1+0x3d0] ;  /* 0x0003d00001087983 */ /* 0x001ee20000300800 */
[----:B------:R-:W3:Y:S02]  /*245f0*/  LDL.LU R9, [R1+0x3d4] ;  /* 0x0003d40001097983 */ /* 0x000ee40000300800 */
[----:B------:R-:W3:Y:S02]  /*24600*/  LDL.LU R10, [R1+0x3d8] ;  /* 0x0003d800010a7983 */ /* 0x000ee40000300800 */
[----:B------:R-:W3:Y:S01]  /*24610*/  LDL.LU R11, [R1+0x3dc] ;  /* 0x0003dc00010b7983 */ /* 0x000ee20000300800 */
[C---:B--2---:R-:W-:Y:S01]  /*24620*/  HMMA.16816.F32.BF16 R16, R12.reuse, R16, R24 ;  /* 0x000000100c10723c */ /* 0x044fe20000041818 */
[----:B------:R-:W2:Y:S01]  /*24630*/  LDL.LU.64 R26, [R1+0x1a90] ;  /* 0x001a9000011a7983 */ /* 0x000ea20000300a00 */
[----:B------:R-:W2:Y:S11]  /*24640*/  LDL.LU.64 R24, [R1+0x1a88] ;  /* 0x001a880001187983 */ /* 0x000eb60000300a00 */
[----:B------:R-:W-:Y:S10]  /*24650*/  @!UPT UIADD3 URZ, URZ, URZ, URZ ;  /* 0x0000003f3f3ff290 */ /* 0x000ff4000fffe03f */
[----:B------:R0:W-:Y:S01]  /*24660*/  STL.64 [R1+0x420], R16 ;  /* 0x0004201001007387 */ /* 0x0001e20000100a00 */
[----:B------:R-:W-:Y:S03]  /*24670*/  STL.64 [R1+0x428], R18 ;  /* 0x0004281201007387 */ /* 0x000fe60000100a00 */
[----:B0-----:R-:W2:Y:S02]  /*24680*/  LDL.LU.64 R16, [R1+0x1a80] ;  /* 0x001a800001107983 */ /* 0x001ea40000300a00 */
[C---:B--2---:R-:W-:Y:S01]  /*24690*/  HMMA.16816.F32.BF16 R24, R12.reuse, R16, R24 ;  /* 0x000000100c18723c */ /* 0x044fe20000041818 */
[----:B------:R-:W-:Y:S02]  /*246a0*/  IMAD.MOV.U32 R6, RZ, RZ, R16 ;  /* 0x000000ffff067224 */ /* 0x000fe400078e0010 */
[----:B------:R-:W-:Y:S11]  /*246b0*/  IMAD.MOV.U32 R0, RZ, RZ, R17 ;  /* 0x000000ffff007224 */ /* 0x000ff600078e0011 */
[----:B------:R-:W-:Y:S09]  /*246c0*/  @!UPT UIADD3 URZ, URZ, URZ, URZ ;  /* 0x0000003f3f3ff290 */ /* 0x000ff2000fffe03f */
[----:B------:R0:W-:Y:S01]  /*246d0*/  STL.64 [R1+0x410], R24 ;  /* 0x0004101801007387 */ /* 0x0001e20000100a00 */
[----:B------:R-:W-:Y:S03]  /*246e0*/  STL.64 [R1+0x418], R26 ;  /* 0x0004181a01007387 */ /* 0x000fe60000100a00 */
[----:B0-----:R-:W2:Y:S01]  /*246f0*/  LDL.LU.64 R24, [R1+0x1a78] ;  /* 0x001a780001187983 */ /* 0x001ea20000300a00 */
[----:B------:R-:W2:Y:S02]  /*24700*/  LDL.LU.64 R18, [R1+0x1a70] ;  /* 0x001a700001127983 */ /* 0x000ea40000300a00 */
[----:B------:R-:W2:Y:S02]  /*24710*/  LDL.LU.64 R16, [R1+0x1a68] ;  /* 0x001a680001107983 */ /* 0x000ea40000300a00 */
[----:B--2---:R-:W-:Y:S01]  /*24720*/  HMMA.16816.F32.BF16 R12, R12, R24, R16 ;  /* 0x000000180c0c723c */ /* 0x004fe20000041810 */
[----:B------:R-:W3:Y:S01]  /*24730*/  LDL.LU.64 R18, [R1+0x1a60] ;  /* 0x001a600001127983 */ /* 0x000ee20000300a00 */
[----:B------:R-:W3:Y:S02]  /*24740*/  LDL.LU.64 R16, [R1+0x1a58] ;  /* 0x001a580001107983 */ /* 0x000ee40000300a00 */
[----:B------:R0:W-:Y:S02]  /*24750*/  STL.64 [R1+0x19f8], R24 ;  /* 0x0019f81801007387 */ /* 0x0001e40000100a00 */
[----:B0-----:R-:W2:Y:S11]  /*24760*/  LDL.LU R24, [R1+0x3a0] ;  /* 0x0003a00001187983 */ /* 0x001eb60000300800 */
[----:B------:R-:W-:Y:S06]  /*24770*/  @!UPT UIADD3 URZ, URZ, URZ, URZ ;  /* 0x0000003f3f3ff290 */ /* 0x000fec000fffe03f */
[----:B------:R-:W-:Y:S01]  /*24780*/  STL.64 [R1+0x370], R12 ;  /* 0x0003700c01007387 */ /* 0x000fe20000100a00 */
[----:B------:R-:W-:Y:S02]  /*24790*/  STL.64 [R1+0x378], R14 ;  /* 0x0003780e01007387 */ /* 0x000fe40000100a00 */
[----:B------:R-:W2:Y:S02]  /*247a0*/  LDL.LU R25, [R1+0x3a4] ;  /* 0x0003a40001197983 */ /* 0x000ea40000300800 */
[----:B------:R-:W4:Y:S01]  /*247b0*/  LDL.LU R26, [R1+0x3a8] ;  /* 0x0003a800011a7983 */ /* 0x000f220000300800 */
[----:B------:R-:W4:Y:S04]  /*247c0*/  LDL.LU R27, [R1+0x3ac] ;  /* 0x0003ac00011b7983 */ /* 0x000f280000300800 */
[----:B----4-:R-:W-:Y:S01]  /*247d0*/  STL.64 [R1+0x1a28], R26 ;  /* 0x001a281a01007387 */ /* 0x010fe20000100a00 */
[----:B--2---:R0:W-:Y:S03]  /*247e0*/  STL.64 [R1+0x1a20], R24 ;  /* 0x001a201801007387 */ /* 0x0041e60000100a00 */
[----:B0-----:R-:W2:Y:S01]  /*247f0*/  LDL.LU R24, [R1+0x3b0] ;  /* 0x0003b00001187983 */ /* 0x001ea20000300800 */
[----:B------:R-:W2:Y:S02]  /*24800*/  LDL.LU R25, [R1+0x3b4] ;  /* 0x0003b40001197983 */ /* 0x000ea40000300800 */
[----:B------:R-:W4:Y:S02]  /*24810*/  LDL.LU R26, [R1+0x3b8] ;  /* 0x0003b800011a7983 */ /* 0x000f240000300800 */
[----:B------:R-:W4:Y:S01]  /*24820*/  LDL.LU R27, [R1+0x3bc] ;  /* 0x0003bc00011b7983 */ /* 0x000f220000300800 */
[----:B---3--:R-:W-:Y:S01]  /*24830*/  HMMA.16816.F32.BF16 R8, R16, R20, R8 ;  /* 0x000000141008723c */ /* 0x008fe20000041808 */
[----:B------:R-:W-:Y:S01]  /*24840*/  IMAD.MOV.U32 R7, RZ, RZ, R21 ;  /* 0x000000ffff077224 */ /* 0x000fe200078e0015 */
[----:B----4-:R-:W-:Y:S01]  /*24850*/  STL.64 [R1+0x1a40], R26 ;  /* 0x001a401a01007387 */ /* 0x010fe20000100a00 */
[----:B--2---:R0:W-:Y:S03]  /*24860*/  STL.64 [R1+0x1a38], R24 ;  /* 0x001a381801007387 */ /* 0x0041e60000100a00 */
[----:B0-----:R-:W2:Y:S01]  /*24870*/  LDL.LU R24, [R1+0x3c0] ;  /* 0x0003c00001187983 */ /* 0x001ea20000300800 */
[----:B------:R-:W2:Y:S02]  /*24880*/  LDL.LU R25, [R1+0x3c4] ;  /* 0x0003c40001197983 */ /* 0x000ea40000300800 */
[----:B------:R-:W2:Y:S02]  /*24890*/  LDL.LU R26, [R1+0x3c8] ;  /* 0x0003c800011a7983 */ /* 0x000ea40000300800 */
[----:B------:R-:W2:Y:S01]  /*248a0*/  LDL.LU R27, [R1+0x3cc] ;  /* 0x0003cc00011b7983 */ /* 0x000ea20000300800 */
[----:B------:R-:W3:Y:S11]  /*248b0*/  LDL.LU.64 R12, [R1+0x10] ;  /* 0x00001000010c7983 */ /* 0x000ef60000300a00 */
[----:B------:R0:W-:Y:S02]  /*248c0*/  STL.64 [R1+0x400], R8 ;  /* 0x0004000801007387 */ /* 0x0001e40000100a00 */
[----:B------:R1:W-:Y:S01]  /*248d0*/  STL.64 [R1+0x408], R10 ;  /* 0x0004080a01007387 */ /* 0x0003e20000100a00 */
[----:B0-----:R-:W4:Y:S01]  /*248e0*/  LDL.LU.64 R8, [R1+0x1a50] ;  /* 0x001a500001087983 */ /* 0x001f220000300a00 */
[----:B-1----:R-:W-:-:S02]  /*248f0*/  IMAD.MOV.U32 R10, RZ, RZ, R20 ;  /* 0x000000ffff0a7224 */ /* 0x002fc400078e0014 */
        /* <DEDUP_REMOVED lines=10> */
[C---:B--2---:R-:W-:Y:S01]  /*249a0*/  HMMA.16816.F32.BF16 R20, R16.reuse, R20, R24 ;  /* 0x000000141014723c */ /* 0x044fe20000041818 */
[----:B------:R-:W2:Y:S01]  /*249b0*/  LDL.LU.64 R26, [R1+0x1a28] ;  /* 0x001a2800011a7983 */ /* 0x000ea20000300a00 */
[----:B------:R-:W2:Y:S11]  /*249c0*/  LDL.LU.64 R24, [R1+0x1a20] ;  /* 0x001a200001187983 */ /* 0x000eb60000300a00 */
[----:B------:R-:W-:Y:S10]  /*249d0*/  @!UPT UIADD3 URZ, URZ, URZ, URZ ;  /* 0x0000003f3f3ff290 */ /* 0x000ff4000fffe03f */
[----:B------:R-:W-:Y:S01]  /*249e0*/  STL.64 [R1+0x3e0], R20 ;  /* 0x0003e01401007387 */ /* 0x000fe20000100a00 */
[----:B------:R0:W-:Y:S03]  /*249f0*/  STL.64 [R1+0x3e8], R22 ;  /* 0x0003e81601007387 */ /* 0x0001e60000100a00 */
[----:B0-----:R-:W4:Y:S01]  /*24a00*/  LDL.LU.64 R22, [R1+0x1a18] ;  /* 0x001a180001167983 */ /* 0x001f220000300a00 */
[----:B------:R-:W4:Y:S02]  /*24a10*/  LDL.LU.64 R20, [R1+0x1a10] ;  /* 0x001a100001147983 */ /* 0x000f240000300a00 */
[----:B------:R0:W-:Y:S01]  /*24a20*/  STL.64 [R1+0x19a0], R4 ;  /* 0x0019a00401007387 */ /* 0x0001e20000100a00 */
[C---:B--2---:R-:W-:Y:S01]  /*24a30*/  HMMA.16816.F32.BF16 R24, R16.reuse, R4, R24 ;  /* 0x000000041018723c */ /* 0x044fe20000041818 */
[----:B0-----:R-:W2:Y:S11]  /*24a40*/  LDL.LU.64 R4, [R1+0x40] ;  /* 0x0000400001047983 */ /* 0x001eb60000300a00 */
[----:B------:R-:W-:Y:S11]  /*24a50*/  @!UPT UIADD3 URZ, URZ, URZ, URZ ;  /* 0x0000003f3f3ff290 */ /* 0x000ff6000fffe03f */
[----:B------:R0:W-:Y:S01]  /*24a60*/  STL.64 [R1+0x3d0], R24 ;  /* 0x0003d01801007387 */ /* 0x0001e20000100a00 */
[----:B----4-:R-:W-:Y:S03]  /*24a70*/  HMMA.16816.F32.BF16 R20, R16, R8, R20 ;  /* 0x000000081014723c */ /* 0x010fe60000041814 */
[----:B------:R-:W-:Y:S01]  /*24a80*/  STL.64 [R1+0x3d8], R26 ;  /* 0x0003d81a01007387 */ /* 0x000fe20000100a00 */
[----:B0-----:R-:W-:Y:S02]  /*24a90*/  IMAD.MOV.U32 R24, RZ, RZ, R6 ;  /* 0x000000ffff187224 */ /* 0x001fe400078e0006 */
[----:B------:R-:W-:Y:S01]  /*24aa0*/  IMAD.MOV.U32 R25, RZ, RZ, R0 ;  /* 0x000000ffff197224 */ /* 0x000fe200078e0000 */
[----:B--2---:R0:W-:Y:S02]  /*24ab0*/  STL.64 [R1+0x19b8], R4 ;  /* 0x0019b80401007387 */ /* 0x0041e40000100a00 */
[----:B0-----:R-:W-:-:S02]  /*24ac0*/  IMAD.MOV.U32 R4, RZ, RZ, R11 ;  /* 0x000000ffff047224 */ /* 0x001fc400078e000b */
[----:B------:R-:W-:-:S05]  /*24ad0*/  IMAD.MOV.U32 R5, RZ, RZ, R3 ;  /* 0x000000ffff057224 */ /* 0x000fca00078e0003 */
[----:B------:R0:W-:Y:S01]  /*24ae0*/  STL.64 [R1+0x19d0], R4 ;  /* 0x0019d00401007387 */ /* 0x0001e20000100a00 */
[----:B------:R-:W2:Y:S06]  /*24af0*/  LDL R3, [R1+0x5d4] ;  /* 0x0005d40001037983 */ /* 0x000eac0000100800 */
[----:B------:R-:W-:Y:S02]  /*24b00*/  STL.64 [R1+0x3c0], R20 ;  /* 0x0003c01401007387 */ /* 0x000fe40000100a00 */
[----:B------:R-:W-:Y:S02]  /*24b10*/  STL.64 [R1+0x3c8], R22 ;  /* 0x0003c81601007387 */ /* 0x000fe40000100a00 */
[----:B0-----:R-:W-:-:S02]  /*24b20*/  IMAD.MOV.U32 R4, RZ, RZ, R10 ;  /* 0x000000ffff047224 */ /* 0x001fc400078e000a */
[----:B------:R-:W-:-:S05]  /*24b30*/  IMAD.MOV.U32 R5, RZ, RZ, R7 ;  /* 0x000000ffff057224 */ /* 0x000fca00078e0007 */
[----:B------:R-:W-:Y:S01]  /*24b40*/  STL.64 [R1+0x1a00], R4 ;  /* 0x001a000401007387 */ /* 0x000fe20000100a00 */
[----:B------:R0:W-:Y:S03]  /*24b50*/  STL.64 [R1+0x1a08], R24 ;  /* 0x001a081801007387 */ /* 0x0001e60000100a00 */
[----:B0-----:R-:W3:Y:S01]  /*24b60*/  LDL.LU R24, [R1+0x2d0] ;  /* 0x0002d00001187983 */ /* 0x001ee20000300800 */
[----:B------:R-:W3:Y:S02]  /*24b70*/  LDL.LU R25, [R1+0x2d4] ;  /* 0x0002d40001197983 */ /* 0x000ee40000300800 */
[----:B------:R-:W3:Y:S02]  /*24b80*/  LDL.LU R26, [R1+0x2d8] ;  /* 0x0002d800011a7983 */ /* 0x000ee40000300800 */
[----:B------:R-:W3:Y:S01]  /*24b90*/  LDL.LU R27, [R1+0x2dc] ;  /* 0x0002dc00011b7983 */ /* 0x000ee20000300800 */
[----:B------:R-:W4:Y:S01]  /*24ba0*/  LDL.LU R4, [R1+0x2c0] ;  /* 0x0002c00001047983 */ /* 0x000f220000300800 */
[----:B------:R-:W4:Y:S02]  /*24bb0*/  LDL.LU R5, [R1+0x2c4] ;  /* 0x0002c40001057983 */ /* 0x000f240000300800 */
[----:B------:R-:W4:Y:S02]  /*24bc0*/  LDL.LU R6, [R1+0x2c8] ;  /* 0x0002c80001067983 */ /* 0x000f240000300800 */
[----:B------:R-:W4:Y:S01]  /*24bd0*/  LDL.LU R7, [R1+0x2cc] ;  /* 0x0002cc0001077983 */ /* 0x000f220000300800 */
[----:B------:R-:W2:Y:S01]  /*24be0*/  LDL.LU R20, [R1+0x1a0] ;  /* 0x0001a00001147983 */ /* 0x000ea20000300800 */
        /* <DEDUP_REMOVED lines=14> */
[C---:B---3--:R-:W-:Y:S01]  /*24cd0*/  HMMA.16816.F32.BF16 R24, R16.reuse, R12, R24 ;  /* 0x0000000c1018723c */ /* 0x048fe20000041818 */
[----:B--2---:R-:W-:Y:S01]  /*24ce0*/  STL.64 [R1+0x19c8], R10 ;  /* 0x0019c80a01007387 */ /* 0x004fe20000100a00 */
[----:B------:R0:W-:Y:S03]  /*24cf0*/  STL.64 [R1+0x19c0], R8 ;  /* 0x0019c00801007387 */ /* 0x0001e60000100a00 */
[----:B0-----:R-:W2:Y:S01]  /*24d00*/  LDL.LU R8, [R1+0xf0] ;  /* 0x0000f00001087983 */ /* 0x001ea20000300800 */
[----:B------:R-:W2:Y:S02]  /*24d10*/  LDL.LU R9, [R1+0xf4] ;  /* 0x0000f40001097983 */ /* 0x000ea40000300800 */
[----:B------:R-:W3:Y:S02]  /*24d20*/  LDL.LU R10, [R1+0xf8] ;  /* 0x0000f800010a7983 */ /* 0x000ee40000300800 */
[----:B------:R-:W3:Y:S02]  /*24d30*/  LDL.LU R11, [R1+0xfc] ;  /* 0x0000fc00010b7983 */ /* 0x000ee40000300800 */
[----:B---3--:R-:W-:Y:S01]  /*24d40*/  STL.64 [R1+0x19e0], R10 ;  /* 0x0019e00a01007387 */ /* 0x008fe20000100a00 */
[----:B--2---:R0:W-:Y:S03]  /*24d50*/  STL.64 [R1+0x19d8], R8 ;  /* 0x0019d80801007387 */ /* 0x0041e60000100a00 */
[----:B0-----:R-:W2:Y:S01]  /*24d60*/  LDL.LU R8, [R1+0x180] ;  /* 0x0001800001087983 */ /* 0x001ea20000300800 */
[----:B------:R-:W2:Y:S02]  /*24d70*/  LDL.LU R9, [R1+0x184] ;  /* 0x0001840001097983 */ /* 0x000ea40000300800 */
[----:B------:R-:W2:Y:S02]  /*24d80*/  LDL.LU R10, [R1+0x188] ;  /* 0x00018800010a7983 */ /* 0x000ea40000300800 */
[----:B------:R-:W2:Y:S02]  /*24d90*/  LDL.LU R11, [R1+0x18c] ;  /* 0x00018c00010b7983 */ /* 0x000ea40000300800 */
[----:B------:R0:W-:Y:S01]  /*24da0*/  STL.64 [R1+0x3b0], R24 ;  /* 0x0003b01801007387 */ /* 0x0001e20000100a00 */
[----:B------:R-:W-:Y:S03]  /*24db0*/  STL.64 [R1+0x3b8], R26 ;  /* 0x0003b81a01007387 */ /* 0x000fe60000100a00 */
[----:B0-----:R-:W4:Y:S01]  /*24dc0*/  LDL.LU.64 R24, [R1+0x1a08] ;  /* 0x001a080001187983 */ /* 0x001f220000300a00 */
[----:B------:R0:W-:Y:S03]  /*24dd0*/  STL.64 [R1+0x1990], R12 ;  /* 0x0019900c01007387 */ /* 0x0001e60000100a00 */
[----:B0-----:R-:W3:Y:S01]  /*24de0*/  LDL.LU R12, [R1+0x1d0] ;  /* 0x0001d000010c7983 */ /* 0x001ee20000300800 */
[----:B------:R-:W3:Y:S02]  /*24df0*/  LDL.LU R13, [R1+0x1d4] ;  /* 0x0001d400010d7983 */ /* 0x000ee40000300800 */
[----:B------:R-:W3:Y:S02]  /*24e00*/  LDL.LU R14, [R1+0x1d8] ;  /* 0x0001d800010e7983 */ /* 0x000ee40000300800 */
[----:B------:R-:W3:Y:S01]  /*24e10*/  LDL.LU R15, [R1+0x1dc] ;  /* 0x0001dc00010f7983 */ /* 0x000ee20000300800 */
[C---:B----4-:R-:W-:Y:S01]  /*24e20*/  HMMA.16816.F32.BF16 R24, R16.reuse, R24, R4 ;  /* 0x000000181018723c */ /* 0x050fe20000041804 */
[----:B------:R-:W2:Y:S11]  /*24e30*/  LDL.LU.64 R4, [R1+0x1a00] ;  /* 0x001a000001047983 */ /* 0x000eb60000300a00 */
[----:B------:R-:W-:Y:S11]  /*24e40*/  @!UPT UIADD3 URZ, URZ, URZ, URZ ;  /* 0x0000003f3f3ff290 */ /* 0x000ff6000fffe03f */
[----:B------:R0:W-:Y:S01]  /*24e50*/  STL.64 [R1+0x3a0], R24 ;  /* 0x0003a01801007387 */ /* 0x0001e20000100a00 */
[----:B------:R-:W-:Y:S03]  /*24e60*/  STL.64 [R1+0x3a8], R26 ;  /* 0x0003a81a01007387 */ /* 0x000fe60000100a00 */
[----:B0-----:R-:W4:Y:S02]  /*24e70*/  LDL.LU.64 R24, [R1+0x19f8] ;  /* 0x0019f80001187983 */ /* 0x001f240000300a00 */
[----:B----4-:R-:W-:Y:S02]  /*24e80*/  HMMA.16816.F32.BF16 R16, R16, R24, R20 ;  /* 0x000000181010723c */ /* 0x010fe40000041814 */
[----:B------:R-:W2:Y:S01]  /*24e90*/  LDL.LU.64 R22, [R1+0x19f0] ;  /* 0x0019f00001167983 */ /* 0x000ea20000300a00 */
[----:B------:R-:W2:Y:S02]  /*24ea0*/  LDL.LU.64 R20, [R1+0x19e8] ;  /* 0x0019e80001147983 */ /* 0x000ea40000300a00 */
[----:B------:R0:W-:Y:S02]  /*24eb0*/  STL.64 [R1+0x1988], R24 ;  /* 0x0019881801007387 */ /* 0x0001e40000100a00 */
[----:B0-----:R-:W4:Y:S11]  /*24ec0*/  LDL.LU R24, [R1+0x270] ;  /* 0x0002700001187983 */ /* 0x001f360000300800 */
[----:B------:R-:W-:Y:S05]  /*24ed0*/  @!UPT UIADD3 URZ, URZ, URZ, URZ ;  /* 0x0000003f3f3ff290 */ /* 0x000fea000fffe03f */
[----:B------:R0:W-:Y:S01]  /*24ee0*/  STL.64 [R1+0x2e0], R16 ;  /* 0x0002e01001007387 */ /* 0x0001e20000100a00 */
[----:B------:R-:W-:Y:S02]  /*24ef0*/  STL.64 [R1+0x2e8], R18 ;  /* 0x0002e81201007387 */ /* 0x000fe40000100a00 */
[----:B------:R-:W4:Y:S02]  /*24f00*/  LDL.LU R25, [R1+0x274] ;  /* 0x0002740001197983 */ /* 0x000f240000300800 */
[----:B------:R-:W4:Y:S01]  /*24f10*/  LDL.LU R26, [R1+0x278] ;  /* 0x00027800011a7983 */ /* 0x000f220000300800 */
[----:B------:R-:W4:Y:S04]  /*24f20*/  LDL.LU R27, [R1+0x27c] ;  /* 0x00027c00011b7983 */ /* 0x000f280000300800 */
[----:B0-----:R-:W3:Y:S01]  /*24f30*/  LDL.64 R16, [R1] ;  /* 0x0000000001107983 */ /* 0x001ee20000100a00 */
[C---:B--2---:R-:W-:Y:S03]  /*24f40*/  HMMA.16816.F32.BF16 R4, R20.reuse, R4, R8 ;  /* 0x000000041404723c */ /* 0x044fe60000041808 */
[----:B------:R-:W2:Y:S01]  /*24f50*/  LDL.LU.64 R10, [R1+0x19e0] ;  /* 0x0019e000010a7983 */ /* 0x000ea20000300a00 */
[----:B------:R-:W2:Y:S11]  /*24f60*/  LDL.LU.64 R8, [R1+0x19d8] ;  /* 0x0019d80001087983 */ /* 0x000eb60000300a00 */
[----:B------:R-:W-:Y:S08]  /*24f70*/  @!UPT UIADD3 URZ, URZ, URZ, URZ ;  /* 0x0000003f3f3ff290 */ /* 0x000ff0000fffe03f */
        /* <DEDUP_REMOVED lines=23> */
[----:B------:R-:W-:Y:S03]  /*250f0*/  STL.64 [R1+0x2a8], R10 ;  /* 0x0002a80a01007387 */ /* 0x000fe60000100a00 */
[----:B0-----:R-:W3:Y:S01]  /*25100*/  LDL.LU.64 R8, [R1+0x1998] ;  /* 0x0019980001087983 */ /* 0x001ee20000300a00 */
[----:B------:R-:W-:Y:S02]  /*25110*/  IMAD.MOV.U32 R0, RZ, RZ, R5 ;  /* 0x000000ffff007224 */ /* 0x000fe400078e0005 */
[----:B------:R-:W0:Y:S02]  /*25120*/  LDSM.16.MT88.4 R4, [R2+0x4100] ;  /* 0x004100000204783b */ /* 0x000e240000004200 */
[----:B0-----:R-:W-:Y:S02]  /*25130*/  STL.64 [R1+0x1980], R6 ;  /* 0x0019800601007387 */ /* 0x001fe40000100a00 */
[----:B------:R0:W-:Y:S02]  /*25140*/  STL.64 [R1+0x1978], R4 ;  /* 0x0019780401007387 */ /* 0x0001e40000100a00 */
[----:B0-----:R-:W2:Y:S01]  /*25150*/  LDL.LU R4, [R1+0x520] ;  /* 0x0005200001047983 */ /* 0x001ea20000300800 */
[----:B------:R-:W2:Y:S02]  /*25160*/  LDL.LU R5, [R1+0x524] ;  /* 0x0005240001057983 */ /* 0x000ea40000300800 */
[----:B------:R-:W2:Y:S02]  /*25170*/  LDL.LU R6, [R1+0x528] ;  /* 0x0005280001067983 */ /* 0x000ea40000300800 */
[----:B------:R-:W2:Y:S01]  /*25180*/  LDL.LU R7, [R1+0x52c] ;  /* 0x00052c0001077983 */ /* 0x000ea20000300800 */
[C---:B---3--:R-:W-:Y:S01]  /*25190*/  HMMA.16816.F32.BF16 R8, R20.reuse, R8, R12 ;  /* 0x000000081408723c */ /* 0x048fe2000004180c */
[----:B------:R-:W4:Y:S11]  /*251a0*/  LDL.LU.64 R12, [R1+0x1990] ;  /* 0x00199000010c7983 */ /* 0x000f360000300a00 */
[----:B------:R-:W-:Y:S11]  /*251b0*/  @!UPT UIADD3 URZ, URZ, URZ, URZ ;  /* 0x0000003f3f3ff290 */ /* 0x000ff6000fffe03f */
        /* <DEDUP_REMOVED lines=9> */
[C---:B----4-:R-:W-:Y:S11]  /*25250*/  HMMA.16816.F32.BF16 R24, R20.reuse, R12, R24 ;  /* 0x0000000c1418723c */ /* 0x050ff60000041818 */
[----:B------:R-:W-:Y:S11]  /*25260*/  @!UPT UIADD3 URZ, URZ, URZ, URZ ;  /* 0x0000003f3f3ff290 */ /* 0x000ff6000fffe03f */
[----:B------:R-:W-:Y:S01]  /*25270*/  @!UPT UIADD3 URZ, URZ, URZ, URZ ;  /* 0x0000003f3f3ff290 */ /* 0x000fe2000fffe03f */
[----:B------:R0:W-:Y:S01]  /*25280*/  STL.64 [R1+0x280], R24 ;  /* 0x0002801801007387 */ /* 0x0001e20000100a00 */
[----:B------:R1:W-:Y:S03]  /*25290*/  STL.64 [R1+0x288], R26 ;  /* 0x0002881a01007387 */ /* 0x0003e60000100a00 */
[----:B0-----:R-:W3:Y:S01]  /*252a0*/  LDL.LU.64 R24, [R1+0x1988] ;  /* 0x0019880001187983 */ /* 0x001ee20000300a00 */
[----:B-1----:R-:W-:Y:S02]  /*252b0*/  IMAD.MOV.U32 R27, RZ, RZ, R12 ;  /* 0x000000ffff1b7224 */ /* 0x002fe400078e000c */
[----:B------:R-:W-:Y:S02]  /*252c0*/  IMAD.MOV.U32 R26, RZ, RZ, R13 ;  /* 0x000000ffff1a7224 */ /* 0x000fe400078e000d */
[----:B------:R-:W0:Y:S04]  /*252d0*/  LDSM.16.MT88.4 R12, [R3+0x6000] ;  /* 0x00600000030c783b */ /* 0x000e280000004200 */
[----:B0-----:R0:W-:Y:S04]  /*252e0*/  STL.64 [R1+0x1858], R14 ;  /* 0x0018580e01007387 */ /* 0x0011e80000100a00 */
[----:B0-----:R-:W4:Y:S01]  /*252f0*/  LDL R15, [R1+0x5d4] ;  /* 0x0005d400010f7983 */ /* 0x001f220000100800 */
[----:B--2---:R-:W-:Y:S01]  /*25300*/  HMMA.16816.F32.BF16 R4, R20, R16, R4 ;  /* 0x000000101404723c */ /* 0x004fe20000041804 */
[----:B------:R-:W-:-:S02]  /*25310*/  IMAD.MOV.U32 R3, RZ, RZ, R16 ;  /* 0x000000ffff037224 */ /* 0x000fc400078e0010 */
[----:B------:R-:W-:Y:S01]  /*25320*/  IMAD.MOV.U32 R2, RZ, RZ, R17 ;  /* 0x000000ffff027224 */ /* 0x000fe200078e0011 */
[----:B------:R-:W-:Y:S11]  /*25330*/  STL.64 [R1+0x1850], R12 ;  /* 0x0018500c01007387 */ /* 0x000ff60000100a00 */
[----:B------:R-:W-:Y:S08]  /*25340*/  @!UPT UIADD3 URZ, URZ, URZ, URZ ;  /* 0x0000003f3f3ff290 */ /* 0x000ff0000fffe03f */
[----:B------:R-:W-:Y:S01]  /*25350*/  STL.64 [R1+0x270], R4 ;  /* 0x0002700401007387 */ /* 0x000fe20000100a00 */
[----:B------:R0:W-:Y:S03]  /*25360*/  STL.64 [R1+0x278], R6 ;  /* 0x0002780601007387 */ /* 0x0001e60000100a00 */
[----:B0-----:R-:W2:Y:S01]  /*25370*/  LDL.LU.64 R6, [R1+0x1980] ;  /* 0x0019800001067983 */ /* 0x001ea20000300a00 */
[----:B------:R-:W2:Y:S01]  /*25380*/  LDL.LU.64 R4, [R1+0x1978] ;  /* 0x0019780001047983 */ /* 0x000ea20000300a00 */
[----:B---3--:R-:W-:Y:S02]  /*25390*/  HMMA.16816.F32.BF16 R20, R20, R24, R8 ;  /* 0x000000181414723c */ /* 0x008fe40000041808 */
[----:B----4-:R-:W0:Y:S04]  /*253a0*/  LDSM.16.MT88.4 R16, [R15+0x6080] ;  /* 0x006080000f10783b */ /* 0x010e280000004200 */
[----:B0-----:R-:W-:Y:S01]  /*253b0*/  STL.64 [R1+0x17d0], R18 ;  /* 0x0017d01201007387 */ /* 0x001fe20000100a00 */
[----:B------:R0:W-:Y:S02]  /*253c0*/  STL.64 [R1+0x17c8], R16 ;  /* 0x0017c81001007387 */ /* 0x0001e40000100a00 */
[----:B0-----:R-:W-:-:S02]  /*253d0*/  IMAD.MOV.U32 R16, RZ, RZ, R27 ;  /* 0x000000ffff107224 */ /* 0x001fc400078e001b */
[----:B------:R-:W-:Y:S01]  /*253e0*/  IMAD.MOV.U32 R17, RZ, RZ, R26 ;  /* 0x000000ffff117224 */ /* 0x000fe200078e001a */
[----:B------:R-:W3:Y:S01]  /*253f0*/  LDL.LU R27, [R1+0x1970] ;  /* 0x00197000011b7983 */ /* 0x000ee20000300800 */
[----:B------:R-:W3:Y:S03]  /*25400*/  LDL.LU R26, [R1+0x196c] ;  /* 0x00196c00011a7983 */ /* 0x000ee60000300800 */
[----:B------:R0:W-:Y:S04]  /*25410*/  STL.64 [R1+0x1930], R16 ;  /* 0x0019301001007387 */ /* 0x0001e80000100a00 */
[----:B0-----:R-:W2:Y:S01]  /*25420*/  LDL.LU.64 R16, [R1+0x60] ;  /* 0x0000600001107983 */ /* 0x001ea20000300a00 */
[----:B------:R-:W4:Y:S02]  /*25430*/  LDL.LU R8, [R1+0x560] ;  /* 0x0005600001087983 */ /* 0x000f240000300800 */
[----:B------:R-:W-:Y:S02]  /*25440*/  STL.64 [R1+0x1d0], R20 ;  /* 0x0001d01401007387 */ /* 0x000fe40000100a00 */
[----:B------:R-:W-:Y:S01]  /*25450*/  STL.64 [R1+0x1d8], R22 ;  /* 0x0001d81601007387 */ /* 0x000fe20000100a00 */
[----:B------:R-:W4:Y:S01]  /*25460*/  LDL.LU R9, [R1+0x564] ;  /* 0x0005640001097983 */ /* 0x000f220000300800 */
[----:B------:R-:W2:Y:S02]  /*25470*/  LDL.LU R10, [R1+0x568] ;  /* 0x00056800010a7983 */ /* 0x000ea40000300800 */
[----:B------:R-:W2:Y:S01]  /*25480*/  LDL.LU R11, [R1+0x56c] ;  /* 0x00056c00010b7983 */ /* 0x000ea20000300800 */
[----:B------:R-:W0:Y:S04]  /*25490*/  LDSM.16.MT88.4 R20, [R15+0x6100] ;  /* 0x006100000f14783b */ /* 0x000e280000004200 */
[----:B--2---:R-:W-:Y:S01]  /*254a0*/  STL.64 [R1+0x1960], R10 ;  /* 0x0019600a01007387 */ /* 0x004fe20000100a00 */
[----:B----4-:R1:W-:Y:S03]  /*254b0*/  STL.64 [R1+0x1958], R8 ;  /* 0x0019580801007387 */ /* 0x0103e60000100a00 */
[----:B-1----:R-:W2:Y:S01]  /*254c0*/  LDL.LU R8, [R1+0x580] ;  /* 0x0005800001087983 */ /* 0x002ea20000300800 */
[----:B------:R-:W2:Y:S02]  /*254d0*/  LDL.LU R9, [R1+0x584] ;  /* 0x0005840001097983 */ /* 0x000ea40000300800 */
[----:B------:R-:W2:Y:S02]  /*254e0*/  LDL.LU R10, [R1+0x588] ;  /* 0x00058800010a7983 */ /* 0x000ea40000300800 */
[----:B------:R-:W2:Y:S01]  /*254f0*/  LDL.LU R11, [R1+0x58c] ;  /* 0x00058c00010b7983 */ /* 0x000ea20000300800 */
[----:B---3--:R-:W-:Y:S01]  /*25500*/  STL.64 [R1+0x1910], R26 ;  /* 0x0019101a01007387 */ /* 0x008fe20000100a00 */
[----:B------:R1:W-:Y:S03]  /*25510*/  STL.64 [R1+0x1908], R24 ;  /* 0x0019081801007387 */ /* 0x0003e60000100a00 */
[----:B-1----:R-:W3:Y:S01]  /*25520*/  LDL.LU.64 R24, [R1+0x50] ;  /* 0x0000500001187983 */ /* 0x002ee20000300a00 */
[----:B------:R-:W4:Y:S02]  /*25530*/  LDL.LU R12, [R1+0x360] ;  /* 0x00036000010c7983 */ /* 0x000f240000300800 */
[----:B------:R-:W4:Y:S02]  /*25540*/  LDL.LU R13, [R1+0x364] ;  /* 0x00036400010d7983 */ /* 0x000f240000300800 */
[----:B------:R-:W2:Y:S01]  /*25550*/  LDL.LU R14, [R1+0x368] ;  /* 0x00036800010e7983 */ /* 0x000ea20000300800 */
[----:B------:R-:W2:Y:S04]  /*25560*/  LDL.LU R15, [R1+0x36c] ;  /* 0x00036c00010f7983 */ /* 0x000ea80000300800 */
[----:B--2---:R-:W-:Y:S01]  /*25570*/  STL.64 [R1+0x1890], R14 ;  /* 0x0018900e01007387 */ /* 0x004fe20000100a00 */
[----:B----4-:R1:W-:Y:S03]  /*25580*/  STL.64 [R1+0x1888], R12 ;  /* 0x0018880c01007387 */ /* 0x0103e60000100a00 */
[----:B-1----:R-:W2:Y:S01]  /*25590*/  LDL.LU R12, [R1+0xa0] ;  /* 0x0000a000010c7983 */ /* 0x002ea20000300800 */
[----:B------:R-:W2:Y:S02]  /*255a0*/  LDL.LU R13, [R1+0xa4] ;  /* 0x0000a400010d7983 */ /* 0x000ea40000300800 */
[----:B------:R-:W4:Y:S02]  /*255b0*/  LDL.LU R14, [R1+0xa8] ;  /* 0x0000a800010e7983 */ /* 0x000f240000300800 */
[----:B------:R-:W4:Y:S01]  /*255c0*/  LDL.LU R15, [R1+0xac] ;  /* 0x0000ac00010f7983 */ /* 0x000f220000300800 */
[----:B------:R-:W-:Y:S01]  /*255d0*/  HMMA.16816.F32.BF16 R8, R4, R16, R8 ;  /* 0x000000100408723c */ /* 0x000fe20000041808 */
[----:B----4-:R-:W-:Y:S01]  /*255e0*/  STL.64 [R1+0x18a0], R14 ;  /* 0x0018a00e01007387 */ /* 0x010fe20000100a00 */
[----:B--2---:R1:W-:Y:S03]  /*255f0*/  STL.64 [R1+0x1898], R12 ;  /* 0x0018980c01007387 */ /* 0x0043e60000100a00 */
[----:B-1----:R-:W2:Y:S01]  /*25600*/  LDL.LU R12, [R1+0x30] ;  /* 0x00003000010c7983 */ /* 0x002ea20000300800 */
[----:B------:R-:W-:-:S02]  /*25610*/  IMAD.MOV.U32 R13, RZ, RZ, R0 ;  /* 0x000000ffff0d7224 */ /* 0x000fc400078e0000 */
[----:B------:R-:W4:Y:S02]  /*25620*/  LDL.LU R0, [R1+0x1968] ;  /* 0x0019680001007983 */ /* 0x000f240000300800 */
[----:B0-----:R0:W-:Y:S01]  /*25630*/  STL.64 [R1+0x1768], R22 ;  /* 0x0017681601007387 */ /* 0x0011e20000100a00 */
[----:B------:R-:W-:Y:S01]  /*25640*/  STL.64 [R1+0x1760], R20 ;  /* 0x0017601401007387 */ /* 0x000fe20000100a00 */
[----:B------:R-:W-:Y:S02]  /*25650*/  IMAD.MOV.U32 R15, RZ, RZ, R16 ;  /* 0x000000ffff0f7224 */ /* 0x000fe400078e0010 */
[----:B------:R-:W-:Y:S01]  /*25660*/  IMAD.MOV.U32 R14, RZ, RZ, R17 ;  /* 0x000000ffff0e7224 */ /* 0x000fe200078e0011 */
[----:B0-----:R-:W2:Y:S04]  /*25670*/  LDL R22, [R1+0x48] ;  /* 0x0000480001167983 */ /* 0x001ea80000100800 */
[----:B------:R-:W2:Y:S04]  /*25680*/  LDL R23, [R1+0x4c] ;  /* 0x00004c0001177983 */ /* 0x000ea80000100800 */
[----:B------:R-:W-:Y:S02]  /*25690*/  STL.64 [R1+0x1b0], R8 ;  /* 0x0001b00801007387 */ /* 0x000fe40000100a00 */
[----:B------:R0:W-:Y:S02]  /*256a0*/  STL.64 [R1+0x1b8], R10 ;  /* 0x0001b80a01007387 */ /* 0x0001e40000100a00 */
[----:B0-----:R-:W2:Y:S01]  /*256b0*/  LDL.LU.64 R10, [R1+0x1960] ;  /* 0x00196000010a7983 */ /* 0x001ea20000300a00 */
[----:B------:R-:W2:Y:S02]  /*256c0*/  LDL.LU.64 R8, [R1+0x1958] ;  /* 0x0019580001087983 */ /* 0x000ea40000300a00 */
[----:B------:R-:W2:Y:S02]  /*256d0*/  LDL.LU.64 R16, [R1+0x20] ;  /* 0x0000200001107983 */ /* 0x000ea40000300a00 */
[----:B--2---:R0:W-:Y:S04]  /*256e0*/  STL.64 [R1+0x1948], R16 ;  /* 0x0019481001007387 */ /* 0x0041e80000100a00 */
[----:B0-----:R-:W3:Y:S01]  /*256f0*/  LDL.LU R16, [R1+0x570] ;  /* 0x0005700001107983 */ /* 0x001ee20000300800 */
[----:B------:R-:W3:Y:S02]  /*25700*/  LDL.LU R17, [R1+0x574] ;  /* 0x0005740001117983 */ /* 0x000ee40000300800 */
[----:B------:R-:W3:Y:S02]  /*25710*/  LDL.LU R18, [R1+0x578] ;  /* 0x0005780001127983 */ /* 0x000ee40000300800 */
[----:B------:R-:W3:Y:S02]  /*25720*/  LDL.LU R19, [R1+0x57c] ;  /* 0x00057c0001137983 */ /* 0x000ee40000300800 */
[----:B------:R-:W-:-:S02]  /*25730*/  IMAD.MOV.U32 R20, RZ, RZ, R29 ;  /* 0x000000ffff147224 */ /* 0x000fc400078e001d */
[----:B------:R-:W-:-:S07]  /*25740*/  IMAD.MOV.U32 R21, RZ, RZ, R28 ;  /* 0x000000ffff157224 */ /* 0x000fce00078e001c */
[C---:B------:R-:W-:Y:S08]  /*25750*/  HMMA.16816.F32.BF16 R8, R4.reuse, R20, R8 ;  /* 0x000000140408723c */ /* 0x040ff00000041808 */
[----:B---3--:R-:W-:Y:S11]  /*25760*/  HMMA.16816.F32.BF16 R16, R4, R24, R16 ;  /* 0x000000180410723c */ /* 0x008ff60000041810 */
[----:B------:R-:W-:Y:S11]  /*25770*/  @!UPT UIADD3 URZ, URZ, URZ, URZ ;  /* 0x0000003f3f3ff290 */ /* 0x000ff6000fffe03f */
[----:B------:R-:W-:Y:S01]  /*25780*/  @!UPT UIADD3 URZ, URZ, URZ, URZ ;  /* 0x0000003f3f3ff290 */ /* 0x000fe2000fffe03f */
[----:B------:R0:W-:Y:S01]  /*25790*/  STL.64 [R1+0x1a0], R16 ;  /* 0x0001a01001007387 */ /* 0x0001e20000100a00 */
[----:B------:R1:W-:Y:S03]  /*257a0*/  STL.64 [R1+0x1a8], R18 ;  /* 0x0001a81201007387 */ /* 0x0003e60000100a00 */
[----:B0-----:R-:W2:Y:S01]  /*257b0*/  LDL.LU R16, [R1+0x550] ;  /* 0x0005500001107983 */ /* 0x001ea20000300800 */
[----:B------:R0:W-:Y:S02]  /*257c0*/  STL.64 [R1+0x190], R8 ;  /* 0x0001900801007387 */ /* 0x0001e40000100a00 */
[----:B------:R3:W-:Y:S02]  /*257d0*/  STL.64 [R1+0x198], R10 ;  /* 0x0001980a01007387 */ /* 0x0007e40000100a00 */
[----:B------:R-:W2:Y:S01]  /*257e0*/  LDL.LU R17, [R1+0x554] ;  /* 0x0005540001117983 */ /* 0x000ea20000300800 */
[----:B-1----:R-:W2:Y:S01]  /*257f0*/  LDL.LU R18, [R1+0x558] ;  /* 0x0005580001127983 */ /* 0x002ea20000300800 */
[----:B------:R-:W2:Y:S03]  /*25800*/  LDL.LU R19, [R1+0x55c] ;  /* 0x00055c0001137983 */ /* 0x000ea60000300800 */
[----:B0-----:R-:W2:Y:S01]  /*25810*/  LDL.LU R8, [R1+0x4c0] ;  /* 0x0004c00001087983 */ /* 0x001ea20000300800 */
[----:B------:R-:W2:Y:S02]  /*25820*/  LDL.LU R9, [R1+0x4c4] ;  /* 0x0004c40001097983 */ /* 0x000ea40000300800 */
[----:B---3--:R-:W3:Y:S02]  /*25830*/  LDL.LU R10, [R1+0x4c8] ;  /* 0x0004c800010a7983 */ /* 0x008ee40000300800 */
[----:B------:R-:W3:Y:S02]  /*25840*/  LDL.LU R11, [R1+0x4cc] ;  /* 0x0004cc00010b7983 */ /* 0x000ee40000300800 */
[----:B------:R-:W-:-:S02]  /*25850*/  IMAD.MOV.U32 R28, RZ, RZ, R24 ;  /* 0x000000ffff1c7224 */ /* 0x000fc400078e0018 */
[----:B------:R-:W-:Y:S02]  /*25860*/  IMAD.MOV.U32 R29, RZ, RZ, R25 ;  /* 0x000000ffff1d7224 */ /* 0x000fe400078e0019 */
[----:B------:R-:W-:Y:S02]  /*25870*/  IMAD.MOV.U32 R24, RZ, RZ, R3 ;  /* 0x000000ffff187224 */ /* 0x000fe400078e0003 */
[----:B------:R-:W-:Y:S01]  /*25880*/  IMAD.MOV.U32 R25, RZ, RZ, R2 ;  /* 0x000000ffff197224 */ /* 0x000fe200078e0002 */
[----:B---3--:R-:W-:Y:S01]  /*25890*/  STL.64 [R1+0x1920], R10 ;  /* 0x0019200a01007387 */ /* 0x008fe20000100a00 */
[----:B--2---:R-:W-:Y:S02]  /*258a0*/  STL.64 [R1+0x1918], R8 ;  /* 0x0019180801007387 */ /* 0x004fe40000100a00 */
[----:B------:R-:W2:Y:S02]  /*258b0*/  LDL.LU R3, [R1+0x1954] ;  /* 0x0019540001037983 */ /* 0x000ea40000300800 */
[----:B------:R-:W3:Y:S01]  /*258c0*/  LDL.LU R2, [R1+0x1950] ;  /* 0x0019500001027983 */ /* 0x000ee20000300800 */
[----:B------:R0:W-:Y:S04]  /*258d0*/  STL.64 [R1+0x1928], R24 ;  /* 0x0019281801007387 */ /* 0x0001e80000100a00 */
        /* <DEDUP_REMOVED lines=15> */
[----:B------:R-:W-:Y:S01]  /*259d0*/  STL.64 [R1+0x18c8], R22 ;  /* 0x0018c81601007387 */ /* 0x000fe20000100a00 */
[----:B------:R0:W-:Y:S03]  /*259e0*/  STL.64 [R1+0x18c0], R20 ;  /* 0x0018c01401007387 */ /* 0x0001e60000100a00 */
[----:B0-----:R-:W2:Y:S01]  /*259f0*/  LDL.LU R20, [R1+0x480] ;  /* 0x0004800001147983 */ /* 0x001ea20000300800 */
[----:B------:R-:W2:Y:S02]  /*25a00*/  LDL.LU R21, [R1+0x484] ;  /* 0x0004840001157983 */ /* 0x000ea40000300800 */
[----:B------:R-:W2:Y:S02]  /*25a10*/  LDL.LU R22, [R1+0x488] ;  /* 0x0004880001167983 */ /* 0x000ea40000300800 */
[----:B------:R-:W2:Y:S02]  /*25a20*/  LDL.LU R23, [R1+0x48c] ;  /* 0x00048c0001177983 */ /* 0x000ea40000300800 */
[----:B--2---:R-:W-:Y:S01]  /*25a30*/  STL.64 [R1+0x18d8], R22 ;  /* 0x0018d81601007387 */ /* 0x004fe20000100a00 */
[----:B------:R-:W-:Y:S02]  /*25a40*/  STL.64 [R1+0x18d0], R20 ;  /* 0x0018d01401007387 */ /* 0x000fe40000100a00 */
[----:B------:R0:W-:Y:S02]  /*25a50*/  STL.64 [R1+0x180], R16 ;  /* 0x0001801001007387 */ /* 0x0001e40000100a00 */
[----:B------:R-:W-:Y:S01]  /*25a60*/  STL.64 [R1+0x188], R18 ;  /* 0x0001881201007387 */ /* 0x000fe20000100a00 */
[----:B0-----:R-:W2:Y:S01]  /*25a70*/  LDL.LU.64 R16, [R1+0x1948] ;  /* 0x0019480001107983 */ /* 0x001ea20000300a00 */
[----:B------:R-:W-:-:S02]  /*25a80*/  IMAD.MOV.U32 R20, RZ, RZ, R15 ;  /* 0x000000ffff147224 */ /* 0x000fc400078e000f */
[----:B------:R-:W-:Y:S01]  /*25a90*/  IMAD.MOV.U32 R21, RZ, RZ, R14 ;  /* 0x000000ffff157224 */ /* 0x000fe200078e000e */
        /* <DEDUP_REMOVED lines=9> */
[----:B------:R-:W-:Y:S01]  /*25b30*/  STL.64 [R1+0x18b8], R14 ;  /* 0x0018b80e01007387 */ /* 0x000fe20000100a00 */
[----:B------:R0:W-:Y:S04]  /*25b40*/  STL.64 [R1+0x18b0], R12 ;  /* 0x0018b00c01007387 */ /* 0x0001e80000100a00 */
[----:B0-----:R-:W3:Y:S01]  /*25b50*/  LDL.LU R12, [R1+0xc0] ;  /* 0x0000c000010c7983 */ /* 0x001ee20000300800 */
[----:B------:R-:W3:Y:S02]  /*25b60*/  LDL.LU R13, [R1+0xc4] ;  /* 0x0000c400010d7983 */ /* 0x000ee40000300800 */
[----:B------:R-:W3:Y:S02]  /*25b70*/  LDL.LU R14, [R1+0xc8] ;  /* 0x0000c800010e7983 */ /* 0x000ee40000300800 */
[----:B------:R-:W3:Y:S01]  /*25b80*/  LDL.LU R15, [R1+0xcc] ;  /* 0x0000cc00010f7983 */ /* 0x000ee20000300800 */
[C---:B--2---:R-:W-:Y:S01]  /*25b90*/  HMMA.16816.F32.BF16 R24, R4.reuse, R16, R24 ;  /* 0x000000100418723c */ /* 0x044fe20000041818 */
[----:B---3--:R-:W-:Y:S01]  /*25ba0*/  STL.64 [R1+0x18e8], R14 ;  /* 0x0018e80e01007387 */ /* 0x008fe20000100a00 */
[----:B------:R0:W-:Y:S03]  /*25bb0*/  STL.64 [R1+0x18e0], R12 ;  /* 0x0018e00c01007387 */ /* 0x0001e60000100a00 */
[----:B0-----:R-:W2:Y:S01]  /*25bc0*/  LDL.LU R12, [R1+0x490] ;  /* 0x00049000010c7983 */ /* 0x001ea20000300800 */
[----:B------:R-:W2:Y:S02]  /*25bd0*/  LDL.LU R13, [R1+0x494] ;  /* 0x00049400010d7983 */ /* 0x000ea40000300800 */
[----:B------:R-:W2:Y:S02]  /*25be0*/  LDL.LU R14, [R1+0x498] ;  /* 0x00049800010e7983 */ /* 0x000ea40000300800 */
[----:B------:R-:W2:Y:S11]  /*25bf0*/  LDL.LU R15, [R1+0x49c] ;  /* 0x00049c00010f7983 */ /* 0x000eb60000300800 */
[----:B------:R-:W-:Y:S02]  /*25c00*/  @!UPT UIADD3 URZ, URZ, URZ, URZ ;  /* 0x0000003f3f3ff290 */ /* 0x000fe4000fffe03f */
[----:B------:R0:W-:Y:S01]  /*25c10*/  STL.64 [R1+0x160], R24 ;  /* 0x0001601801007387 */ /* 0x0001e20000100a00 */
[----:B------:R-:W-:Y:S03]  /*25c20*/  STL.64 [R1+0x168], R26 ;  /* 0x0001681a01007387 */ /* 0x000fe60000100a00 */
[----:B0-----:R-:W3:Y:S01]  /*25c30*/  LDL.LU.64 R24, [R1+0x1928] ;  /* 0x0019280001187983 */ /* 0x001ee20000300a00 */
[----:B------:R0:W-:Y:S03]  /*25c40*/  STL.64 [R1+0x18a8], R16 ;  /* 0x0018a81001007387 */ /* 0x0001e60000100a00 */
[----:B0-----:R-:W2:Y:S01]  /*25c50*/  LDL.LU R16, [R1+0xb0] ;  /* 0x0000b00001107983 */ /* 0x001ea20000300800 */
[----:B------:R-:W2:Y:S02]  /*25c60*/  LDL.LU R17, [R1+0xb4] ;  /* 0x0000b40001117983 */ /* 0x000ea40000300800 */
[----:B------:R-:W2:Y:S02]  /*25c70*/  LDL.LU R18, [R1+0xb8] ;  /* 0x0000b80001127983 */ /* 0x000ea40000300800 */
[----:B------:R-:W2:Y:S01]  /*25c80*/  LDL.LU R19, [R1+0xbc] ;  /* 0x0000bc0001137983 */ /* 0x000ea20000300800 */
[C---:B---3--:R-:W-:Y:S01]  /*25c90*/  HMMA.16816.F32.BF16 R24, R4.reuse, R24, R8 ;  /* 0x000000180418723c */ /* 0x048fe20000041808 */
[----:B------:R-:W3:Y:S01]  /*25ca0*/  LDL.LU.64 R10, [R1+0x1920] ;  /* 0x00192000010a7983 */ /* 0x000ee20000300a00 */
[----:B------:R-:W3:Y:S11]  /*25cb0*/  LDL.LU.64 R8, [R1+0x1918] ;  /* 0x0019180001087983 */ /* 0x000ef60000300a00 */
[----:B------:R-:W-:Y:S10]  /*25cc0*/  @!UPT UIADD3 URZ, URZ, URZ, URZ ;  /* 0x0000003f3f3ff290 */ /* 0x000ff4000fffe03f */
[----:B------:R-:W-:Y:S01]  /*25cd0*/  STL.64 [R1+0x150], R24 ;  /* 0x0001501801007387 */ /* 0x000fe20000100a00 */
[----:B------:R0:W-:Y:S03]  /*25ce0*/  STL.64 [R1+0x158], R26 ;  /* 0x0001581a01007387 */ /* 0x0001e60000100a00 */
[----:B0-----:R-:W2:Y:S01]  /*25cf0*/  LDL.LU.64 R26, [R1+0x1910] ;  /* 0x00191000011a7983 */ /* 0x001ea20000300a00 */
[----:B------:R-:W3:Y:S02]  /*25d00*/  LDL.LU.64 R24, [R1+0x1908] ;  /* 0x0019080001187983 */ /* 0x000ee40000300a00 */
[----:B---3--:R-:W-:Y:S01]  /*25d10*/  HMMA.16816.F32.BF16 R4, R4, R24, R8 ;  /* 0x000000180404723c */ /* 0x008fe20000041808 */
[----:B------:R-:W2:Y:S01]  /*25d20*/  LDL.LU.64 R10, [R1+0x1900] ;  /* 0x00190000010a7983 */ /* 0x000ea20000300a00 */
[----:B------:R-:W2:Y:S11]  /*25d30*/  LDL.LU.64 R8, [R1+0x18f8] ;  /* 0x0018f80001087983 */ /* 0x000eb60000300a00 */
[----:B------:R-:W-:Y:S10]  /*25d40*/  @!UPT UIADD3 URZ, URZ, URZ, URZ ;  /* 0x0000003f3f3ff290 */ /* 0x000ff4000fffe03f */
[----:B------:R0:W-:Y:S01]  /*25d50*/  STL.64 [R1+0xf0], R4 ;  /* 0x0000f00401007387 */ /* 0x0001e20000100a00 */
[----:B------:R1:W-:Y:S02]  /*25d60*/  STL.64 [R1+0xf8], R6 ;  /* 0x0000f80601007387 */ /* 0x0003e40000100a00 */
[----:B0-----:R-:W-:Y:S02]  /*25d70*/  IMAD.MOV.U32 R4, RZ, RZ, R28 ;  /* 0x000000ffff047224 */ /* 0x001fe400078e001c */
[----:B------:R-:W-:Y:S01]  /*25d80*/  IMAD.MOV.U32 R5, RZ, RZ, R29 ;  /* 0x000000ffff057224 */ /* 0x000fe200078e001d */
[----:B------:R-:W3:Y:S01]  /*25d90*/  LDL.LU R28, [R1+0x18f4] ;  /* 0x0018f400011c7983 */ /* 0x000ee20000300800 */
[----:B------:R-:W3:Y:S02]  /*25da0*/  LDL.LU R29, [R1+0x18f0] ;  /* 0x0018f000011d7983 */ /* 0x000ee40000300800 */
[----:B-1----:R-:W3:Y:S02]  /*25db0*/  LDL R6, [R1+0x58] ;  /* 0x0000580001067983 */ /* 0x002ee40000100800 */
[----:B------:R-:W3:Y:S01]  /*25dc0*/  LDL R7, [R1+0x5c] ;  /* 0x00005c0001077983 */ /* 0x000ee20000100800 */
[C---:B--2---:R-:W-:Y:S01]  /*25dd0*/  HMMA.16816.F32.BF16 R20, R8.reuse, R20, R12 ;  /* 0x000000140814723c */ /* 0x044fe2000004180c */
[----:B------:R-:W2:Y:S01]  /*25de0*/  LDL.LU.64 R14, [R1+0x18e8] ;  /* 0x0018e800010e7983 */ /* 0x000ea20000300a00 */
        /* <DEDUP_REMOVED lines=13> */
[----:B---3--:R0:W-:Y:S02]  /*25ec0*/  STL.64 [R1+0x1838], R6 ;  /* 0x0018380601007387 */ /* 0x0081e40000100a00 */
[----:B------:R-:W3:Y:S01]  /*25ed0*/  LDL.LU R4, [R1+0x90] ;  /* 0x0000900001047983 */ /* 0x000ee20000300800 */
[----:B------:R-:W3:Y:S04]  /*25ee0*/  LDL.LU R5, [R1+0x94] ;  /* 0x0000940001057983 */ /* 0x000ee80000300800 */
[----:B0-----:R-:W3:Y:S01]  /*25ef0*/  LDL.LU R6, [R1+0x98] ;  /* 0x0000980001067983 */ /* 0x001ee20000300800 */
[----:B------:R-:W3:Y:S01]  /*25f00*/  LDL.LU R7, [R1+0x9c] ;  /* 0x00009c0001077983 */ /* 0x000ee20000300800 */
[----:B--2---:R-:W-:Y:S11]  /*25f10*/  HMMA.16816.F32.BF16 R12, R8, R20, R12 ;  /* 0x00000014080c723c */ /* 0x004ff6000004180c */
[----:B------:R-:W-:Y:S11]  /*25f20*/  @!UPT UIADD3 URZ, URZ, URZ, URZ ;  /* 0x0000003f3f3ff290 */ /* 0x000ff6000fffe03f */
[----:B------:R-:W-:Y:S01]  /*25f30*/  @!UPT UIADD3 URZ, URZ, URZ, URZ ;  /* 0x0000003f3f3ff290 */ /* 0x000fe2000fffe03f */
[----:B------:R-:W-:Y:S01]  /*25f40*/  STL.64 [R1+0xc0], R12 ;  /* 0x0000c00c01007387 */ /* 0x000fe20000100a00 */
[----:B------:R0:W-:Y:S03]  /*25f50*/  STL.64 [R1+0xc8], R14 ;  /* 0x0000c80e01007387 */ /* 0x0001e60000100a00 */
[----:B0-----:R-:W2:Y:S01]  /*25f60*/  LDL.LU.64 R14, [R1+0x18b8] ;  /* 0x0018b800010e7983 */ /* 0x001ea20000300a00 */
[----:B------:R-:W3:Y:S02]  /*25f70*/  LDL.LU.64 R12, [R1+0x18b0] ;  /* 0x0018b000010c7983 */ /* 0x000ee40000300a00 */
[----:B------:R-:W-:Y:S02]  /*25f80*/  STL.64 [R1+0x1830], R22 ;  /* 0x0018301601007387 */ /* 0x000fe40000100a00 */
[----:B--2---:R-:W-:Y:S02]  /*25f90*/  IMAD.MOV.U32 R20, RZ, RZ, R15 ;  /* 0x000000ffff147224 */ /* 0x004fe400078e000f */
[----:B------:R-:W-:-:S02]  /*25fa0*/  IMAD.MOV.U32 R21, RZ, RZ, R14 ;  /* 0x000000ffff157224 */ /* 0x000fc400078e000e */
[C---:B---3--:R-:W-:Y:S01]  /*25fb0*/  HMMA.16816.F32.BF16 R12, R8.reuse, R12, R16 ;  /* 0x0000000c080c723c */ /* 0x048fe20000041810 */
[----:B------:R-:W2:Y:S11]  /*25fc0*/  LDL.LU.64 R16, [R1+0x18a8] ;  /* 0x0018a80001107983 */ /* 0x000eb60000300a00 */
[----:B------:R-:W-:Y:S11]  /*25fd0*/  @!UPT UIADD3 URZ, URZ, URZ, URZ ;  /* 0x0000003f3f3ff290 */ /* 0x000ff6000fffe03f */
[----:B------:R-:W-:Y:S01]  /*25fe0*/  STL.64 [R1+0xb0], R12 ;  /* 0x0000b00c01007387 */ /* 0x000fe20000100a00 */
[----:B------:R0:W-:Y:S03]  /*25ff0*/  STL.64 [R1+0xb8], R14 ;  /* 0x0000b80e01007387 */ /* 0x0001e60000100a00 */
[----:B0-----:R-:W3:Y:S01]  /*26000*/  LDL.LU.64 R14, [R1+0x18a0] ;  /* 0x0018a000010e7983 */ /* 0x001ee20000300a00 */
[----:B------:R-:W3:Y:S02]  /*26010*/  LDL.LU.64 R12, [R1+0x1898] ;  /* 0x00189800010c7983 */ /* 0x000ee40000300a00 */
[----:B------:R-:W-:Y:S02]  /*26020*/  IMAD.MOV.U32 R18, RZ, RZ, R3 ;  /* 0x000000ffff127224 */ /* 0x000fe400078e0003 */
[----:B----4-:R-:W-:Y:S01]  /*26030*/  IMAD.MOV.U32 R19, RZ, RZ, R0 ;  /* 0x000000ffff137224 */ /* 0x010fe200078e0000 */
[----:B--2---:R-:W-:Y:S07]  /*26040*/  HMMA.16816.F32.BF16 R4, R8, R16, R4 ;  /* 0x000000100804723c */ /* 0x004fee0000041804 */
[----:B------:R-:W-:-:S02]  /*26050*/  IMAD.MOV.U32 R16, RZ, RZ, R28 ;  /* 0x000000ffff107224 */ /* 0x000fc400078e001c */
[----:B------:R-:W-:Y:S01]  /*26060*/  IMAD.MOV.U32 R17, RZ, RZ, R2 ;  /* 0x000000ffff117224 */ /* 0x000fe200078e0002 */
[C---:B---3--:R-:W-:Y:S01]  /*26070*/  HMMA.16816.F32.BF16 R20, R8.reuse, R20, R12 ;  /* 0x000000140814723c */ /* 0x048fe2000004180c */
[----:B------:R-:W2:Y:S01]  /*26080*/  LDL.LU.64 R14, [R1+0x1890] ;  /* 0x00189000010e7983 */ /* 0x000ea20000300a00 */
[----:B------:R-:W2:Y:S11]  /*26090*/  LDL.LU.64 R12, [R1+0x1888] ;  /* 0x00188800010c7983 */ /* 0x000eb60000300a00 */
[----:B------:R-:W-:Y:S10]  /*260a0*/  @!UPT UIADD3 URZ, URZ, URZ, URZ ;  /* 0x0000003f3f3ff290 */ /* 0x000ff4000fffe03f */
[----:B------:R-:W-:Y:S01]  /*260b0*/  STL.64 [R1+0xa0], R20 ;  /* 0x0000a01401007387 */ /* 0x000fe20000100a00 */
[----:B------:R-:W-:Y:S02]  /*260c0*/  STL.64 [R1+0xa8], R22 ;  /* 0x0000a81601007387 */ /* 0x000fe40000100a00 */
[----:B------:R-:W3:Y:S02]  /*260d0*/  LDL.LU R28, [R1+0x1880] ;  /* 0x00188000011c7983 */ /* 0x000ee40000300800 */
[----:B------:R-:W-:Y:S01]  /*260e0*/  STL.64 [R1+0x90], R4 ;  /* 0x0000900401007387 */ /* 0x000fe20000100a00 */
[----:B------:R-:W-:Y:S01]  /*260f0*/  STL.64 [R1+0x98], R6 ;  /* 0x0000980601007387 */ /* 0x000fe20000100a00 */
[----:B------:R-:W4:Y:S02]  /*26100*/  LDL.LU R2, [R1+0x187c] ;  /* 0x00187c0001027983 */ /* 0x000f240000300800 */
[----:B------:R-:W2:Y:S02]  /*26110*/  LDL.LU R3, [R1+0x1878] ;  /* 0x0018780001037983 */ /* 0x000ea40000300800 */
[----:B------:R-:W2:Y:S01]  /*26120*/  LDL.LU R0, [R1+0x1874] ;  /* 0x0018740001007983 */ /* 0x000ea20000300800 */
[----:B------:R-:W-:Y:S01]  /*26130*/  STL.64 [R1+0x17e0], R18 ;  /* 0x0017e01201007387 */ /* 0x000fe20000100a00 */
[----:B------:R0:W-:Y:S03]  /*26140*/  STL.64 [R1+0x17d8], R16 ;  /* 0x0017d81001007387 */ /* 0x0001e60000100a00 */
[----:B0-----:R-:W2:Y:S01]  /*26150*/  LDL.LU.64 R16, [R1] ;  /* 0x0000000001107983 */ /* 0x001ea20000300a00 */
[----:B------:R-:W3:Y:S01]  /*26160*/  LDL.64 R18, [R1+0x8] ;  /* 0x0000080001127983 */ /* 0x000ee20000100a00 */
[----:B--2---:R-:W-:Y:S02]  /*26170*/  HMMA.16816.F32.BF16 R4, R8, R16, R12 ;  /* 0x000000100804723c */ /* 0x004fe4000004180c */
[----:B------:R-:W2:Y:S11]  /*26180*/  LDL.LU R12, [R1+0x70] ;  /* 0x00007000010c7983 */ /* 0x000eb60000300800 */
[----:B------:R-:W-:Y:S10]  /*26190*/  @!UPT UIADD3 URZ, URZ, URZ, URZ ;  /* 0x0000003f3f3ff290 */ /* 0x000ff4000fffe03f */
[----:B------:R-:W-:Y:S01]  /*261a0*/  STL.64 [R1+0x80], R4 ;  /* 0x0000800401007387 */ /* 0x000fe20000100a00 */
[----:B------:R-:W-:Y:S02]  /*261b0*/  STL.64 [R1+0x88], R6 ;  /* 0x0000880601007387 */ /* 0x000fe40000100a00 */
[----:B------:R-:W2:Y:S02]  /*261c0*/  LDL.LU R13, [R1+0x74] ;  /* 0x00007400010d7983 */ /* 0x000ea40000300800 */
[----:B------:R-:W2:Y:S01]  /*261d0*/  LDL.LU R14, [R1+0x78] ;  /* 0x00007800010e7983 */ /* 0x000ea20000300800 */
[----:B------:R-:W2:Y:S01]  /*261e0*/  LDL.LU R15, [R1+0x7c] ;  /* 0x00007c00010f7983 */ /* 0x000ea20000300800 */
[----:B---3--:R0:W-:Y:S02]  /*261f0*/  STL.64 [R1+0x17f0], R18 ;  /* 0x0017f01201007387 */ /* 0x0081e40000100a00 */
[----:B------:R-:W3:Y:S02]  /*26200*/  LDL.LU R16, [R1+0x300] ;  /* 0x0003000001107983 */ /* 0x000ee40000300800 */
[----:B------:R-:W3:Y:S02]  /*26210*/  LDL.LU R17, [R1+0x304] ;  /* 0x0003040001117983 */ /* 0x000ee40000300800 */
[----:B0-----:R-:W-:-:S02]  /*26220*/  IMAD.MOV.U32 R18, RZ, RZ, R28 ;  /* 0x000000ffff127224 */ /* 0x001fc400078e001c */
[----:B------:R-:W-:Y:S01]  /*26230*/  IMAD.MOV.U32 R19, RZ, RZ, R29 ;  /* 0x000000ffff137224 */ /* 0x000fe200078e001d */
[----:B------:R-:W2:Y:S01]  /*26240*/  LDL.LU R28, [R1+0x1870] ;  /* 0x00187000011c7983 */ /* 0x000ea20000300800 */
[----:B------:R-:W2:Y:S02]  /*26250*/  LDL.LU R29, [R1+0x186c] ;  /* 0x00186c00011d7983 */ /* 0x000ea40000300800 */
[----:B------:R-:W2:Y:S02]  /*26260*/  LDL R6, [R1+0x68] ;  /* 0x0000680001067983 */ /* 0x000ea40000100800 */
[----:B------:R-:W2:Y:S01]  /*26270*/  LDL R7, [R1+0x6c] ;  /* 0x00006c0001077983 */ /* 0x000ea20000100800 */
        /* <DEDUP_REMOVED lines=11> */
[----:B---3--:R0:W-:Y:S03]  /*26330*/  STL.64 [R1+0x1800], R16 ;  /* 0x0018001001007387 */ /* 0x0081e60000100a00 */
[----:B0-----:R-:W3:Y:S01]  /*26340*/  LDL.LU R16, [R1+0x310] ;  /* 0x0003100001107983 */ /* 0x001ee20000300800 */
[----:B------:R-:W-:-:S02]  /*26350*/  IMAD.MOV.U32 R18, RZ, RZ, R3 ;  /* 0x000000ffff127224 */ /* 0x000fc400078e0003 */
[----:B----4-:R-:W-:Y:S02]  /*26360*/  IMAD.MOV.U32 R19, RZ, RZ, R2 ;  /* 0x000000ffff137224 */ /* 0x010fe400078e0002 */
[----:B------:R-:W-:Y:S02]  /*26370*/  IMAD.MOV.U32 R17, RZ, RZ, R0 ;  /* 0x000000ffff117224 */ /* 0x000fe400078e0000 */
[----:B------:R-:W4:Y:S01]  /*26380*/  LDL.LU R0, [R1+0x1868] ;  /* 0x0018680001007983 */ /* 0x000f220000300800 */
[----:B------:R-:W2:Y:S02]  /*26390*/  LDL.LU R3, [R1+0x1864] ;  /* 0x0018640001037983 */ /* 0x000ea40000300800 */
[----:B------:R-:W2:Y:S02]  /*263a0*/  LDL.LU R2, [R1+0x1860] ;  /* 0x0018600001027983 */ /* 0x000ea40000300800 */
[----:B------:R0:W-:Y:S01]  /*263b0*/  STL.64 [R1+0x1818], R18 ;  /* 0x0018181201007387 */ /* 0x0001e20000100a00 */
[----:B---3--:R1:W-:Y:S01]  /*263c0*/  STL.64 [R1+0x1810], R16 ;  /* 0x0018101001007387 */ /* 0x0083e20000100a00 */
[----:B0-----:R-:W3:Y:S02]  /*263d0*/  LDL R18, [R1+0x38] ;  /* 0x0000380001127983 */ /* 0x001ee40000100800 */
[----:B------:R-:W3:Y:S01]  /*263e0*/  LDL R19, [R1+0x3c] ;  /* 0x00003c0001137983 */ /* 0x000ee20000100800 */
[----:B------:R-:W-:Y:S01]  /*263f0*/  HMMA.16816.F32.BF16 R8, R8, R24, R12 ;  /* 0x000000180808723c */ /* 0x000fe2000004180c */
[----:B---3--:R4:W-:Y:S01]  /*26400*/  STL.64 [R1+0x1828], R18 ;  /* 0x0018281201007387 */ /* 0x0089e20000100a00 */
[----:B-1----:R-:W3:Y:S02]  /*26410*/  LDL.LU R16, [R1+0x330] ;  /* 0x0003300001107983 */ /* 0x002ee40000300800 */
[----:B------:R-:W3:Y:S02]  /*26420*/  LDL.LU.64 R14, [R1+0x1858] ;  /* 0x00185800010e7983 */ /* 0x000ee40000300a00 */
[----:B------:R-:W3:Y:S02]  /*26430*/  LDL.LU.64 R12, [R1+0x1850] ;  /* 0x00185000010c7983 */ /* 0x000ee40000300a00 */
[----:B--2---:R-:W-:Y:S11]  /*26440*/  IMAD.MOV.U32 R17, RZ, RZ, R3 ;  /* 0x000000ffff117224 */ /* 0x004ff600078e0003 */
[----:B------:R-:W-:Y:S05]  /*26450*/  @!UPT UIADD3 URZ, URZ, URZ, URZ ;  /* 0x0000003f3f3ff290 */ /* 0x000fea000fffe03f */
[----:B------:R-:W-:Y:S01]  /*26460*/  IMAD.MOV.U32 R3, RZ, RZ, R10 ;  /* 0x000000ffff037224 */ /* 0x000fe200078e000a */
[----:B------:R-:W-:Y:S01]  /*26470*/  STL [R1+0x70], R8 ;  /* 0x0000700801007387 */ /* 0x000fe20000100800 */
[----:B------:R-:W-:Y:S02]  /*26480*/  STL.64 [R1+0x1820], R26 ;  /* 0x0018201a01007387 */ /* 0x000fe40000100a00 */
[----:B------:R-:W2:Y:S02]  /*26490*/  LDL.LU R24, [R1+0x320] ;  /* 0x0003200001187983 */ /* 0x000ea40000300800 */
[----:B------:R-:W2:Y:S02]  /*264a0*/  LDL.LU R25, [R1+0x324] ;  /* 0x0003240001197983 */ /* 0x000ea40000300800 */
[----:B----4-:R-:W-:Y:S02]  /*264b0*/  IMAD.MOV.U32 R19, RZ, RZ, R0 ;  /* 0x000000ffff137224 */ /* 0x010fe400078e0000 */
[----:B------:R-:W-:-:S02]  /*264c0*/  IMAD.MOV.U32 R18, RZ, RZ, R2 ;  /* 0x000000ffff127224 */ /* 0x000fc400078e0002 */
[----:B------:R-:W-:Y:S02]  /*264d0*/  IMAD.MOV.U32 R0, RZ, RZ, R9 ;  /* 0x000000ffff007224 */ /* 0x000fe400078e0009 */
[----:B------:R-:W-:Y:S02]  /*264e0*/  IMAD.MOV.U32 R2, RZ, RZ, R11 ;  /* 0x000000ffff027224 */ /* 0x000fe400078e000b */
[----:B------:R-:W4:Y:S01]  /*264f0*/  LDL.64 R10, [R1+0x18] ;  /* 0x00001800010a7983 */ /* 0x000f220000100a00 */
[----:B------:R0:W-:Y:S03]  /*26500*/  STL [R1+0x1664], R3 ;  /* 0x0016640301007387 */ /* 0x0001e60000100800 */
[----:B0-----:R-:W2:Y:S01]  /*26510*/  LDL R3, [R1+0x11e4] ;  /* 0x0011e40001037983 */ /* 0x001ea20000100800 */
[----:B------:R-:W-:Y:S01]  /*26520*/  STL [R1+0x1660], R0 ;  /* 0x0016600001007387 */ /* 0x000fe20000100800 */
[----:B---3--:R-:W-:Y:S02]  /*26530*/  HMMA.16816.F32.BF16 R4, R12, R6, R20 ;  /* 0x000000060c04723c */ /* 0x008fe40000041814 */
[----:B------:R-:W3:Y:S01]  /*26540*/  LDL.LU.64 R22, [R1+0x1848] ;  /* 0x0018480001167983 */ /* 0x000ee20000300a00 */
[----:B------:R-:W3:Y:S11]  /*26550*/  LDL.LU.64 R20, [R1+0x1840] ;  /* 0x0018400001147983 */ /* 0x000ef60000300a00 */
[----:B------:R-:W-:Y:S09]  /*26560*/  @!UPT UIADD3 URZ, URZ, URZ, URZ ;  /* 0x0000003f3f3ff290 */ /* 0x000ff2000fffe03f */
[----:B------:R-:W-:Y:S01]  /*26570*/  STL.64 [R1+0x700], R4 ;  /* 0x0007000401007387 */ /* 0x000fe20000100a00 */
[----:B------:R0:W-:Y:S03]  /*26580*/  STL.64 [R1+0x708], R6 ;  /* 0x0007080601007387 */ /* 0x0001e60000100a00 */
[----:B0-----:R-:W3:Y:S01]  /*26590*/  LDL.LU.64 R6, [R1+0x1838] ;  /* 0x0018380001067983 */ /* 0x001ee20000300a00 */
[----:B------:R-:W-:Y:S02]  /*265a0*/  IMAD.MOV.U32 R27, RZ, RZ, R28 ;  /* 0x000000ffff1b7224 */ /* 0x000fe400078e001c */
[----:B------:R-:W-:Y:S02]  /*265b0*/  IMAD.MOV.U32 R26, RZ, RZ, R29 ;  /* 0x000000ffff1a7224 */ /* 0x000fe400078e001d */
[----:B------:R-:W-:Y:S02]  /*265c0*/  IMAD.MOV.U32 R28, RZ, RZ, R4 ;  /* 0x000000ffff1c7224 */ /* 0x000fe400078e0004 */
[----:B------:R-:W-:-:S03]  /*265d0*/  IMAD.MOV.U32 R29, RZ, RZ, R5 ;  /* 0x000000ffff1d7224 */ /* 0x000fc600078e0005 */
[----:B------:R-:W-:Y:S02]  /*265e0*/  STL [R1+0x12ec], R28 ;  /* 0x0012ec1c01007387 */ /* 0x000fe40000100800 */
[----:B------:R-:W-:Y:S01]  /*265f0*/  STL [R1+0x12e8], R29 ;  /* 0x0012e81d01007387 */ /* 0x000fe20000100800 */
[C---:B---3--:R-:W-:Y:S11]  /*26600*/  HMMA.16816.F32.BF16 R20, R12.reuse, R6, R20 ;  /* 0x000000060c14723c */ /* 0x048ff60000041814 */
[----:B------:R-:W-:Y:S11]  /*26610*/  @!UPT UIADD3 URZ, URZ, URZ, URZ ;  /* 0x0000003f3f3ff290 */ /* 0x000ff6000fffe03f */
[----:B------:R-:W-:Y:S01]  /*26620*/  @!UPT UIADD3 URZ, URZ, URZ, URZ ;  /* 0x0000003f3f3ff290 */ /* 0x000fe2000fffe03f */
[----:B------:R-:W-:Y:S01]  /*26630*/  STL.64 [R1+0x6f0], R20 ;  /* 0x0006f01401007387 */ /* 0x000fe20000100a00 */
[----:B------:R0:W-:Y:S03]  /*26640*/  STL.64 [R1+0x6f8], R22 ;  /* 0x0006f81601007387 */ /* 0x0001e60000100a00 */
[----:B0-----:R-:W3:Y:S01]  /*26650*/  LDL.LU.64 R22, [R1+0x1830] ;  /* 0x0018300001167983 */ /* 0x001ee20000300a00 */
[----:B------:R0:W-:Y:S02]  /*26660*/  STL.64 [R1+0x17e8], R6 ;  /* 0x0017e80601007387 */ /* 0x0001e40000100a00 */
        /* <DEDUP_REMOVED lines=9> */
[----:B0-----:R-:W2:Y:S01]  /*26700*/  LDL.LU.64 R18, [R1+0x1828] ;  /* 0x0018280001127983 */ /* 0x001ea20000300a00 */
[----:B------:R0:W-:Y:S03]  /*26710*/  STL.64 [R1+0x17c0], R22 ;  /* 0x0017c01601007387 */ /* 0x0001e60000100a00 */
[----:B0-----:R-:W3:Y:S04]  /*26720*/  LDL R22, [R1+0x28] ;  /* 0x0000280001167983 */ /* 0x001ee80000100800 */
[----:B------:R-:W3:Y:S01]  /*26730*/  LDL R23, [R1+0x2c] ;  /* 0x00002c0001177983 */ /* 0x000ee20000100800 */
[C---:B--2---:R-:W-:Y:S03]  /*26740*/  HMMA.16816.F32.BF16 R16, R12.reuse, R18, R24 ;  /* 0x000000120c10723c */ /* 0x044fe60000041818 */
[----:B------:R-:W2:Y:S11]  /*26750*/  LDL.LU.64 R26, [R1+0x1820] ;  /* 0x00182000011a7983 */ /* 0x000eb60000300a00 */
[----:B------:R-:W-:Y:S09]  /*26760*/  @!UPT UIADD3 URZ, URZ, URZ, URZ ;  /* 0x0000003f3f3ff290 */ /* 0x000ff2000fffe03f */
[----:B------:R-:W-:Y:S01]  /*26770*/  STL.64 [R1+0x750], R16 ;  /* 0x0007501001007387 */ /* 0x000fe20000100a00 */
[----:B------:R0:W-:Y:S03]  /*26780*/  STL.64 [R1+0x758], R18 ;  /* 0x0007581201007387 */ /* 0x0001e60000100a00 */
[----:B0-----:R-:W3:Y:S01]  /*26790*/  LDL.LU.64 R18, [R1+0x1818] ;  /* 0x0018180001127983 */ /* 0x001ee20000300a00 */
[----:B------:R-:W3:Y:S02]  /*267a0*/  LDL.LU.64 R16, [R1+0x1810] ;  /* 0x0018100001107983 */ /* 0x000ee40000300a00 */
[C---:B---3--:R-:W-:Y:S01]  /*267b0*/  HMMA.16816.F32.BF16 R20, R12.reuse, R22, R16 ;  /* 0x000000160c14723c */ /* 0x048fe20000041810 */
[----:B------:R-:W4:Y:S01]  /*267c0*/  LDL.LU.64 R18, [R1+0x1808] ;  /* 0x0018080001127983 */ /* 0x000f220000300a00 */
[----:B------:R-:W4:Y:S11]  /*267d0*/  LDL.LU.64 R16, [R1+0x1800] ;  /* 0x0018000001107983 */ /* 0x000f360000300a00 */
[----:B------:R-:W-:Y:S10]  /*267e0*/  @!UPT UIADD3 URZ, URZ, URZ, URZ ;  /* 0x0000003f3f3ff290 */ /* 0x000ff4000fffe03f */
[----:B------:R0:W-:Y:S01]  /*267f0*/  STL.64 [R1+0x540], R20 ;  /* 0x0005401401007387 */ /* 0x0001e20000100a00 */
[----:B------:R2:W-:Y:S03]  /*26800*/  STL.64 [R1+0x548], R22 ;  /* 0x0005481601007387 */ /* 0x0005e60000100a00 */
[----:B0-----:R-:W3:Y:S01]  /*26810*/  LDL.LU R20, [R1+0x230] ;  /* 0x0002300001147983 */ /* 0x001ee20000300800 */
[----:B------:R-:W3:Y:S02]  /*26820*/  LDL.LU R21, [R1+0x234] ;  /* 0x0002340001157983 */ /* 0x000ee40000300800 */
[----:B--2---:R-:W-:Y:S02]  /*26830*/  IMAD.MOV.U32 R22, RZ, RZ, R26 ;  /* 0x000000ffff167224 */ /* 0x004fe400078e001a */
[----:B------:R-:W-:Y:S01]  /*26840*/  IMAD.MOV.U32 R23, RZ, RZ, R27 ;  /* 0x000000ffff177224 */ /* 0x000fe200078e001b */
[----:B------:R-:W2:Y:S01]  /*26850*/  LDL.LU R26, [R1+0x17fc] ;  /* 0x0017fc00011a7983 */ /* 0x000ea20000300800 */
[----:B------:R-:W2:Y:S01]  /*26860*/  LDL.LU R27, [R1+0x17f8] ;  /* 0x0017f800011b7983 */ /* 0x000ea20000300800 */
[C---:B----4-:R-:W-:Y:S11]  /*26870*/  HMMA.16816.F32.BF16 R16, R12.reuse, R10, R16 ;  /* 0x0000000a0c10723c */ /* 0x050ff60000041810 */
[----:B------:R-:W-:Y:S11]  /*26880*/  @!UPT UIADD3 URZ, URZ, URZ, URZ ;  /* 0x0000003f3f3ff290 */ /* 0x000ff6000fffe03f */
[----:B------:R-:W-:Y:S01]  /*26890*/  @!UPT UIADD3 URZ, URZ, URZ, URZ ;  /* 0x0000003f3f3ff290 */ /* 0x000fe2000fffe03f */
[----:B------:R-:W-:Y:S01]  /*268a0*/  STL.64 [R1+0x530], R16 ;  /* 0x0005301001007387 */ /* 0x000fe20000100a00 */
[----:B------:R0:W-:Y:S03]  /*268b0*/  STL.64 [R1+0x538], R18 ;  /* 0x0005381201007387 */ /* 0x0001e60000100a00 */
[----:B0-----:R-:W4:Y:S01]  /*268c0*/  LDL.LU.64 R18, [R1+0x17f0] ;  /* 0x0017f00001127983 */ /* 0x001f220000300a00 */
[----:B------:R0:W-:Y:S02]  /*268d0*/  STL.64 [R1+0x1798], R10 ;  /* 0x0017980a01007387 */ /* 0x0001e40000100a00 */
[----:B------:R-:W2:Y:S01]  /*268e0*/  LDL R25, [R1+0x5d4] ;  /* 0x0005d40001197983 */ /* 0x000ea20000100800 */
[----:B0-----:R-:W2:Y:S01]  /*268f0*/  LDL.64 R10, [R1+0x68] ;  /* 0x00006800010a7983 */ /* 0x001ea20000100a00 */
[----:B----4-:R-:W-:Y:S01]  /*26900*/  HMMA.16816.F32.BF16 R4, R12, R18, R4 ;  /* 0x000000120c04723c */ /* 0x010fe20000041804 */
[----:B------:R-:W-:-:S02]  /*26910*/  IMAD.MOV.U32 R24, RZ, RZ, R18 ;  /* 0x000000ffff187224 */ /* 0x000fc400078e0012 */
[----:B------:R-:W-:Y:S11]  /*26920*/  IMAD.MOV.U32 R0, RZ, RZ, R19 ;  /* 0x000000ffff007224 */ /* 0x000ff600078e0013 */
[----:B------:R-:W-:Y:S09]  /*26930*/  @!UPT UIADD3 URZ, URZ, URZ, URZ ;  /* 0x0000003f3f3ff290 */ /* 0x000ff2000fffe03f */
[----:B------:R-:W-:Y:S01]  /*26940*/  STL.64 [R1+0x570], R4 ;  /* 0x0005700401007387 */ /* 0x000fe20000100a00 */
[----:B------:R0:W-:Y:S03]  /*26950*/  STL.64 [R1+0x578], R6 ;  /* 0x0005780601007387 */ /* 0x0001e60000100a00 */
[----:B0-----:R-:W3:Y:S01]  /*26960*/  LDL.LU.64 R6, [R1+0x17e8] ;  /* 0x0017e80001067983 */ /* 0x001ee20000300a00 */
[----:B------:R-:W2:Y:S02]  /*26970*/  LDL.LU.64 R18, [R1+0x17e0] ;  /* 0x0017e00001127983 */ /* 0x000ea40000300a00 */
[----:B------:R-:W2:Y:S02]  /*26980*/  LDL.LU.64 R16, [R1+0x17d8] ;  /* 0x0017d80001107983 */ /* 0x000ea40000300a00 */
[----:B--2---:R-:W-:Y:S01]  /*26990*/  HMMA.16816.F32.BF16 R12, R12, R26, R16 ;  /* 0x0000001a0c0c723c */ /* 0x004fe20000041810 */
[----:B------:R-:W2:Y:S01]  /*269a0*/  LDL.LU.64 R18, [R1+0x17d0] ;  /* 0x0017d00001127983 */ /* 0x000ea20000300a00 */
[----:B------:R-:W2:Y:S02]  /*269b0*/  LDL.LU.64 R16, [R1+0x17c8] ;  /* 0x0017c80001107983 */ /* 0x000ea40000300a00 */
[----:B------:R-:W-:Y:S02]  /*269c0*/  STL.64 [R1+0x1778], R26 ;  /* 0x0017781a01007387 */ /* 0x000fe40000100a00 */
[----:B------:R-:W-:Y:S11]  /*269d0*/  STL [R1+0x1770], R25 ;  /* 0x0017701901007387 */ /* 0x000ff60000100800 */
[----:B------:R-:W-:Y:S06]  /*269e0*/  @!UPT UIADD3 URZ, URZ, URZ, URZ ;  /* 0x0000003f3f3ff290 */ /* 0x000fec000fffe03f */
[----:B------:R-:W-:Y:S01]  /*269f0*/  STL.64 [R1+0x560], R12 ;  /* 0x0005600c01007387 */ /* 0x000fe20000100a00 */
[----:B------:R-:W-:Y:S02]  /*26a00*/  STL.64 [R1+0x568], R14 ;  /* 0x0005680e01007387 */ /* 0x000fe40000100a00 */
[----:B------:R0:W-:Y:S02]  /*26a10*/  STL [R1+0x17b8], R24 ;  /* 0x0017b81801007387 */ /* 0x0001e40000100800 */
[----:B0-----:R-:W4:Y:S01]  /*26a20*/  LDL.LU R24, [R1+0x220] ;  /* 0x0002200001187983 */ /* 0x001f220000300800 */
[----:B------:R-:W4:Y:S02]  /*26a30*/  LDL.LU R25, [R1+0x224] ;  /* 0x0002240001197983 */ /* 0x000f240000300800 */
[----:B------:R-:W4:Y:S02]  /*26a40*/  LDL.LU R26, [R1+0x228] ;  /* 0x00022800011a7983 */ /* 0x000f240000300800 */
[----:B------:R-:W4:Y:S01]  /*26a50*/  LDL.LU R27, [R1+0x22c] ;  /* 0x00022c00011b7983 */ /* 0x000f220000300800 */
[----:B------:R-:W2:Y:S04]  /*26a60*/  LDL.64 R14, [R1+0x28] ;  /* 0x00002800010e7983 */ /* 0x000ea80000100a00 */
[----:B--2---:R0:W-:Y:S01]  /*26a70*/  STL.64 [R1+0x17a0], R14 ;  /* 0x0017a00e01007387 */ /* 0x0041e20000100a00 */
[----:B------:R-:W2:Y:S02]  /*26a80*/  LDL.LU R12, [R1+0x240] ;  /* 0x00024000010c7983 */ /* 0x000ea40000300800 */
[----:B------:R-:W2:Y:S01]  /*26a90*/  LDL.LU R13, [R1+0x244] ;  /* 0x00024400010d7983 */ /* 0x000ea20000300800 */
[----:B0-----:R-:W2:Y:S01]  /*26aa0*/  LDL.LU R14, [R1+0x248] ;  /* 0x00024800010e7983 */ /* 0x001ea20000300800 */
[----:B------:R-:W2:Y:S02]  /*26ab0*/  LDL.LU R15, [R1+0x24c] ;  /* 0x00024c00010f7983 */ /* 0x000ea40000300800 */
[C---:B--2---:R-:W-:Y:S11]  /*26ac0*/  HMMA.16816.F32.BF16 R12, R16.reuse, R10, R12 ;  /* 0x0000000a100c723c */ /* 0x044ff6000004180c */
[----:B------:R-:W-:Y:S11]  /*26ad0*/  @!UPT UIADD3 URZ, URZ, URZ, URZ ;  /* 0x0000003f3f3ff290 */ /* 0x000ff6000fffe03f */
[----:B------:R-:W-:Y:S01]  /*26ae0*/  @!UPT UIADD3 URZ, URZ, URZ, URZ ;  /* 0x0000003f3f3ff290 */ /* 0x000fe2000fffe03f */
[----:B------:R-:W-:Y:S01]  /*26af0*/  STL.64 [R1+0x770], R12 ;  /* 0x0007700c01007387 */ /* 0x000fe20000100a00 */
[----:B------:R0:W-:Y:S03]  /*26b00*/  STL.64 [R1+0x778], R14 ;  /* 0x0007780e01007387 */ /* 0x0001e60000100a00 */
[----:B0-----:R-:W2:Y:S01]  /*26b10*/  LDL.64 R14, [R1+0x38] ;  /* 0x00003800010e7983 */ /* 0x001ea20000100a00 */
[----:B------:R-:W2:Y:S02]  /*26b20*/  LDL.LU R8, [R1+0x200] ;  /* 0x0002000001087983 */ /* 0x000ea40000300800 */
[----:B------:R-:W-:Y:S02]  /*26b30*/  IMAD.MOV.U32 R13, RZ, RZ, R10 ;  /* 0x000000ffff0d7224 */ /* 0x000fe400078e000a */
[----:B------:R-:W2:Y:S02]  /*26b40*/  LDL.LU R9, [R1+0x204] ;  /* 0x0002040001097983 */ /* 0x000ea40000300800 */
[----:B------:R-:W-:Y:S01]  /*26b50*/  IMAD.MOV.U32 R12, RZ, RZ, R11 ;  /* 0x000000ffff0c7224 */ /* 0x000fe200078e000b */
[----:B------:R-:W2:Y:S01]  /*26b60*/  LDL.LU R10, [R1+0x208] ;  /* 0x00020800010a7983 */ /* 0x000ea20000300800 */
[----:B------:R-:W2:Y:S01]  /*26b70*/  LDL.LU R11, [R1+0x20c] ;  /* 0x00020c00010b7983 */ /* 0x000ea20000300800 */
[C---:B---3--:R-:W-:Y:S02]  /*26b80*/  HMMA.16816.F32.BF16 R4, R16.reuse, R6, R20 ;  /* 0x000000061004723c */ /* 0x048fe40000041814 */
[----:B--2---:R-:W-:Y:S01]  /*26b90*/  STL.64 [R1+0x17b0], R10 ;  /* 0x0017b00a01007387 */ /* 0x004fe20000100a00 */
[----:B------:R0:W-:Y:S03]  /*26ba0*/  STL.64 [R1+0x17a8], R8 ;  /* 0x0017a80801007387 */ /* 0x0001e60000100a00 */
[----:B0-----:R-:W2:Y:S01]  /*26bb0*/  LDL.LU R8, [R1+0x210] ;  /* 0x0002100001087983 */ /* 0x001ea20000300800 */
[----:B------:R-:W2:Y:S02]  /*26bc0*/  LDL.LU R9, [R1+0x214] ;  /* 0x0002140001097983 */ /* 0x000ea40000300800 */
[----:B------:R-:W2:Y:S02]  /*26bd0*/  LDL.LU R10, [R1+0x218] ;  /* 0x00021800010a7983 */ /* 0x000ea40000300800 */
[----:B------:R-:W2:Y:S01]  /*26be0*/  LDL.LU R11, [R1+0x21c] ;  /* 0x00021c00010b7983 */ /* 0x000ea20000300800 */
[----:B------:R-:W4:Y:S11]  /*26bf0*/  LDL.LU.64 R22, [R1+0x17c0] ;  /* 0x0017c00001167983 */ /* 0x000f360000300a00 */
[----:B------:R0:W-:Y:S02]  /*26c00*/  STL.64 [R1+0x730], R4 ;  /* 0x0007300401007387 */ /* 0x0001e40000100a00 */
[----:B------:R1:W-:Y:S01]  /*26c10*/  STL.64 [R1+0x738], R6 ;  /* 0x0007380601007387 */ /* 0x0003e20000100a00 */
[----:B0-----:R-:W3:Y:S01]  /*26c20*/  LDL.LU R4, [R1+0x120] ;  /* 0x0001200001047983 */ /* 0x001ee20000300800 */
[----:B------:R-:W3:Y:S02]  /*26c30*/  LDL.LU R5, [R1+0x124] ;  /* 0x0001240001057983 */ /* 0x000ee40000300800 */
[----:B-1----:R-:W2:Y:S02]  /*26c40*/  LDL.LU R6, [R1+0x128] ;  /* 0x0001280001067983 */ /* 0x002ea40000300800 */
[----:B------:R-:W2:Y:S01]  /*26c50*/  LDL.LU R7, [R1+0x12c] ;  /* 0x00012c0001077983 */ /* 0x000ea20000300800 */
[C---:B----4-:R-:W-:Y:S01]  /*26c60*/  HMMA.16816.F32.BF16 R20, R16.reuse, R22, R24 ;  /* 0x000000161014723c */ /* 0x050fe20000041818 */
[----:B--2---:R-:W-:Y:S01]  /*26c70*/  STL.64 [R1+0x1750], R6 ;  /* 0x0017500601007387 */ /* 0x004fe20000100a00 */
[----:B---3--:R-:W-:Y:S02]  /*26c80*/  STL.64 [R1+0x1748], R4 ;  /* 0x0017480401007387 */ /* 0x008fe40000100a00 */
[----:B------:R-:W2:Y:S11]  /*26c90*/  LDL.LU R24, [R1+0x17b8] ;  /* 0x0017b80001187983 */ /* 0x000eb60000300800 */
[----:B------:R-:W-:Y:S08]  /*26ca0*/  @!UPT UIADD3 URZ, URZ, URZ, URZ ;  /* 0x0000003f3f3ff290 */ /* 0x000ff0000fffe03f */
[----:B------:R0:W-:Y:S01]  /*26cb0*/  STL.64 [R1+0x720], R20 ;  /* 0x0007201401007387 */ /* 0x0001e20000100a00 */
[----:B------:R1:W-:Y:S03]  /*26cc0*/  STL.64 [R1+0x728], R22 ;  /* 0x0007281601007387 */ /* 0x0003e60000100a00 */
[----:B0-----:R-:W3:Y:S01]  /*26cd0*/  LDL.LU R20, [R1+0x140] ;  /* 0x0001400001147983 */ /* 0x001ee20000300800 */
[----:B------:R-:W3:Y:S02]  /*26ce0*/  LDL.LU R21, [R1+0x144] ;  /* 0x0001440001157983 */ /* 0x000ee40000300800 */
[----:B-1----:R-:W4:Y:S02]  /*26cf0*/  LDL.LU R22, [R1+0x148] ;  /* 0x0001480001167983 */ /* 0x002f240000300800 */
[----:B------:R-:W4:Y:S01]  /*26d00*/  LDL.LU R23, [R1+0x14c] ;  /* 0x00014c0001177983 */ /* 0x000f220000300800 */
[----:B------:R-:W-:Y:S01]  /*26d10*/  HMMA.16816.F32.BF16 R8, R16, R14, R8 ;  /* 0x0000000e1008723c */ /* 0x000fe20000041808 */
[----:B------:R-:W-:-:S02]  /*26d20*/  IMAD.MOV.U32 R27, RZ, RZ, R0 ;  /* 0x000000ffff1b7224 */ /* 0x000fc400078e0000 */
[----:B------:R-:W-:Y:S02]  /*26d30*/  IMAD.MOV.U32 R4, RZ, RZ, R14 ;  /* 0x000000ffff047224 */ /* 0x000fe400078e000e */
[----:B------:R-:W-:Y:S02]  /*26d40*/  IMAD.MOV.U32 R0, RZ, RZ, R15 ;  /* 0x000000ffff007224 */ /* 0x000fe400078e000f */
[----:B--2---:R-:W-:Y:S01]  /*26d50*/  IMAD.MOV.U32 R26, RZ, RZ, R24 ;  /* 0x000000ffff1a7224 */ /* 0x004fe200078e0018 */
[----:B----4-:R-:W-:Y:S01]  /*26d60*/  STL.64 [R1+0x1788], R22 ;  /* 0x0017881601007387 */ /* 0x010fe20000100a00 */
[----:B---3--:R-:W-:Y:S03]  /*26d70*/  STL.64 [R1+0x1780], R20 ;  /* 0x0017801401007387 */ /* 0x008fe60000100a00 */
[----:B------:R0:W-:Y:S02]  /*26d80*/  STL.64 [R1+0x1790], R26 ;  /* 0x0017901a01007387 */ /* 0x0001e40000100a00 */
[----:B------:R-:W2:Y:S01]  /*26d90*/  LDL.LU R24, [R1+0x1f0] ;  /* 0x0001f00001187983 */ /* 0x000ea20000300800 */
[----:B------:R-:W2:Y:S04]  /*26da0*/  LDL.LU R25, [R1+0x1f4] ;  /* 0x0001f40001197983 */ /* 0x000ea80000300800 */
[----:B0-----:R-:W2:Y:S01]  /*26db0*/  LDL.LU R26, [R1+0x1f8] ;  /* 0x0001f800011a7983 */ /* 0x001ea20000300800 */
[----:B------:R-:W2:Y:S02]  /*26dc0*/  LDL.LU R27, [R1+0x1fc] ;  /* 0x0001fc00011b7983 */ /* 0x000ea40000300800 */
[----:B------:R-:W3:Y:S02]  /*26dd0*/  LDL.LU R20, [R1+0x1e0] ;  /* 0x0001e00001147983 */ /* 0x000ee40000300800 */
[----:B------:R-:W3:Y:S01]  /*26de0*/  LDL.LU R21, [R1+0x1e4] ;  /* 0x0001e40001157983 */ /* 0x000ee20000300800 */
[----:B------:R-:W3:Y:S01]  /*26df0*/  LDL.LU R22, [R1+0x1e8] ;  /* 0x0001e80001167983 */ /* 0x000ee20000300800 */
[----:B------:R-:W3:Y:S02]  /*26e00*/  LDL.LU R23, [R1+0x1ec] ;  /* 0x0001ec0001177983 */ /* 0x000ee40000300800 */
[----:B------:R-:W-:Y:S02]  /*26e10*/  STL.64 [R1+0x710], R8 ;  /* 0x0007100801007387 */ /* 0x000fe40000100a00 */
[----:B------:R0:W-:Y:S02]  /*26e20*/  STL.64 [R1+0x718], R10 ;  /* 0x0007180a01007387 */ /* 0x0001e40000100a00 */
[----:B0-----:R-:W4:Y:S01]  /*26e30*/  LDL.LU.64 R10, [R1+0x17b0] ;  /* 0x0017b000010a7983 */ /* 0x001f220000300a00 */
[----:B------:R-:W4:Y:S02]  /*26e40*/  LDL.LU.64 R8, [R1+0x17a8] ;  /* 0x0017a80001087983 */ /* 0x000f240000300a00 */
[----:B------:R-:W4:Y:S02]  /*26e50*/  LDL.LU.64 R14, [R1+0x17a0] ;  /* 0x0017a000010e7983 */ /* 0x000f240000300a00 */
[----:B------:R-:W-:-:S02]  /*26e60*/  IMAD.MOV.U32 R7, RZ, RZ, R12 ;  /* 0x000000ffff077224 */ /* 0x000fc400078e000c */
[----:B------:R-:W-:Y:S01]  /*26e70*/  IMAD.MOV.U32 R6, RZ, RZ, R13 ;  /* 0x000000ffff067224 */ /* 0x000fe200078e000d */
        /* <DEDUP_REMOVED lines=11> */
[----:B--2---:R0:W-:Y:S01]  /*26f30*/  STL.64 [R1+0x1728], R14 ;  /* 0x0017280e01007387 */ /* 0x0041e20000100a00 */
[----:B----4-:R-:W-:Y:S03]  /*26f40*/  STL.64 [R1+0x1720], R12 ;  /* 0x0017200c01007387 */ /* 0x010fe60000100a00 */
[----:B0-----:R-:W2:Y:S01]  /*26f50*/  LDL.64 R14, [R1+0x48] ;  /* 0x00004800010e7983 */ /* 0x001ea20000100a00 */
[C---:B------:R-:W-:Y:S03]  /*26f60*/  HMMA.16816.F32.BF16 R24, R16.reuse, R10, R24 ;  /* 0x0000000a1018723c */ /* 0x040fe60000041818 */
[----:B--2---:R0:W-:Y:S04]  /*26f70*/  STL.64 [R1+0x1740], R14 ;  /* 0x0017400e01007387 */ /* 0x0041e80000100a00 */
[----:B0-----:R-:W2:Y:S04]  /*26f80*/  LDL.64 R14, [R1+0x58] ;  /* 0x00005800010e7983 */ /* 0x001ea80000100a00 */
[----:B--2---:R0:W-:Y:S01]  /*26f90*/  STL.64 [R1+0x1758], R14 ;  /* 0x0017580e01007387 */ /* 0x0041e20000100a00 */
[----:B------:R-:W2:Y:S02]  /*26fa0*/  LDL.LU R12, [R1+0x130] ;  /* 0x00013000010c7983 */ /* 0x000ea40000300800 */
[----:B------:R-:W2:Y:S01]  /*26fb0*/  LDL.LU R13, [R1+0x134] ;  /* 0x00013400010d7983 */ /* 0x000ea20000300800 */
[----:B0-----:R-:W2:Y:S01]  /*26fc0*/  LDL.LU R14, [R1+0x138] ;  /* 0x00013800010e7983 */ /* 0x001ea20000300800 */
[----:B------:R-:W2:Y:S07]  /*26fd0*/  LDL.LU R15, [R1+0x13c] ;  /* 0x00013c00010f7983 */ /* 0x000eae0000300800 */
[----:B------:R-:W-:Y:S02]  /*26fe0*/  STL.64 [R1+0x4f0], R24 ;  /* 0x0004f01801007387 */ /* 0x000fe40000100a00 */
[----:B------:R0:W-:Y:S02]  /*26ff0*/  STL.64 [R1+0x4f8], R26 ;  /* 0x0004f81a01007387 */ /* 0x0001e40000100a00 */
[----:B0-----:R-:W3:Y:S01]  /*27000*/  LDL.LU.64 R26, [R1+0x1790] ;  /* 0x00179000011a7983 */ /* 0x001ee20000300a00 */
[----:B------:R0:W-:Y:S02]  /*27010*/  STL.64 [R1+0x1710], R10 ;  /* 0x0017100a01007387 */ /* 0x0001e40000100a00 */
[----:B------:R-:W4:Y:S02]  /*27020*/  LDL.LU R8, [R1+0x1c0] ;  /* 0x0001c00001087983 */ /* 0x000f240000300800 */
[----:B------:R-:W4:Y:S01]  /*27030*/  LDL.LU R9, [R1+0x1c4] ;  /* 0x0001c40001097983 */ /* 0x000f220000300800 */
[----:B0-----:R-:W2:Y:S01]  /*27040*/  LDL.LU R10, [R1+0x1c8] ;  /* 0x0001c800010a7983 */ /* 0x001ea20000300800 */
        /* <DEDUP_REMOVED lines=10> */
[----:B------:R-:W-:Y:S02]  /*270f0*/  STL.64 [R1+0x360], R24 ;  /* 0x0003601801007387 */ /* 0x000fe40000100a00 */
[----:B------:R0:W-:Y:S02]  /*27100*/  STL.64 [R1+0x368], R26 ;  /* 0x0003681a01007387 */ /* 0x0001e40000100a00 */
[----:B0-----:R-:W3:Y:S01]  /*27110*/  LDL.LU.64 R26, [R1+0x1778] ;  /* 0x00177800011a7983 */ /* 0x001ee20000300a00 */
[----:B------:R-:W4:Y:S01]  /*27120*/  LDL.LU R25, [R1+0x1770] ;  /* 0x0017700001197983 */ /* 0x000f220000300800 */
[----:B---3--:R-:W-:Y:S02]  /*27130*/  HMMA.16816.F32.BF16 R16, R16, R26, R20 ;  /* 0x0000001a1010723c */ /* 0x008fe40000041814 */
[----:B------:R-:W3:Y:S01]  /*27140*/  LDL.LU.64 R22, [R1+0x1768] ;  /* 0x0017680001167983 */ /* 0x000ee20000300a00 */
[----:B------:R-:W3:Y:S11]  /*27150*/  LDL.LU.64 R20, [R1+0x1760] ;  /* 0x0017600001147983 */ /* 0x000ef60000300a00 */
[----:B------:R-:W-:Y:S09]  /*27160*/  @!UPT UIADD3 URZ, URZ, URZ, URZ ;  /* 0x0000003f3f3ff290 */ /* 0x000ff2000fffe03f */
[----:B------:R-:W-:Y:S01]  /*27170*/  STL.64 [R1+0x350], R16 ;  /* 0x0003501001007387 */ /* 0x000fe20000100a00 */
[----:B------:R0:W-:Y:S02]  /*27180*/  STL.64 [R1+0x358], R18 ;  /* 0x0003581201007387 */ /* 0x0001e40000100a00 */
[----:B0-----:R-:W-:Y:S02]  /*27190*/  IMAD.MOV.U32 R18, RZ, RZ, R4 ;  /* 0x000000ffff127224 */ /* 0x001fe400078e0004 */
[C---:B---3--:R-:W-:Y:S01]  /*271a0*/  HMMA.16816.F32.BF16 R4, R20.reuse, R6, R12 ;  /* 0x000000061404723c */ /* 0x048fe2000004180c */
[----:B------:R-:W3:Y:S11]  /*271b0*/  LDL.LU.64 R14, [R1+0x1758] ;  /* 0x00175800010e7983 */ /* 0x000ef60000300a00 */
[----:B------:R-:W-:Y:S11]  /*271c0*/  @!UPT UIADD3 URZ, URZ, URZ, URZ ;  /* 0x0000003f3f3ff290 */ /* 0x000ff6000fffe03f */
[----:B------:R-:W-:Y:S01]  /*271d0*/  STL.64 [R1+0x6b0], R4 ;  /* 0x0006b00401007387 */ /* 0x000fe20000100a00 */
[----:B------:R0:W-:Y:S03]  /*271e0*/  STL.64 [R1+0x6b8], R6 ;  /* 0x0006b80601007387 */ /* 0x0001e60000100a00 */
[----:B0-----:R-:W3:Y:S01]  /*271f0*/  LDL.LU.64 R6, [R1+0x1750] ;  /* 0x0017500001067983 */ /* 0x001ee20000300a00 */
[----:B------:R-:W3:Y:S02]  /*27200*/  LDL.LU.64 R4, [R1+0x1748] ;  /* 0x0017480001047983 */ /* 0x000ee40000300a00 */
[C---:B---3--:R-:W-:Y:S11]  /*27210*/  HMMA.16816.F32.BF16 R4, R20.reuse, R14, R4 ;  /* 0x0000000e1404723c */ /* 0x048ff60000041804 */
        /* <DEDUP_REMOVED lines=11> */
[----:B------:R-:W-:Y:S01]  /*272d0*/  STL.64 [R1+0x680], R8 ;  /* 0x0006800801007387 */ /* 0x000fe20000100a00 */
[----:B------:R0:W-:Y:S03]  /*272e0*/  STL.64 [R1+0x688], R10 ;  /* 0x0006880a01007387 */ /* 0x0001e60000100a00 */
[----:B0-----:R-:W2:Y:S01]  /*272f0*/  LDL.LU.64 R10, [R1+0x1738] ;  /* 0x00173800010a7983 */ /* 0x001ea20000300a00 */
[----:B------:R-:W2:Y:S02]  /*27300*/  LDL.LU.64 R8, [R1+0x1730] ;  /* 0x0017300001087983 */ /* 0x000ea40000300a00 */
[----:B------:R-:W3:Y:S02]  /*27310*/  LDL.LU.64 R14, [R1+0x1728] ;  /* 0x00172800010e7983 */ /* 0x000ee40000300a00 */
[----:B------:R-:W3:Y:S02]  /*27320*/  LDL.LU.64 R12, [R1+0x1720] ;  /* 0x00172000010c7983 */ /* 0x000ee40000300a00 */
[----:B------:R-:W-:Y:S01]  /*27330*/  IMAD.MOV.U32 R19, RZ, RZ, R0 ;  /* 0x000000ffff137224 */ /* 0x000fe200078e0000 */
[----:B------:R-:W-:Y:S01]  /*27340*/  STL.64 [R1+0x1708], R6 ;  /* 0x0017080601007387 */ /* 0x000fe20000100a00 */
[----:B------:R0:W-:Y:S03]  /*27350*/  STL.64 [R1+0x1700], R4 ;  /* 0x0017000401007387 */ /* 0x0001e60000100a00 */
[----:B0-----:R-:W2:Y:S01]  /*27360*/  LDL.LU R4, [R1+0x260] ;  /* 0x0002600001047983 */ /* 0x001ea20000300800 */
[----:B------:R-:W2:Y:S02]  /*27370*/  LDL.LU R5, [R1+0x264] ;  /* 0x0002640001057983 */ /* 0x000ea40000300800 */
[----:B------:R-:W2:Y:S02]  /*27380*/  LDL.LU R6, [R1+0x268] ;  /* 0x0002680001067983 */ /* 0x000ea40000300800 */
[----:B------:R-:W2:Y:S01]  /*27390*/  LDL.LU R7, [R1+0x26c] ;  /* 0x00026c0001077983 */ /* 0x000ea20000300800 */
[C---:B---3--:R-:W-:Y:S01]  /*273a0*/  HMMA.16816.F32.BF16 R16, R20.reuse, R18, R12 ;  /* 0x000000121410723c */ /* 0x048fe2000004180c */
[----:B------:R-:W2:Y:S11]  /*273b0*/  LDL.LU.64 R14, [R1+0x1718] ;  /* 0x00171800010e7983 */ /* 0x000eb60000300a00 */
[----:B------:R-:W-:Y:S11]  /*273c0*/  @!UPT UIADD3 URZ, URZ, URZ, URZ ;  /* 0x0000003f3f3ff290 */ /* 0x000ff6000fffe03f */
[----:B------:R-:W-:Y:S01]  /*273d0*/  STL.64 [R1+0x670], R16 ;  /* 0x0006701001007387 */ /* 0x000fe20000100a00 */
[----:B------:R-:W-:Y:S02]  /*273e0*/  STL.64 [R1+0x678], R18 ;  /* 0x0006781201007387 */ /* 0x000fe40000100a00 */
[----:B----4-:R-:W0:Y:S02]  /*273f0*/  LDSM.16.MT88.4 R16, [R25+0x6180] ;  /* 0x006180001910783b */ /* 0x010e240000004200 */
[----:B0-----:R-:W-:Y:S02]  /*27400*/  STL.64 [R1+0x16f8], R18 ;  /* 0x0016f81201007387 */ /* 0x001fe40000100a00 */
[----:B------:R0:W-:Y:S02]  /*27410*/  STL.64 [R1+0x16f0], R16 ;  /* 0x0016f01001007387 */ /* 0x0001e40000100a00 */
[----:B0-----:R-:W3:Y:S01]  /*27420*/  LDL.LU R16, [R1+0x390] ;  /* 0x0003900001107983 */ /* 0x001ee20000300800 */
[----:B------:R-:W3:Y:S02]  /*27430*/  LDL.LU R17, [R1+0x394] ;  /* 0x0003940001117983 */ /* 0x000ee40000300800 */
[----:B------:R-:W3:Y:S02]  /*27440*/  LDL.LU R18, [R1+0x398] ;  /* 0x0003980001127983 */ /* 0x000ee40000300800 */
[----:B------:R-:W3:Y:S01]  /*27450*/  LDL.LU R19, [R1+0x39c] ;  /* 0x00039c0001137983 */ /* 0x000ee20000300800 */
[C---:B--2---:R-:W-:Y:S11]  /*27460*/  HMMA.16816.F32.BF16 R8, R20.reuse, R14, R8 ;  /* 0x0000000e1408723c */ /* 0x044ff60000041808 */
[----:B------:R-:W-:Y:S11]  /*27470*/  @!UPT UIADD3 URZ, URZ, URZ, URZ ;  /* 0x0000003f3f3ff290 */ /* 0x000ff6000fffe03f */
[----:B------:R-:W-:Y:S01]  /*27480*/  @!UPT UIADD3 URZ, URZ, URZ, URZ ;  /* 0x0000003f3f3ff290 */ /* 0x000fe2000fffe03f */
[----:B------:R-:W-:Y:S01]  /*27490*/  STL.64 [R1+0x340], R8 ;  /* 0x0003400801007387 */ /* 0x000fe20000100a00 */
[----:B------:R0:W-:Y:S03]  /*274a0*/  STL.64 [R1+0x348], R10 ;  /* 0x0003480a01007387 */ /* 0x0001e60000100a00 */
[----:B0-----:R-:W2:Y:S01]  /*274b0*/  LDL.LU.64 R10, [R1+0x1710] ;  /* 0x00171000010a7983 */ /* 0x001ea20000300a00 */
[----:B------:R-:W-:Y:S02]  /*274c0*/  IMAD.MOV.U32 R28, RZ, RZ, R14 ;  /* 0x000000ffff1c7224 */ /* 0x000fe400078e000e */
[----:B------:R-:W-:Y:S02]  /*274d0*/  IMAD.MOV.U32 R25, RZ, RZ, R15 ;  /* 0x000000ffff197224 */ /* 0x000fe400078e000f */
[----:B------:R-:W0:Y:S04]  /*274e0*/  LDSM.16.MT88.4 R12, [R3+0x6000] ;  /* 0x00600000030c783b */ /* 0x000e280000004200 */
[----:B0-----:R0:W-:Y:S01]  /*274f0*/  STL.64 [R1+0x1678], R14 ;  /* 0x0016780e01007387 */ /* 0x0011e20000100a00 */
[----:B------:R-:W-:Y:S03]  /*27500*/  STL.64 [R1+0x1670], R12 ;  /* 0x0016700c01007387 */ /* 0x000fe60000100a00 */
[----:B0-----:R-:W3:Y:S01]  /*27510*/  LDL.LU.64 R14, [R1+0x8] ;  /* 0x00000800010e7983 */ /* 0x001ee20000300a00 */
[----:B--2---:R-:W-:Y:S01]  /*27520*/  HMMA.16816.F32.BF16 R4, R20, R10, R4 ;  /* 0x0000000a1404723c */ /* 0x004fe20000041804 */
[----:B------:R-:W-:-:S02]  /*27530*/  IMAD.MOV.U32 R24, RZ, RZ, R10 ;  /* 0x000000ffff187224 */ /* 0x000fc400078e000a */
[----:B------:R-:W-:Y:S02]  /*27540*/  IMAD.MOV.U32 R0, RZ, RZ, R11 ;  /* 0x000000ffff007224 */ /* 0x000fe400078e000b */
[----:B------:R-:W0:Y:S11]  /*27550*/  LDSM.16.MT88.4 R8, [R3+0x6080] ;  /* 0x006080000308783b */ /* 0x000e360000004200 */
[----:B------:R-:W-:Y:S07]  /*27560*/  @!UPT UIADD3 URZ, URZ, URZ, URZ ;  /* 0x0000003f3f3ff290 */ /* 0x000fee000fffe03f */
[----:B------:R-:W-:Y:S01]  /*27570*/  STL.64 [R1+0x230], R4 ;  /* 0x0002300401007387 */ /* 0x000fe20000100a00 */
[----:B------:R1:W-:Y:S03]  /*27580*/  STL.64 [R1+0x238], R6 ;  /* 0x0002380601007387 */ /* 0x0003e60000100a00 */
[----:B-1----:R-:W2:Y:S01]  /*27590*/  LDL.LU.64 R6, [R1+0x1708] ;  /* 0x0017080001067983 */ /* 0x002ea20000300a00 */
[----:B------:R-:W4:Y:S03]  /*275a0*/  LDL.LU.64 R4, [R1+0x1700] ;  /* 0x0017000001047983 */ /* 0x000f260000300a00 */
[----:B0-----:R0:W-:Y:S01]  /*275b0*/  STL.64 [R1+0x1618], R10 ;  /* 0x0016180a01007387 */ /* 0x0011e20000100a00 */
[----:B------:R-:W-:Y:S02]  /*275c0*/  STL.64 [R1+0x1610], R8 ;  /* 0x0016100801007387 */ /* 0x000fe40000100a00 */
[----:B0-----:R-:W-:-:S02]  /*275d0*/  IMAD.MOV.U32 R10, RZ, RZ, R28 ;  /* 0x000000ffff0a7224 */ /* 0x001fc400078e001c */
[----:B------:R-:W-:-:S05]  /*275e0*/  IMAD.MOV.U32 R11, RZ, RZ, R25 ;  /* 0x000000ffff0b7224 */ /* 0x000fca00078e0019 */
[----:B------:R0:W-:Y:S04]  /*275f0*/  STL.64 [R1+0x16a0], R10 ;  /* 0x0016a00a01007387 */ /* 0x0001e80000100a00 */
[----:B0-----:R-:W2:Y:S01]  /*27600*/  LDL.64 R10, [R1+0x38] ;  /* 0x00003800010a7983 */ /* 0x001ea20000100a00 */
[----:B---3--:R-:W-:Y:S03]  /*27610*/  HMMA.16816.F32.BF16 R16, R20, R14, R16 ;  /* 0x0000000e1410723c */ /* 0x008fe60000041810 */
[----:B--2---:R0:W-:Y:S11]  /*27620*/  STL.64 [R1+0x16b8], R10 ;  /* 0x0016b80a01007387 */ /* 0x0041f60000100a00 */
[----:B------:R-:W-:Y:S09]  /*27630*/  @!UPT UIADD3 URZ, URZ, URZ, URZ ;  /* 0x0000003f3f3ff290 */ /* 0x000ff2000fffe03f */
[----:B------:R-:W-:Y:S02]  /*27640*/  STL.64 [R1+0x260], R16 ;  /* 0x0002601001007387 */ /* 0x000fe40000100a00 */
[----:B------:R-:W-:Y:S02]  /*27650*/  STL.64 [R1+0x268], R18 ;  /* 0x0002681201007387 */ /* 0x000fe40000100a00 */
[----:B0-----:R-:W-:Y:S02]  /*27660*/  IMAD.MOV.U32 R10, RZ, RZ, R7 ;  /* 0x000000ffff0a7224 */ /* 0x001fe400078e0007 */
[----:B------:R-:W-:-:S05]  /*27670*/  IMAD.MOV.U32 R11, RZ, RZ, R6 ;  /* 0x000000ffff0b7224 */ /* 0x000fca00078e0006 */
[----:B------:R-:W-:Y:S01]  /*27680*/  STL.64 [R1+0x16d0], R10 ;  /* 0x0016d00a01007387 */ /* 0x000fe20000100a00 */
[----:B------:R0:W-:Y:S02]  /*27690*/  STL.64 [R1+0x1688], R14 ;  /* 0x0016880e01007387 */ /* 0x0001e40000100a00 */
[----:B------:R-:W2:Y:S02]  /*276a0*/  LDL.LU R12, [R1+0x420] ;  /* 0x00042000010c7983 */ /* 0x000ea40000300800 */
[----:B------:R-:W2:Y:S01]  /*276b0*/  LDL.LU R13, [R1+0x424] ;  /* 0x00042400010d7983 */ /* 0x000ea20000300800 */
[----:B0-----:R-:W3:Y:S01]  /*276c0*/  LDL.LU R14, [R1+0x428] ;  /* 0x00042800010e7983 */ /* 0x001ee20000300800 */
[----:B------:R-:W3:Y:S02]  /*276d0*/  LDL.LU R15, [R1+0x42c] ;  /* 0x00042c00010f7983 */ /* 0x000ee40000300800 */
[----:B----4-:R-:W-:Y:S02]  /*276e0*/  IMAD.MOV.U32 R10, RZ, RZ, R5 ;  /* 0x000000ffff0a7224 */ /* 0x010fe400078e0005 */
[----:B------:R-:W-:Y:S01]  /*276f0*/  IMAD.MOV.U32 R11, RZ, RZ, R4 ;  /* 0x000000ffff0b7224 */ /* 0x000fe200078e0004 */
[----:B------:R-:W4:Y:S01]  /*27700*/  LDL.LU R16, [R1+0x380] ;  /* 0x0003800001107983 */ /* 0x000f220000300800 */
[----:B------:R-:W4:Y:S02]  /*27710*/  LDL.LU R17, [R1+0x384] ;  /* 0x0003840001117983 */ /* 0x000f240000300800 */
[----:B------:R-:W4:Y:S02]  /*27720*/  LDL.LU R18, [R1+0x388] ;  /* 0x0003880001127983 */ /* 0x000f240000300800 */
[----:B------:R-:W4:Y:S01]  /*27730*/  LDL.LU R19, [R1+0x38c] ;  /* 0x00038c0001137983 */ /* 0x000f220000300800 */
[----:B------:R-:W-:Y:S04]  /*27740*/  STL.64 [R1+0x16e8], R10 ;  /* 0x0016e80a01007387 */ /* 0x000fe80000100a00 */
[----:B------:R-:W0:Y:S04]  /*27750*/  LDSM.16.MT88.4 R4, [R3+0x6100] ;  /* 0x006100000304783b */ /* 0x000e280000004200 */
[----:B---3--:R-:W-:Y:S01]  /*27760*/  STL.64 [R1+0x1698], R14 ;  /* 0x0016980e01007387 */ /* 0x008fe20000100a00 */
[----:B--2---:R1:W-:Y:S03]  /*27770*/  STL.64 [R1+0x1690], R12 ;  /* 0x0016900c01007387 */ /* 0x0043e60000100a00 */
[----:B-1----:R-:W2:Y:S01]  /*27780*/  LDL.LU R12, [R1+0x430] ;  /* 0x00043000010c7983 */ /* 0x002ea20000300800 */
[----:B------:R-:W2:Y:S02]  /*27790*/  LDL.LU R13, [R1+0x434] ;  /* 0x00043400010d7983 */ /* 0x000ea40000300800 */
[----:B------:R-:W3:Y:S02]  /*277a0*/  LDL.LU R14, [R1+0x438] ;  /* 0x00043800010e7983 */ /* 0x000ee40000300800 */
[----:B------:R-:W3:Y:S01]  /*277b0*/  LDL.LU R15, [R1+0x43c] ;  /* 0x00043c00010f7983 */ /* 0x000ee20000300800 */
[----:B------:R-:W2:Y:S01]  /*277c0*/  LDL.LU R8, [R1+0x470] ;  /* 0x0004700001087983 */ /* 0x000ea20000300800 */
[----:B------:R-:W4:Y:S02]  /*277d0*/  LDL.LU R9, [R1+0x474] ;  /* 0x0004740001097983 */ /* 0x000f240000300800 */
[----:B------:R-:W4:Y:S02]  /*277e0*/  LDL.LU R10, [R1+0x478] ;  /* 0x00047800010a7983 */ /* 0x000f240000300800 */
[----:B------:R-:W4:Y:S01]  /*277f0*/  LDL.LU R11, [R1+0x47c] ;  /* 0x00047c00010b7983 */ /* 0x000f220000300800 */
[----:B---3--:R-:W-:Y:S01]  /*27800*/  STL.64 [R1+0x16b0], R14 ;  /* 0x0016b00e01007387 */ /* 0x008fe20000100a00 */
[----:B--2---:R1:W-:Y:S03]  /*27810*/  STL.64 [R1+0x16a8], R12 ;  /* 0x0016a80c01007387 */ /* 0x0043e60000100a00 */
[----:B-1----:R-:W2:Y:S01]  /*27820*/  LDL.LU R12, [R1+0x440] ;  /* 0x00044000010c7983 */ /* 0x002ea20000300800 */
[----:B------:R-:W2:Y:S02]  /*27830*/  LDL.LU R13, [R1+0x444] ;  /* 0x00044400010d7983 */ /* 0x000ea40000300800 */
[----:B------:R-:W3:Y:S02]  /*27840*/  LDL.LU R14, [R1+0x448] ;  /* 0x00044800010e7983 */ /* 0x000ee40000300800 */
[----:B------:R-:W3:Y:S01]  /*27850*/  LDL.LU R15, [R1+0x44c] ;  /* 0x00044c00010f7983 */ /* 0x000ee20000300800 */
[----:B----4-:R-:W-:Y:S01]  /*27860*/  HMMA.16816.F32.BF16 R20, R20, R26, R16 ;  /* 0x0000001a1414723c */ /* 0x010fe20000041810 */
[----:B---3--:R-:W-:Y:S01]  /*27870*/  STL.64 [R1+0x16c8], R14 ;  /* 0x0016c80e01007387 */ /* 0x008fe20000100a00 */
[----:B--2---:R1:W-:Y:S03]  /*27880*/  STL.64 [R1+0x16c0], R12 ;  /* 0x0016c00c01007387 */ /* 0x0043e60000100a00 */
[----:B-1----:R-:W2:Y:S01]  /*27890*/  LDL.LU R12, [R1+0x450] ;  /* 0x00045000010c7983 */ /* 0x002ea20000300800 */
[----:B------:R-:W2:Y:S02]  /*278a0*/  LDL.LU R13, [R1+0x454] ;  /* 0x00045400010d7983 */ /* 0x000ea40000300800 */
[----:B------:R-:W3:Y:S02]  /*278b0*/  LDL.LU R14, [R1+0x458] ;  /* 0x00045800010e7983 */ /* 0x000ee40000300800 */
[----:B------:R-:W3:Y:S02]  /*278c0*/  LDL.LU R15, [R1+0x45c] ;  /* 0x00045c00010f7983 */ /* 0x000ee40000300800 */
[----:B---3--:R-:W-:Y:S01]  /*278d0*/  STL.64 [R1+0x16e0], R14 ;  /* 0x0016e00e01007387 */ /* 0x008fe20000100a00 */
[----:B--2---:R1:W-:Y:S03]  /*278e0*/  STL.64 [R1+0x16d8], R12 ;  /* 0x0016d80c01007387 */ /* 0x0043e60000100a00 */
[----:B-1----:R-:W2:Y:S01]  /*278f0*/  LDL.LU R12, [R1+0x460] ;  /* 0x00046000010c7983 */ /* 0x002ea20000300800 */
[----:B------:R-:W2:Y:S02]  /*27900*/  LDL.LU R13, [R1+0x464] ;  /* 0x00046400010d7983 */ /* 0x000ea40000300800 */
[----:B------:R-:W2:Y:S02]  /*27910*/  LDL.LU R14, [R1+0x468] ;  /* 0x00046800010e7983 */ /* 0x000ea40000300800 */
[----:B------:R-:W2:Y:S01]  /*27920*/  LDL.LU R15, [R1+0x46c] ;  /* 0x00046c00010f7983 */ /* 0x000ea20000300800 */
[----:B0-----:R0:W-:Y:S01]  /*27930*/  STL.64 [R1+0x1588], R6 ;  /* 0x0015880601007387 */ /* 0x0011e20000100a00 */
[----:B------:R-:W-:Y:S02]  /*27940*/  STL.64 [R1+0x1580], R4 ;  /* 0x0015800401007387 */ /* 0x000fe40000100a00 */
[----:B------:R-:W3:Y:S02]  /*27950*/  LDL.LU.64 R18, [R1+0x16f8] ;  /* 0x0016f80001127983 */ /* 0x000ee40000300a00 */
[----:B------:R-:W3:Y:S01]  /*27960*/  LDL.LU.64 R16, [R1+0x16f0] ;  /* 0x0016f00001107983 */ /* 0x000ee20000300a00 */
[----:B------:R1:W-:Y:S01]  /*27970*/  STL.64 [R1+0x1680], R26 ;  /* 0x0016801a01007387 */ /* 0x0003e20000100a00 */
[----:B0-----:R-:W-:-:S03]  /*27980*/  IMAD.MOV.U32 R6, RZ, RZ, R24 ;  /* 0x000000ffff067224 */ /* 0x001fc600078e0018 */
[----:B------:R-:W4:Y:S01]  /*27990*/  LDL.LU R24, [R1+0x410] ;  /* 0x0004100001187983 */ /* 0x000f220000300800 */
[----:B------:R-:W-:Y:S02]  /*279a0*/  STL.64 [R1+0x250], R20 ;  /* 0x0002501401007387 */ /* 0x000fe40000100a00 */
[----:B------:R-:W-:Y:S02]  /*279b0*/  STL.64 [R1+0x258], R22 ;  /* 0x0002581601007387 */ /* 0x000fe40000100a00 */
[----:B------:R-:W0:Y:S04]  /*279c0*/  LDSM.16.MT88.4 R20, [R3+0x6180] ;  /* 0x006180000314783b */ /* 0x000e280000004200 */
[----:B------:R-:W4:Y:S01]  /*279d0*/  LDL.LU R25, [R1+0x414] ;  /* 0x0004140001197983 */ /* 0x000f220000300800 */
[----:B-1----:R-:W4:Y:S02]  /*279e0*/  LDL.LU R26, [R1+0x418] ;  /* 0x00041800011a7983 */ /* 0x002f240000300800 */
[----:B------:R-:W4:Y:S01]  /*279f0*/  LDL.LU R27, [R1+0x41c] ;  /* 0x00041c00011b7983 */ /* 0x000f220000300800 */
[----:B0-----:R0:W-:Y:S01]  /*27a00*/  STL.64 [R1+0x1508], R22 ;  /* 0x0015081601007387 */ /* 0x0011e20000100a00 */
[----:B------:R-:W-:Y:S03]  /*27a10*/  STL.64 [R1+0x1500], R20 ;  /* 0x0015001401007387 */ /* 0x000fe60000100a00 */
[----:B0-----:R-:W3:Y:S02]  /*27a20*/  LDL.64 R22, [R1+0x68] ;  /* 0x0000680001167983 */ /* 0x001ee40000100a00 */
[C---:B---3--:R-:W-:Y:S11]  /*27a30*/  HMMA.16816.F32.BF16 R8, R16.reuse, R22, R8 ;  /* 0x000000161008723c */ /* 0x048ff60000041808 */
[----:B------:R-:W-:Y:S11]  /*27a40*/  @!UPT UIADD3 URZ, URZ, URZ, URZ ;  /* 0x0000003f3f3ff290 */ /* 0x000ff6000fffe03f */
[----:B------:R-:W-:Y:S01]  /*27a50*/  @!UPT UIADD3 URZ, URZ, URZ, URZ ;  /* 0x0000003f3f3ff290 */ /* 0x000fe2000fffe03f */
        /* <DEDUP_REMOVED lines=34> */
[----:B------:R0:W-:Y:S02]  /*27c80*/  STL.64 [R1+0x1658], R10 ;  /* 0x0016580a01007387 */ /* 0x0001e40000100a00 */
[----:B------:R-:W3:Y:S01]  /*27c90*/  LDL.LU R8, [R1+0x370] ;  /* 0x0003700001087983 */ /* 0x000ee20000300800 */
[----:B------:R-:W3:Y:S04]  /*27ca0*/  LDL.LU R9, [R1+0x374] ;  /* 0x0003740001097983 */ /* 0x000ee80000300800 */
[----:B0-----:R-:W3:Y:S01]  /*27cb0*/  LDL.LU R10, [R1+0x378] ;  /* 0x00037800010a7983 */ /* 0x001ee20000300800 */
[----:B------:R-:W3:Y:S01]  /*27cc0*/  LDL.LU R11, [R1+0x37c] ;  /* 0x00037c00010b7983 */ /* 0x000ee20000300800 */
[C---:B--2---:R-:W-:Y:S11]  /*27cd0*/  HMMA.16816.F32.BF16 R12, R16.reuse, R6, R12 ;  /* 0x00000006100c723c */ /* 0x044ff6000004180c */
[----:B------:R-:W-:Y:S11]  /*27ce0*/  @!UPT UIADD3 URZ, URZ, URZ, URZ ;  /* 0x0000003f3f3ff290 */ /* 0x000ff6000fffe03f */
[----:B------:R-:W-:Y:S01]  /*27cf0*/  @!UPT UIADD3 URZ, URZ, URZ, URZ ;  /* 0x0000003f3f3ff290 */ /* 0x000fe2000fffe03f */
[----:B------:R-:W-:Y:S01]  /*27d00*/  STL.64 [R1+0x140], R12 ;  /* 0x0001400c01007387 */ /* 0x000fe20000100a00 */
[----:B------:R0:W-:Y:S03]  /*27d10*/  STL.64 [R1+0x148], R14 ;  /* 0x0001480e01007387 */ /* 0x0001e60000100a00 */
[----:B0-----:R-:W4:Y:S01]  /*27d20*/  LDL.LU.64 R14, [R1+0x1688] ;  /* 0x00168800010e7983 */ /* 0x001f220000300a00 */
[----:B------:R0:W-:Y:S02]  /*27d30*/  STL.64 [R1+0x1668], R6 ;  /* 0x0016680601007387 */ /* 0x0001e40000100a00 */
[----:B------:R-:W2:Y:S02]  /*27d40*/  LDL.LU R4, [R1+0x400] ;  /* 0x0004000001047983 */ /* 0x000ea40000300800 */
[----:B------:R-:W2:Y:S01]  /*27d50*/  LDL.LU R5, [R1+0x404] ;  /* 0x0004040001057983 */ /* 0x000ea20000300800 */
[----:B0-----:R-:W2:Y:S01]  /*27d60*/  LDL.LU R6, [R1+0x408] ;  /* 0x0004080001067983 */ /* 0x001ea20000300800 */
[----:B------:R-:W2:Y:S01]  /*27d70*/  LDL.LU R7, [R1+0x40c] ;  /* 0x00040c0001077983 */ /* 0x000ea20000300800 */
[C---:B----4-:R-:W-:Y:S11]  /*27d80*/  HMMA.16816.F32.BF16 R24, R16.reuse, R14, R24 ;  /* 0x0000000e1018723c */ /* 0x050ff60000041818 */
[----:B------:R-:W-:Y:S11]  /*27d90*/  @!UPT UIADD3 URZ, URZ, URZ, URZ ;  /* 0x0000003f3f3ff290 */ /* 0x000ff6000fffe03f */
[----:B------:R-:W-:Y:S01]  /*27da0*/  @!UPT UIADD3 URZ, URZ, URZ, URZ ;  /* 0x0000003f3f3ff290 */ /* 0x000fe2000fffe03f */
[----:B------:R-:W-:Y:S01]  /*27db0*/  STL.64 [R1+0x130], R24 ;  /* 0x0001301801007387 */ /* 0x000fe20000100a00 */
[----:B------:R0:W-:Y:S03]  /*27dc0*/  STL.64 [R1+0x138], R26 ;  /* 0x0001381a01007387 */ /* 0x0001e60000100a00 */
[----:B0-----:R-:W3:Y:S01]  /*27dd0*/  LDL.LU.64 R26, [R1+0x1680] ;  /* 0x00168000011a7983 */ /* 0x001ee20000300a00 */
[----:B------:R-:W-:Y:S02]  /*27de0*/  IMAD.MOV.U32 R29, RZ, RZ, R14 ;  /* 0x000000ffff1d7224 */ /* 0x000fe400078e000e */
[----:B------:R-:W-:Y:S02]  /*27df0*/  IMAD.MOV.U32 R28, RZ, RZ, R15 ;  /* 0x000000ffff1c7224 */ /* 0x000fe400078e000f */
[----:B------:R-:W2:Y:S01]  /*27e00*/  LDL.LU.64 R14, [R1+0x1678] ;  /* 0x00167800010e7983 */ /* 0x000ea20000300a00 */
[----:B------:R-:W2:Y:S01]  /*27e10*/  LDL.LU.64 R12, [R1+0x1670] ;  /* 0x00167000010c7983 */ /* 0x000ea20000300a00 */
[----:B---3--:R-:W-:Y:S02]  /*27e20*/  HMMA.16816.F32.BF16 R8, R16, R26, R8 ;  /* 0x0000001a1008723c */ /* 0x008fe40000041808 */
[----:B------:R-:W3:Y:S11]  /*27e30*/  LDL.LU R16, [R1+0x3c0] ;  /* 0x0003c00001107983 */ /* 0x000ef60000300800 */
[----:B------:R-:W-:Y:S10]  /*27e40*/  @!UPT UIADD3 URZ, URZ, URZ, URZ ;  /* 0x0000003f3f3ff290 */ /* 0x000ff4000fffe03f */
[----:B------:R0:W-:Y:S01]  /*27e50*/  STL.64 [R1+0x110], R8 ;  /* 0x0001100801007387 */ /* 0x0001e20000100a00 */
[----:B------:R1:W-:Y:S02]  /*27e60*/  STL.64 [R1+0x118], R10 ;  /* 0x0001180a01007387 */ /* 0x0003e40000100a00 */
[----:B------:R-:W3:Y:S02]  /*27e70*/  LDL.LU R17, [R1+0x3c4] ;  /* 0x0003c40001117983 */ /* 0x000ee40000300800 */
[----:B------:R-:W4:Y:S01]  /*27e80*/  LDL.LU R18, [R1+0x3c8] ;  /* 0x0003c80001127983 */ /* 0x000f220000300800 */
[----:B------:R-:W4:Y:S04]  /*27e90*/  LDL.LU R19, [R1+0x3cc] ;  /* 0x0003cc0001137983 */ /* 0x000f280000300800 */
[----:B0-----:R-:W2:Y:S01]  /*27ea0*/  LDL.LU R8, [R1+0x3f0] ;  /* 0x0003f00001087983 */ /* 0x001ea20000300800 */
[----:B------:R-:W2:Y:S02]  /*27eb0*/  LDL.LU R9, [R1+0x3f4] ;  /* 0x0003f40001097983 */ /* 0x000ea40000300800 */
[----:B-1----:R-:W2:Y:S02]  /*27ec0*/  LDL.LU R10, [R1+0x3f8] ;  /* 0x0003f800010a7983 */ /* 0x002ea40000300800 */
[----:B------:R-:W2:Y:S01]  /*27ed0*/  LDL.LU R11, [R1+0x3fc] ;  /* 0x0003fc00010b7983 */ /* 0x000ea20000300800 */
[----:B----4-:R0:W-:Y:S01]  /*27ee0*/  STL.64 [R1+0x1638], R18 ;  /* 0x0016381201007387 */ /* 0x0101e20000100a00 */
[----:B---3--:R-:W-:Y:S03]  /*27ef0*/  STL.64 [R1+0x1630], R16 ;  /* 0x0016301001007387 */ /* 0x008fe60000100a00 */
[----:B0-----:R-:W3:Y:S01]  /*27f00*/  LDL.64 R18, [R1+0x48] ;  /* 0x0000480001127983 */ /* 0x001ee20000100a00 */
[----:B--2---:R-:W-:Y:S03]  /*27f10*/  HMMA.16816.F32.BF16 R4, R12, R22, R4 ;  /* 0x000000160c04723c */ /* 0x004fe60000041804 */
[----:B---3--:R0:W-:Y:S04]  /*27f20*/  STL.64 [R1+0x1650], R18 ;  /* 0x0016501201007387 */ /* 0x0081e80000100a00 */
[----:B0-----:R-:W2:Y:S01]  /*27f30*/  LDL.64 R18, [R1+0x58] ;  /* 0x0000580001127983 */ /* 0x001ea20000100a00 */
[----:B------:R0:W-:Y:S02]  /*27f40*/  STL.64 [R1+0x1620], R26 ;  /* 0x0016201a01007387 */ /* 0x0001e40000100a00 */
[----:B------:R-:W3:Y:S02]  /*27f50*/  LDL.LU R24, [R1+0x3d0] ;  /* 0x0003d00001187983 */ /* 0x000ee40000300800 */
[----:B------:R-:W3:Y:S01]  /*27f60*/  LDL.LU R25, [R1+0x3d4] ;  /* 0x0003d40001197983 */ /* 0x000ee20000300800 */
[----:B0-----:R-:W4:Y:S01]  /*27f70*/  LDL.LU R26, [R1+0x3d8] ;  /* 0x0003d800011a7983 */ /* 0x001f220000300800 */
[----:B------:R-:W4:Y:S03]  /*27f80*/  LDL.LU R27, [R1+0x3dc] ;  /* 0x0003dc00011b7983 */ /* 0x000f260000300800 */
[----:B----4-:R-:W-:Y:S01]  /*27f90*/  STL.64 [R1+0x1648], R26 ;  /* 0x0016481a01007387 */ /* 0x010fe20000100a00 */
[----:B---3--:R0:W-:Y:S03]  /*27fa0*/  STL.64 [R1+0x1640], R24 ;  /* 0x0016401801007387 */ /* 0x0081e60000100a00 */
[----:B0-----:R-:W3:Y:S01]  /*27fb0*/  LDL.LU R24, [R1+0x3e0] ;  /* 0x0003e00001187983 */ /* 0x001ee20000300800 */
[----:B------:R-:W3:Y:S02]  /*27fc0*/  LDL.LU R25, [R1+0x3e4] ;  /* 0x0003e40001197983 */ /* 0x000ee40000300800 */
[----:B------:R-:W3:Y:S02]  /*27fd0*/  LDL.LU R26, [R1+0x3e8] ;  /* 0x0003e800011a7983 */ /* 0x000ee40000300800 */
[----:B------:R-:W3:Y:S01]  /*27fe0*/  LDL.LU R27, [R1+0x3ec] ;  /* 0x0003ec00011b7983 */ /* 0x000ee20000300800 */
[----:B------:R-:W-:Y:S01]  /*27ff0*/  STL.64 [R1+0x740], R4 ;  /* 0x0007400401007387 */ /* 0x000fe20000100a00 */
[----:B------:R0:W-:Y:S03]  /*28000*/  STL.64 [R1+0x748], R6 ;  /* 0x0007480601007387 */ /* 0x0001e60000100a00 */
[----:B0-----:R-:W4:Y:S01]  /*28010*/  LDL.LU.64 R6, [R1+0x1668] ;  /* 0x0016680001067983 */ /* 0x001f220000300a00 */
[----:B------:R-:W3:Y:S02]  /*28020*/  LDL.LU R20, [R1+0x280] ;  /* 0x0002800001147983 */ /* 0x000ee40000300800 */
[----:B------:R-:W-:-:S02]  /*28030*/  IMAD.MOV.U32 R5, RZ, RZ, R22 ;  /* 0x000000ffff057224 */ /* 0x000fc400078e0016 */
[----:B------:R-:W3:Y:S02]  /*28040*/  LDL.LU R21, [R1+0x284] ;  /* 0x0002840001157983 */ /* 0x000ee40000300800 */
[----:B------:R-:W-:Y:S01]  /*28050*/  IMAD.MOV.U32 R4, RZ, RZ, R23 ;  /* 0x000000ffff047224 */ /* 0x000fe200078e0017 */
[----:B------:R-:W3:Y:S01]  /*28060*/  LDL.LU R22, [R1+0x288] ;  /* 0x0002880001167983 */ /* 0x000ee20000300800 */
[----:B------:R-:W3:Y:S01]  /*28070*/  LDL.LU R23, [R1+0x28c] ;  /* 0x00028c0001177983 */ /* 0x000ee20000300800 */
[----:B--2---:R-:W-:Y:S02]  /*28080*/  HMMA.16816.F32.BF16 R8, R12, R18, R8 ;  /* 0x000000120c08723c */ /* 0x004fe40000041808 */
[----:B---3--:R-:W-:Y:S01]  /*28090*/  STL.64 [R1+0x15a8], R22 ;  /* 0x0015a81601007387 */ /* 0x008fe20000100a00 */
[----:B------:R0:W-:Y:S03]  /*280a0*/  STL.64 [R1+0x15a0], R20 ;  /* 0x0015a01401007387 */ /* 0x0001e60000100a00 */
[----:B0-----:R-:W2:Y:S01]  /*280b0*/  LDL.LU R20, [R1+0x290] ;  /* 0x0002900001147983 */ /* 0x001ea20000300800 */
[----:B------:R-:W2:Y:S02]  /*280c0*/  LDL.LU R21, [R1+0x294] ;  /* 0x0002940001157983 */ /* 0x000ea40000300800 */
[----:B------:R-:W3:Y:S02]  /*280d0*/  LDL.LU R22, [R1+0x298] ;  /* 0x0002980001167983 */ /* 0x000ee40000300800 */
[----:B------:R-:W3:Y:S02]  /*280e0*/  LDL.LU R23, [R1+0x29c] ;  /* 0x00029c0001177983 */ /* 0x000ee40000300800 */
[----:B---3--:R0:W-:Y:S01]  /*280f0*/  STL.64 [R1+0x15b8], R22 ;  /* 0x0015b81601007387 */ /* 0x0081e20000100a00 */
[----:B--2---:R-:W-:Y:S02]  /*28100*/  STL.64 [R1+0x15b0], R20 ;  /* 0x0015b01401007387 */ /* 0x004fe40000100a00 */
[----:B0-----:R-:W-:-:S02]  /*28110*/  IMAD.MOV.U32 R22, RZ, RZ, R3 ;  /* 0x000000ffff167224 */ /* 0x001fc400078e0003 */
[----:B------:R-:W-:Y:S01]  /*28120*/  IMAD.MOV.U32 R23, RZ, RZ, R0 ;  /* 0x000000ffff177224 */ /* 0x000fe200078e0000 */
[----:B------:R-:W2:Y:S01]  /*28130*/  LDL.LU R3, [R1+0x1664] ;  /* 0x0016640001037983 */ /* 0x000ea20000300800 */
[----:B------:R-:W3:Y:S03]  /*28140*/  LDL.LU R0, [R1+0x1660] ;  /* 0x0016600001007983 */ /* 0x000ee60000300800 */
[----:B------:R0:W-:Y:S02]  /*28150*/  STL.64 [R1+0x6e0], R8 ;  /* 0x0006e00801007387 */ /* 0x0001e40000100a00 */
[----:B------:R1:W-:Y:S02]  /*28160*/  STL.64 [R1+0x6e8], R10 ;  /* 0x0006e80a01007387 */ /* 0x0003e40000100a00 */
[----:B0-----:R-:W-:Y:S01]  /*28170*/  IMAD.MOV.U32 R9, RZ, RZ, R18 ;  /* 0x000000ffff097224 */ /* 0x001fe200078e0012 */
[----:B-1----:R-:W2:Y:S01]  /*28180*/  LDL.LU.64 R10, [R1+0x1658] ;  /* 0x00165800010a7983 */ /* 0x002ea20000300a00 */
[----:B------:R-:W-:-:S02]  /*28190*/  IMAD.MOV.U32 R8, RZ, RZ, R19 ;  /* 0x000000ffff087224 */ /* 0x000fc400078e0013 */
        /* <DEDUP_REMOVED lines=10> */
[----:B------:R-:W3:Y:S01]  /*28240*/  LDL.LU.64 R18, [R1+0x1638] ;  /* 0x0016380001127983 */ /* 0x000ee20000300a00 */
[----:B------:R-:W3:Y:S02]  /*28250*/  LDL.LU.64 R16, [R1+0x1630] ;  /* 0x0016300001107983 */ /* 0x000ee40000300a00 */
[----:B------:R0:W-:Y:S01]  /*28260*/  STL.64 [R1+0x15c8], R22 ;  /* 0x0015c81601007387 */ /* 0x0001e20000100a00 */
[----:B--2---:R-:W-:Y:S07]  /*28270*/  HMMA.16816.F32.BF16 R24, R12, R22, R24 ;  /* 0x000000160c18723c */ /* 0x004fee0000041818 */
[----:B0-----:R-:W-:-:S02]  /*28280*/  IMAD.MOV.U32 R22, RZ, RZ, R21 ;  /* 0x000000ffff167224 */ /* 0x001fc400078e0015 */
[----:B------:R-:W-:Y:S11]  /*28290*/  IMAD.MOV.U32 R23, RZ, RZ, R20 ;  /* 0x000000ffff177224 */ /* 0x000ff600078e0014 */
[----:B------:R-:W-:Y:S03]  /*282a0*/  @!UPT UIADD3 URZ, URZ, URZ, URZ ;  /* 0x0000003f3f3ff290 */ /* 0x000fe6000fffe03f */
[----:B------:R-:W-:Y:S01]  /*282b0*/  STL.64 [R1+0x6c0], R24 ;  /* 0x0006c01801007387 */ /* 0x000fe20000100a00 */
[----:B------:R-:W-:Y:S02]  /*282c0*/  STL.64 [R1+0x6c8], R26 ;  /* 0x0006c81a01007387 */ /* 0x000fe40000100a00 */
[----:B------:R0:W-:Y:S02]  /*282d0*/  STL.64 [R1+0x15e0], R22 ;  /* 0x0015e01601007387 */ /* 0x0001e40000100a00 */
[----:B0-----:R-:W-:Y:S02]  /*282e0*/  IMAD.MOV.U32 R22, RZ, RZ, R9 ;  /* 0x000000ffff167224 */ /* 0x001fe400078e0009 */
[----:B------:R-:W-:Y:S02]  /*282f0*/  IMAD.MOV.U32 R23, RZ, RZ, R8 ;  /* 0x000000ffff177224 */ /* 0x000fe400078e0008 */
[----:B---3--:R-:W-:Y:S03]  /*28300*/  HMMA.16816.F32.BF16 R8, R12, R10, R16 ;  /* 0x0000000a0c08723c */ /* 0x008fe60000041810 */
[----:B------:R0:W-:Y:S02]  /*28310*/  STL.64 [R1+0x15f8], R22 ;  /* 0x0015f81601007387 */ /* 0x0001e40000100a00 */
[----:B0-----:R-:W-:-:S02]  /*28320*/  IMAD.MOV.U32 R22, RZ, RZ, R5 ;  /* 0x000000ffff167224 */ /* 0x001fc400078e0005 */
[----:B------:R-:W-:Y:S11]  /*28330*/  IMAD.MOV.U32 R23, RZ, RZ, R4 ;  /* 0x000000ffff177224 */ /* 0x000ff600078e0004 */
[----:B------:R-:W-:Y:S05]  /*28340*/  @!UPT UIADD3 URZ, URZ, URZ, URZ ;  /* 0x0000003f3f3ff290 */ /* 0x000fea000fffe03f */
[----:B------:R-:W-:Y:S01]  /*28350*/  STL.64 [R1+0x390], R8 ;  /* 0x0003900801007387 */ /* 0x000fe20000100a00 */
[----:B------:R-:W-:Y:S02]  /*28360*/  STL.64 [R1+0x398], R10 ;  /* 0x0003980a01007387 */ /* 0x000fe40000100a00 */
[----:B------:R0:W-:Y:S02]  /*28370*/  STL.64 [R1+0x1628], R22 ;  /* 0x0016281601007387 */ /* 0x0001e40000100a00 */
[----:B------:R-:W4:Y:S01]  /*28380*/  LDL.LU R20, [R1+0x3b0] ;  /* 0x0003b00001147983 */ /* 0x000f220000300800 */
[----:B------:R-:W4:Y:S04]  /*28390*/  LDL.LU R21, [R1+0x3b4] ;  /* 0x0003b40001157983 */ /* 0x000f280000300800 */
[----:B0-----:R-:W4:Y:S01]  /*283a0*/  LDL.LU R22, [R1+0x3b8] ;  /* 0x0003b80001167983 */ /* 0x001f220000300800 */
[----:B------:R-:W4:Y:S02]  /*283b0*/  LDL.LU R23, [R1+0x3bc] ;  /* 0x0003bc0001177983 */ /* 0x000f240000300800 */
[----:B------:R-:W-:-:S02]  /*283c0*/  IMAD.MOV.U32 R16, RZ, RZ, R8 ;  /* 0x000000ffff107224 */ /* 0x000fc400078e0008 */
[----:B------:R-:W-:Y:S01]  /*283d0*/  IMAD.MOV.U32 R17, RZ, RZ, R9 ;  /* 0x000000ffff117224 */ /* 0x000fe200078e0009 */
[----:B------:R-:W2:Y:S01]  /*283e0*/  LDL.LU R8, [R1+0x2e0] ;  /* 0x0002e00001087983 */ /* 0x000ea20000300800 */
[----:B------:R-:W2:Y:S02]  /*283f0*/  LDL.LU R9, [R1+0x2e4] ;  /* 0x0002e40001097983 */ /* 0x000ea40000300800 */
[----:B------:R-:W2:Y:S02]  /*28400*/  LDL.LU R10, [R1+0x2e8] ;  /* 0x0002e800010a7983 */ /* 0x000ea40000300800 */
[----:B------:R-:W2:Y:S01]  /*28410*/  LDL.LU R11, [R1+0x2ec] ;  /* 0x0002ec00010b7983 */ /* 0x000ea20000300800 */
[----:B------:R-:W3:Y:S01]  /*28420*/  LDL.LU R24, [R1+0x3a0] ;  /* 0x0003a00001187983 */ /* 0x000ee20000300800 */
[----:B------:R-:W3:Y:S02]  /*28430*/  LDL.LU R25, [R1+0x3a4] ;  /* 0x0003a40001197983 */ /* 0x000ee40000300800 */
[----:B------:R-:W3:Y:S02]  /*28440*/  LDL.LU R26, [R1+0x3a8] ;  /* 0x0003a800011a7983 */ /* 0x000ee40000300800 */
[----:B------:R-:W3:Y:S01]  /*28450*/  LDL.LU R27, [R1+0x3ac] ;  /* 0x0003ac00011b7983 */ /* 0x000ee20000300800 */
[----:B------:R-:W-:Y:S01]  /*28460*/  STL [R1+0x12f4], R16 ;  /* 0x0012f41001007387 */ /* 0x000fe20000100800 */
[----:B------:R-:W-:Y:S01]  /*28470*/  STL [R1+0x12f0], R17 ;  /* 0x0012f01101007387 */ /* 0x000fe20000100800 */
[----:B----4-:R-:W-:Y:S11]  /*28480*/  HMMA.16816.F32.BF16 R20, R12, R6, R20 ;  /* 0x000000060c14723c */ /* 0x010ff60000041814 */
        /* <DEDUP_REMOVED lines=21> */
[----:B------:R-:W2:Y:S02]  /*285e0*/  LDL.LU R7, [R1+0x2cc] ;  /* 0x0002cc0001077983 */ /* 0x000ea40000300800 */
[----:B------:R-:W-:-:S02]  /*285f0*/  IMAD.MOV.U32 R18, RZ, RZ, R20 ;  /* 0x000000ffff127224 */ /* 0x000fc400078e0014 */
[----:B------:R-:W-:Y:S01]  /*28600*/  IMAD.MOV.U32 R19, RZ, RZ, R21 ;  /* 0x000000ffff137224 */ /* 0x000fe200078e0015 */
[----:B--2---:R-:W-:Y:S01]  /*28610*/  STL.64 [R1+0x1608], R6 ;  /* 0x0016080601007387 */ /* 0x004fe20000100a00 */
[----:B------:R0:W-:Y:S03]  /*28620*/  STL.64 [R1+0x1600], R4 ;  /* 0x0016000401007387 */ /* 0x0001e60000100a00 */
[----:B0-----:R-:W4:Y:S01]  /*28630*/  LDL.LU R4, [R1+0x2d0] ;  /* 0x0002d00001047983 */ /* 0x001f220000300800 */
[----:B------:R-:W4:Y:S02]  /*28640*/  LDL.LU R5, [R1+0x2d4] ;  /* 0x0002d40001057983 */ /* 0x000f240000300800 */
[----:B------:R-:W4:Y:S02]  /*28650*/  LDL.LU R6, [R1+0x2d8] ;  /* 0x0002d80001067983 */ /* 0x000f240000300800 */
[----:B------:R-:W4:Y:S01]  /*28660*/  LDL.LU R7, [R1+0x2dc] ;  /* 0x0002dc0001077983 */ /* 0x000f220000300800 */
[----:B------:R0:W-:Y:S01]  /*28670*/  STL [R1+0x12fc], R18 ;  /* 0x0012fc1201007387 */ /* 0x0001e20000100800 */
[----:B------:R1:W-:Y:S02]  /*28680*/  STL [R1+0x12f8], R19 ;  /* 0x0012f81301007387 */ /* 0x0003e40000100800 */
[----:B0-----:R-:W-:-:S02]  /*28690*/  IMAD.MOV.U32 R18, RZ, RZ, R29 ;  /* 0x000000ffff127224 */ /* 0x001fc400078e001d */
[----:B-1----:R-:W-:-:S07]  /*286a0*/  IMAD.MOV.U32 R19, RZ, RZ, R28 ;  /* 0x000000ffff137224 */ /* 0x002fce00078e001c */
[C---:B---3--:R-:W-:Y:S11]  /*286b0*/  HMMA.16816.F32.BF16 R24, R12.reuse, R18, R24 ;  /* 0x000000120c18723c */ /* 0x048ff60000041818 */
[----:B------:R-:W-:Y:S11]  /*286c0*/  @!UPT UIADD3 URZ, URZ, URZ, URZ ;  /* 0x0000003f3f3ff290 */ /* 0x000ff6000fffe03f */
[----:B------:R-:W-:Y:S01]  /*286d0*/  @!UPT UIADD3 URZ, URZ, URZ, URZ ;  /* 0x0000003f3f3ff290 */ /* 0x000fe2000fffe03f */
[----:B------:R-:W-:Y:S01]  /*286e0*/  STL.64 [R1+0x370], R24 ;  /* 0x0003701801007387 */ /* 0x000fe20000100a00 */
[----:B------:R0:W-:Y:S03]  /*286f0*/  STL.64 [R1+0x378], R26 ;  /* 0x0003781a01007387 */ /* 0x0001e60000100a00 */
[----:B0-----:R-:W2:Y:S02]  /*28700*/  LDL.LU.64 R26, [R1+0x1620] ;  /* 0x00162000011a7983 */ /* 0x001ea40000300a00 */
[----:B--2---:R-:W-:Y:S11]  /*28710*/  HMMA.16816.F32.BF16 R8, R12, R26, R8 ;  /* 0x0000001a0c08723c */ /* 0x004ff60000041808 */
[----:B------:R-:W-:Y:S11]  /*28720*/  @!UPT UIADD3 URZ, URZ, URZ, URZ ;  /* 0x0000003f3f3ff290 */ /* 0x000ff6000fffe03f */
[----:B------:R-:W-:Y:S01]  /*28730*/  @!UPT UIADD3 URZ, URZ, URZ, URZ ;  /* 0x0000003f3f3ff290 */ /* 0x000fe2000fffe03f */
[----:B------:R-:W-:Y:S01]  /*28740*/  STL.64 [R1+0x4b0], R8 ;  /* 0x0004b00801007387 */ /* 0x000fe20000100a00 */
[----:B------:R0:W-:Y:S02]  /*28750*/  STL.64 [R1+0x4b8], R10 ;  /* 0x0004b80a01007387 */ /* 0x0001e40000100a00 */
[----:B------:R-:W-:Y:S02]  /*28760*/  IMAD.MOV.U32 R13, RZ, RZ, R9 ;  /* 0x000000ffff0d7224 */ /* 0x000fe400078e0009 */
[----:B------:R-:W-:Y:S01]  /*28770*/  IMAD.MOV.U32 R12, RZ, RZ, R8 ;  /* 0x000000ffff0c7224 */ /* 0x000fe200078e0008 */
[----:B0-----:R-:W4:Y:S01]  /*28780*/  LDL.LU.64 R10, [R1+0x1618] ;  /* 0x00161800010a7983 */ /* 0x001f220000300a00 */
[----:B------:R-:W4:Y:S03]  /*28790*/  LDL.LU.64 R8, [R1+0x1610] ;  /* 0x0016100001087983 */ /* 0x000f260000300a00 */
[----:B------:R-:W-:Y:S02]  /*287a0*/  STL [R1+0x1304], R12 ;  /* 0x0013040c01007387 */ /* 0x000fe40000100800 */
[----:B------:R-:W-:Y:S01]  /*287b0*/  STL [R1+0x1300], R13 ;  /* 0x0013000d01007387 */ /* 0x000fe20000100800 */
[----:B------:R-:W2:Y:S01]  /*287c0*/  LDL.LU.64 R14, [R1+0x28] ;  /* 0x00002800010e7983 */ /* 0x000ea20000300a00 */
[C---:B----4-:R-:W-:Y:S03]  /*287d0*/  HMMA.16816.F32.BF16 R20, R8.reuse, R22, R4 ;  /* 0x000000160814723c */ /* 0x050fe60000041804 */
[----:B------:R-:W3:Y:S01]  /*287e0*/  LDL.LU.64 R6, [R1+0x1608] ;  /* 0x0016080001067983 */ /* 0x000ee20000300a00 */
[----:B------:R-:W3:Y:S11]  /*287f0*/  LDL.LU.64 R4, [R1+0x1600] ;  /* 0x0016000001047983 */ /* 0x000ef60000300a00 */
[----:B------:R-:W-:Y:S08]  /*28800*/  @!UPT UIADD3 URZ, URZ, URZ, URZ ;  /* 0x0000003f3f3ff290 */ /* 0x000ff0000fffe03f */
[----:B------:R-:W-:Y:S01]  /*28810*/  STL.64 [R1+0x6a0], R20 ;  /* 0x0006a01401007387 */ /* 0x000fe20000100a00 */
[----:B------:R0:W-:Y:S03]  /*28820*/  STL.64 [R1+0x6a8], R22 ;  /* 0x0006a81601007387 */ /* 0x0001e60000100a00 */
        /* <DEDUP_REMOVED lines=16> */
[----:B------:R-:W3:Y:S11]  /*28930*/  LDL.LU.64 R6, [R1+0x15c0] ;  /* 0x0015c00001067983 */ /* 0x000ef60000300a00 */
        /* <DEDUP_REMOVED lines=10> */
[----:B0-----:R-:W3:Y:S01]  /*289e0*/  LDL.LU.64 R22, [R1+0x15a8] ;  /* 0x0015a80001167983 */ /* 0x001ee20000300a00 */
[----:B------:R-:W3:Y:S02]  /*289f0*/  LDL.LU.64 R20, [R1+0x15a0] ;  /* 0x0015a00001147983 */ /* 0x000ee40000300a00 */
[----:B------:R-:W-:Y:S02]  /*28a00*/  IMAD.MOV.U32 R24, RZ, RZ, R15 ;  /* 0x000000ffff187224 */ /* 0x000fe400078e000f */
[----:B------:R-:W-:Y:S03]  /*28a10*/  STL.64 [R1+0x1598], R26 ;  /* 0x0015981a01007387 */ /* 0x000fe60000100a00 */
[----:B------:R0:W-:Y:S04]  /*28a20*/  STL [R1+0x1590], R24 ;  /* 0x0015901801007387 */ /* 0x0001e80000100800 */
[----:B0-----:R-:W2:Y:S01]  /*28a30*/  LDL.LU R24, [R1+0x270] ;  /* 0x0002700001187983 */ /* 0x001ea20000300800 */
[----:B---3--:R-:W-:Y:S11]  /*28a40*/  HMMA.16816.F32.BF16 R4, R8, R6, R20 ;  /* 0x000000060804723c */ /* 0x008ff60000041814 */
[----:B------:R-:W-:Y:S11]  /*28a50*/  @!UPT UIADD3 URZ, URZ, URZ, URZ ;  /* 0x0000003f3f3ff290 */ /* 0x000ff6000fffe03f */
[----:B------:R-:W-:Y:S01]  /*28a60*/  @!UPT UIADD3 URZ, URZ, URZ, URZ ;  /* 0x0000003f3f3ff290 */ /* 0x000fe2000fffe03f */
[----:B------:R0:W-:Y:S01]  /*28a70*/  STL.64 [R1+0x470], R4 ;  /* 0x0004700401007387 */ /* 0x0001e20000100a00 */
[----:B------:R1:W-:Y:S02]  /*28a80*/  STL.64 [R1+0x478], R6 ;  /* 0x0004780601007387 */ /* 0x0003e40000100a00 */
[----:B------:R-:W2:Y:S02]  /*28a90*/  LDL.LU R25, [R1+0x274] ;  /* 0x0002740001197983 */ /* 0x000ea40000300800 */
[----:B------:R-:W2:Y:S01]  /*28aa0*/  LDL.LU R26, [R1+0x278] ;  /* 0x00027800011a7983 */ /* 0x000ea20000300800 */
[----:B------:R-:W2:Y:S01]  /*28ab0*/  LDL.LU R27, [R1+0x27c] ;  /* 0x00027c00011b7983 */ /* 0x000ea20000300800 */
[----:B------:R-:W3:Y:S02]  /*28ac0*/  LDL.LU R20, [R1+0x160] ;  /* 0x0001600001147983 */ /* 0x000ee40000300800 */
[----:B------:R-:W3:Y:S02]  /*28ad0*/  LDL.LU R21, [R1+0x164] ;  /* 0x0001640001157983 */ /* 0x000ee40000300800 */
[----:B------:R-:W4:Y:S01]  /*28ae0*/  LDL.LU R22, [R1+0x168] ;  /* 0x0001680001167983 */ /* 0x000f220000300800 */
[----:B------:R-:W4:Y:S01]  /*28af0*/  LDL.LU R23, [R1+0x16c] ;  /* 0x00016c0001177983 */ /* 0x000f220000300800 */
[----:B------:R-:W2:Y:S02]  /*28b00*/  LDL.LU R12, [R1+0x1b0] ;  /* 0x0001b000010c7983 */ /* 0x000ea40000300800 */
[----:B------:R-:W-:-:S02]  /*28b10*/  IMAD.MOV.U32 R29, RZ, RZ, R14 ;  /* 0x000000ffff1d7224 */ /* 0x000fc400078e000e */
[----:B------:R-:W2:Y:S01]  /*28b20*/  LDL.LU R13, [R1+0x1b4] ;  /* 0x0001b400010d7983 */ /* 0x000ea20000300800 */
[----:B------:R-:W2:Y:S01]  /*28b30*/  LDL.LU R14, [R1+0x1b8] ;  /* 0x0001b800010e7983 */ /* 0x000ea20000300800 */
[----:B------:R-:W2:Y:S02]  /*28b40*/  LDL.LU R15, [R1+0x1bc] ;  /* 0x0001bc00010f7983 */ /* 0x000ea40000300800 */
[----:B0-----:R-:W2:Y:S02]  /*28b50*/  LDL.LU R4, [R1+0x1d0] ;  /* 0x0001d00001047983 */ /* 0x001ea40000300800 */
[----:B------:R-:W2:Y:S01]  /*28b60*/  LDL.LU R5, [R1+0x1d4] ;  /* 0x0001d40001057983 */ /* 0x000ea20000300800 */
[----:B-1----:R-:W2:Y:S01]  /*28b70*/  LDL.LU R6, [R1+0x1d8] ;  /* 0x0001d80001067983 */ /* 0x002ea20000300800 */
[----:B------:R-:W2:Y:S03]  /*28b80*/  LDL.LU R7, [R1+0x1dc] ;  /* 0x0001dc0001077983 */ /* 0x000ea60000300800 */
        /* <DEDUP_REMOVED lines=10> */
[----:B------:R-:W4:Y:S02]  /*28c30*/  LDL.LU R22, [R1+0x188] ;  /* 0x0001880001167983 */ /* 0x000f240000300800 */
[----:B------:R-:W4:Y:S02]  /*28c40*/  LDL.LU R23, [R1+0x18c] ;  /* 0x00018c0001177983 */ /* 0x000f240000300800 */
[----:B----4-:R0:W-:Y:S01]  /*28c50*/  STL.64 [R1+0x1550], R22 ;  /* 0x0015501601007387 */ /* 0x0101e20000100a00 */
[----:B---3--:R-:W-:Y:S03]  /*28c60*/  STL.64 [R1+0x1548], R20 ;  /* 0x0015481401007387 */ /* 0x008fe60000100a00 */
[----:B0-----:R-:W3:Y:S01]  /*28c70*/  LDL.LU.64 R22, [R1+0x48] ;  /* 0x0000480001167983 */ /* 0x001ee20000300a00 */
[C---:B--2---:R-:W-:Y:S03]  /*28c80*/  HMMA.16816.F32.BF16 R24, R8.reuse, R18, R24 ;  /* 0x000000120818723c */ /* 0x044fe60000041818 */
[----:B---3--:R0:W-:Y:S04]  /*28c90*/  STL.64 [R1+0x1560], R22 ;  /* 0x0015601601007387 */ /* 0x0081e80000100a00 */
[----:B0-----:R-:W2:Y:S04]  /*28ca0*/  LDL.LU.64 R22, [R1+0x58] ;  /* 0x0000580001167983 */ /* 0x001ea80000300a00 */
[----:B--2---:R0:W-:Y:S04]  /*28cb0*/  STL.64 [R1+0x1578], R22 ;  /* 0x0015781601007387 */ /* 0x0041e80000100a00 */
[----:B0-----:R-:W2:Y:S08]  /*28cc0*/  LDL.LU.64 R22, [R1+0x68] ;  /* 0x0000680001167983 */ /* 0x001eb00000300a00 */
[----:B------:R-:W-:Y:S02]  /*28cd0*/  STL.64 [R1+0x4a0], R24 ;  /* 0x0004a01801007387 */ /* 0x000fe40000100a00 */
[----:B------:R0:W-:Y:S02]  /*28ce0*/  STL.64 [R1+0x4a8], R26 ;  /* 0x0004a81a01007387 */ /* 0x0001e40000100a00 */
[----:B0-----:R-:W3:Y:S01]  /*28cf0*/  LDL.LU.64 R26, [R1+0x1598] ;  /* 0x00159800011a7983 */ /* 0x001ee20000300a00 */
[----:B------:R-:W4:Y:S02]  /*28d00*/  LDL.LU R24, [R1+0x1590] ;  /* 0x0015900001187983 */ /* 0x000f240000300800 */
[----:B------:R0:W-:Y:S02]  /*28d10*/  STL.64 [R1+0x1558], R18 ;  /* 0x0015581201007387 */ /* 0x0001e40000100a00 */
[----:B------:R-:W2:Y:S01]  /*28d20*/  LDL.LU R16, [R1+0x190] ;  /* 0x0001900001107983 */ /* 0x000ea20000300800 */
[----:B------:R-:W2:Y:S04]  /*28d30*/  LDL.LU R17, [R1+0x194] ;  /* 0x0001940001117983 */ /* 0x000ea80000300800 */
[----:B0-----:R-:W2:Y:S01]  /*28d40*/  LDL.LU R18, [R1+0x198] ;  /* 0x0001980001127983 */ /* 0x001ea20000300800 */
[----:B------:R-:W2:Y:S01]  /*28d50*/  LDL.LU R19, [R1+0x19c] ;  /* 0x00019c0001137983 */ /* 0x000ea20000300800 */
[----:B---3--:R-:W-:Y:S02]  /*28d60*/  HMMA.16816.F32.BF16 R8, R8, R26, R4 ;  /* 0x0000001a0808723c */ /* 0x008fe40000041804 */
[----:B--2---:R-:W-:Y:S01]  /*28d70*/  STL.64 [R1+0x1570], R18 ;  /* 0x0015701201007387 */ /* 0x004fe20000100a00 */
[----:B------:R0:W-:Y:S03]  /*28d80*/  STL.64 [R1+0x1568], R16 ;  /* 0x0015681001007387 */ /* 0x0001e60000100a00 */
        /* <DEDUP_REMOVED lines=8> */
[----:B0-----:R-:W2:Y:S01]  /*28e10*/  LDL.LU.64 R8, [R1+0x5f0] ;  /* 0x0005f00001087983 */ /* 0x001ea20000300a00 */
[C---:B---3--:R-:W-:Y:S03]  /*28e20*/  HMMA.16816.F32.BF16 R12, R4.reuse, R22, R12 ;  /* 0x00000016040c723c */ /* 0x048fe6000004180c */
[----:B--2---:R-:W-:Y:S01]  /*28e30*/  STL.64 [R1+0x1540], R8 ;  /* 0x0015400801007387 */ /* 0x004fe20000100a00 */
[----:B-1----:R-:W2:Y:S11]  /*28e40*/  LDL.LU.64 R10, [R1+0x38] ;  /* 0x00003800010a7983 */ /* 0x002eb60000300a00 */
[----:B------:R-:W-:Y:S08]  /*28e50*/  @!UPT UIADD3 URZ, URZ, URZ, URZ ;  /* 0x0000003f3f3ff290 */ /* 0x000ff0000fffe03f */
[----:B------:R0:W-:Y:S01]  /*28e60*/  STL.64 [R1+0x660], R12 ;  /* 0x0006600c01007387 */ /* 0x0001e20000100a00 */
[----:B------:R-:W-:Y:S02]  /*28e70*/  STL.64 [R1+0x668], R14 ;  /* 0x0006680e01007387 */ /* 0x000fe40000100a00 */
[----:B0-----:R-:W-:Y:S02]  /*28e80*/  IMAD.MOV.U32 R13, RZ, RZ, R22 ;  /* 0x000000ffff0d7224 */ /* 0x001fe400078e0016 */
[----:B------:R-:W-:Y:S02]  /*28e90*/  IMAD.MOV.U32 R12, RZ, RZ, R23 ;  /* 0x000000ffff0c7224 */ /* 0x000fe400078e0017 */
[----:B------:R-:W3:Y:S02]  /*28ea0*/  LDL.LU.64 R22, [R1+0x1578] ;  /* 0x0015780001167983 */ /* 0x000ee40000300a00 */
[----:B---3--:R-:W-:Y:S01]  /*28eb0*/  HMMA.16816.F32.BF16 R16, R4, R22, R16 ;  /* 0x000000160410723c */ /* 0x008fe20000041810 */
[----:B------:R-:W-:-:S02]  /*28ec0*/  IMAD.MOV.U32 R28, RZ, RZ, R22 ;  /* 0x000000ffff1c7224 */ /* 0x000fc400078e0016 */
[----:B------:R-:W-:Y:S11]  /*28ed0*/  IMAD.MOV.U32 R25, RZ, RZ, R23 ;  /* 0x000000ffff197224 */ /* 0x000ff600078e0017 */
[----:B------:R-:W-:Y:S09]  /*28ee0*/  @!UPT UIADD3 URZ, URZ, URZ, URZ ;  /* 0x0000003f3f3ff290 */ /* 0x000ff2000fffe03f */
[----:B------:R-:W-:Y:S01]  /*28ef0*/  STL.64 [R1+0x620], R16 ;  /* 0x0006201001007387 */ /* 0x000fe20000100a00 */
[----:B------:R0:W-:Y:S03]  /*28f00*/  STL.64 [R1+0x628], R18 ;  /* 0x0006281201007387 */ /* 0x0001e60000100a00 */
[----:B0-----:R-:W3:Y:S01]  /*28f10*/  LDL.LU.64 R18, [R1+0x1570] ;  /* 0x0015700001127983 */ /* 0x001ee20000300a00 */
[----:B------:R-:W3:Y:S02]  /*28f20*/  LDL.LU.64 R16, [R1+0x1568] ;  /* 0x0015680001107983 */ /* 0x000ee40000300a00 */
[----:B------:R-:W3:Y:S02]  /*28f30*/  LDL.LU.64 R22, [R1+0x1560] ;  /* 0x0015600001167983 */ /* 0x000ee40000300a00 */
[----:B---3--:R-:W-:Y:S11]  /*28f40*/  HMMA.16816.F32.BF16 R16, R4, R22, R16 ;  /* 0x000000160410723c */ /* 0x008ff60000041810 */
[----:B------:R-:W-:Y:S11]  /*28f50*/  @!UPT UIADD3 URZ, URZ, URZ, URZ ;  /* 0x0000003f3f3ff290 */ /* 0x000ff6000fffe03f */
[----:B------:R-:W-:Y:S01]  /*28f60*/  @!UPT UIADD3 URZ, URZ, URZ, URZ ;  /* 0x0000003f3f3ff290 */ /* 0x000fe2000fffe03f */
[----:B------:R0:W-:Y:S01]  /*28f70*/  STL.64 [R1+0x610], R16 ;  /* 0x0006101001007387 */ /* 0x0001e20000100a00 */
[----:B------:R1:W-:Y:S02]  /*28f80*/  STL.64 [R1+0x618], R18 ;  /* 0x0006181201007387 */ /* 0x0003e40000100a00 */
[----:B0-----:R-:W-:Y:S01]  /*28f90*/  IMAD.MOV.U32 R17, RZ, RZ, R22 ;  /* 0x000000ffff117224 */ /* 0x001fe200078e0016 */
[----:B-1----:R-:W3:Y:S01]  /*28fa0*/  LDL.LU.64 R18, [R1+0x1558] ;  /* 0x0015580001127983 */ /* 0x002ee20000300a00 */
[----:B------:R-:W-:Y:S02]  /*28fb0*/  IMAD.MOV.U32 R16, RZ, RZ, R23 ;  /* 0x000000ffff107224 */ /* 0x000fe400078e0017 */
[----:B------:R-:W3:Y:S02]  /*28fc0*/  LDL.LU.64 R22, [R1+0x1550] ;  /* 0x0015500001167983 */ /* 0x000ee40000300a00 */
[----:B------:R-:W3:Y:S01]  /*28fd0*/  LDL.LU.64 R20, [R1+0x1548] ;  /* 0x0015480001147983 */ /* 0x000ee20000300a00 */
[----:B------:R-:W4:Y:S01]  /*28fe0*/  LDL.LU.64 R8, [R1+0x1540] ;  /* 0x0015400001087983 */ /* 0x000f220000300a00 */
[----:B--2---:R-:W-:-:S02]  /*28ff0*/  IMAD.MOV.U32 R14, RZ, RZ, R11 ;  /* 0x000000ffff0e7224 */ /* 0x004fc400078e000b */
[----:B------:R-:W-:Y:S01]  /*29000*/  IMAD.MOV.U32 R15, RZ, RZ, R10 ;  /* 0x000000ffff0f7224 */ /* 0x000fe200078e000a */
[----:B---3--:R-:W-:Y:S11]  /*29010*/  HMMA.16816.F32.BF16 R20, R4, R10, R20 ;  /* 0x0000000a0414723c */ /* 0x008ff60000041814 */
[----:B------:R-:W-:Y:S11]  /*29020*/  @!UPT UIADD3 URZ, URZ, URZ, URZ ;  /* 0x0000003f3f3ff290 */ /* 0x000ff6000fffe03f */
[----:B------:R-:W-:Y:S01]  /*29030*/  @!UPT UIADD3 URZ, URZ, URZ, URZ ;  /* 0x0000003f3f3ff290 */ /* 0x000fe2000fffe03f */
[----:B------:R-:W-:Y:S01]  /*29040*/  STL.64 [R1+0x600], R20 ;  /* 0x0006001401007387 */ /* 0x000fe20000100a00 */
[----:B------:R-:W-:Y:S02]  /*29050*/  IMAD.MOV.U32 R11, RZ, RZ, R22 ;  /* 0x000000ffff0b7224 */ /* 0x000fe400078e0016 */
[----:B------:R0:W-:Y:S02]  /*29060*/  STL.64 [R1+0x608], R22 ;  /* 0x0006081601007387 */ /* 0x0001e40000100a00 */
[----:B0-----:R-:W2:Y:S01]  /*29070*/  LDL.LU.64 R22, [R1+0x1538] ;  /* 0x0015380001167983 */ /* 0x001ea20000300a00 */
[----:B------:R-:W2:Y:S02]  /*29080*/  LDL.LU.64 R20, [R1+0x1530] ;  /* 0x0015300001147983 */ /* 0x000ea40000300a00 */
[----:B------:R-:W-:Y:S02]  /*29090*/  STL [R1+0x1308], R11 ;  /* 0x0013080b01007387 */ /* 0x000fe40000100800 */
[----:B----4-:R0:W-:Y:S02]  /*290a0*/  STL.64 [R1+0x1488], R8 ;  /* 0x0014880801007387 */ /* 0x0101e40000100a00 */
[----:B0-----:R-:W3:Y:S01]  /*290b0*/  LDL.LU R8, [R1+0x90] ;  /* 0x0000900001087983 */ /* 0x001ee20000300800 */
[----:B------:R-:W3:Y:S02]  /*290c0*/  LDL.LU R9, [R1+0x94] ;  /* 0x0000940001097983 */ /* 0x000ee40000300800 */
[----:B------:R-:W4:Y:S02]  /*290d0*/  LDL.LU R10, [R1+0x98] ;  /* 0x00009800010a7983 */ /* 0x000f240000300800 */
[----:B------:R-:W4:Y:S02]  /*290e0*/  LDL.LU R11, [R1+0x9c] ;  /* 0x00009c00010b7983 */ /* 0x000f240000300800 */
[----:B----4-:R0:W-:Y:S02]  /*290f0*/  STL.64 [R1+0x1498], R10 ;  /* 0x0014980a01007387 */ /* 0x0101e40000100a00 */
[----:B0-----:R-:W-:-:S02]  /*29100*/  IMAD.MOV.U32 R10, RZ, RZ, R29 ;  /* 0x000000ffff0a7224 */ /* 0x001fc400078e001d */
[----:B------:R-:W-:-:S07]  /*29110*/  IMAD.MOV.U32 R11, RZ, RZ, R24 ;  /* 0x000000ffff0b7224 */ /* 0x000fce00078e0018 */
[----:B--2---:R-:W-:Y:S01]  /*29120*/  HMMA.16816.F32.BF16 R20, R4, R10, R20 ;  /* 0x0000000a0414723c */ /* 0x004fe20000041814 */
[----:B---3--:R-:W-:Y:S11]  /*29130*/  STL.64 [R1+0x1490], R8 ;  /* 0x0014900801007387 */ /* 0x008ff60000100a00 */
[----:B------:R-:W-:Y:S11]  /*29140*/  @!UPT UIADD3 URZ, URZ, URZ, URZ ;  /* 0x0000003f3f3ff290 */ /* 0x000ff6000fffe03f */
[----:B------:R-:W-:Y:S01]  /*29150*/  STL.64 [R1+0x4e0], R20 ;  /* 0x0004e01401007387 */ /* 0x000fe20000100a00 */
[----:B------:R0:W-:Y:S03]  /*29160*/  STL.64 [R1+0x4e8], R22 ;  /* 0x0004e81601007387 */ /* 0x0001e60000100a00 */
[----:B0-----:R-:W2:Y:S01]  /*29170*/  LDL.LU.64 R22, [R1+0x1528] ;  /* 0x0015280001167983 */ /* 0x001ea20000300a00 */
[----:B------:R-:W2:Y:S02]  /*29180*/  LDL.LU.64 R20, [R1+0x1520] ;  /* 0x0015200001147983 */ /* 0x000ea40000300a00 */
[----:B------:R0:W-:Y:S02]  /*29190*/  STL.64 [R1+0x14b0], R10 ;  /* 0x0014b00a01007387 */ /* 0x0001e40000100a00 */
[----:B0-----:R-:W-:Y:S02]  /*291a0*/  IMAD.MOV.U32 R10, RZ, RZ, R15 ;  /* 0x000000ffff0a7224 */ /* 0x001fe400078e000f */
[----:B------:R-:W-:-:S05]  /*291b0*/  IMAD.MOV.U32 R11, RZ, RZ, R14 ;  /* 0x000000ffff0b7224 */ /* 0x000fca00078e000e */
[----:B------:R0:W-:Y:S04]  /*291c0*/  STL.64 [R1+0x14c8], R10 ;  /* 0x0014c80a01007387 */ /* 0x0001e80000100a00 */
[----:B0-----:R-:W2:Y:S02]  /*291d0*/  LDL.LU.64 R10, [R1+0x18] ;  /* 0x00001800010a7983 */ /* 0x001ea40000300a00 */
[----:B--2---:R-:W-:Y:S01]  /*291e0*/  HMMA.16816.F32.BF16 R20, R4, R10, R20 ;  /* 0x0000000a0414723c */ /* 0x004fe20000041814 */
[----:B------:R-:W-:Y:S02]  /*291f0*/  IMAD.MOV.U32 R24, RZ, RZ, R11 ;  /* 0x000000ffff187224 */ /* 0x000fe400078e000b */
[----:B------:R-:W-:Y:S11]  /*29200*/  IMAD.MOV.U32 R29, RZ, RZ, R10 ;  /* 0x000000ffff1d7224 */ /* 0x000ff600078e000a */
[----:B------:R-:W-:Y:S09]  /*29210*/  @!UPT UIADD3 URZ, URZ, URZ, URZ ;  /* 0x0000003f3f3ff290 */ /* 0x000ff2000fffe03f */
[----:B------:R0:W-:Y:S01]  /*29220*/  STL.64 [R1+0x4d0], R20 ;  /* 0x0004d01401007387 */ /* 0x0001e20000100a00 */
[----:B------:R1:W-:Y:S02]  /*29230*/  STL.64 [R1+0x4d8], R22 ;  /* 0x0004d81601007387 */ /* 0x0003e40000100a00 */
[----:B------:R-:W-:Y:S02]  /*29240*/  STL.64 [R1+0x1518], R26 ;  /* 0x0015181a01007387 */ /* 0x000fe40000100a00 */
[----:B------:R2:W-:Y:S01]  /*29250*/  STL.64 [R1+0x1510], R24 ;  /* 0x0015101801007387 */ /* 0x0005e20000100a00 */
[----:B------:R-:W3:Y:S01]  /*29260*/  LDL.LU R8, [R1+0xc0] ;  /* 0x0000c00001087983 */ /* 0x000ee20000300800 */
[----:B------:R-:W3:Y:S02]  /*29270*/  LDL.LU R9, [R1+0xc4] ;  /* 0x0000c40001097983 */ /* 0x000ee40000300800 */
[----:B------:R-:W4:Y:S02]  /*29280*/  LDL.LU R10, [R1+0xc8] ;  /* 0x0000c800010a7983 */ /* 0x000f240000300800 */
[----:B------:R-:W4:Y:S02]  /*29290*/  LDL.LU R11, [R1+0xcc] ;  /* 0x0000cc00010b7983 */ /* 0x000f240000300800 */
[----:B------:R-:W-:-:S02]  /*292a0*/  IMAD.MOV.U32 R14, RZ, RZ, R20 ;  /* 0x000000ffff0e7224 */ /* 0x000fc400078e0014 */
[----:B------:R-:W-:Y:S01]  /*292b0*/  IMAD.MOV.U32 R15, RZ, RZ, R21 ;  /* 0x000000ffff0f7224 */ /* 0x000fe200078e0015 */
[----:B0-----:R-:W3:Y:S01]  /*292c0*/  LDL.LU R20, [R1+0xf0] ;  /* 0x0000f00001147983 */ /* 0x001ee20000300800 */
[----:B------:R-:W3:Y:S02]  /*292d0*/  LDL.LU R21, [R1+0xf4] ;  /* 0x0000f40001157983 */ /* 0x000ee40000300800 */
[----:B-1----:R-:W3:Y:S02]  /*292e0*/  LDL.LU R22, [R1+0xf8] ;  /* 0x0000f80001167983 */ /* 0x002ee40000300800 */
[----:B------:R-:W3:Y:S01]  /*292f0*/  LDL.LU R23, [R1+0xfc] ;  /* 0x0000fc0001177983 */ /* 0x000ee20000300800 */
[----:B--2---:R-:W2:Y:S01]  /*29300*/  LDL.LU R24, [R1+0x150] ;  /* 0x0001500001187983 */ /* 0x004ea20000300800 */
[----:B------:R-:W2:Y:S02]  /*29310*/  LDL.LU R25, [R1+0x154] ;  /* 0x0001540001197983 */ /* 0x000ea40000300800 */
[----:B------:R-:W2:Y:S02]  /*29320*/  LDL.LU R26, [R1+0x158] ;  /* 0x00015800011a7983 */ /* 0x000ea40000300800 */
[----:B------:R-:W2:Y:S01]  /*29330*/  LDL.LU R27, [R1+0x15c] ;  /* 0x00015c00011b7983 */ /* 0x000ea20000300800 */
[----:B----4-:R-:W-:Y:S01]  /*29340*/  STL.64 [R1+0x14d8], R10 ;  /* 0x0014d80a01007387 */ /* 0x010fe20000100a00 */
[----:B---3--:R0:W-:Y:S03]  /*29350*/  STL.64 [R1+0x14d0], R8 ;  /* 0x0014d00801007387 */ /* 0x0081e60000100a00 */
[----:B0-----:R-:W3:Y:S01]  /*29360*/  LDL.LU R8, [R1+0xd0] ;  /* 0x0000d00001087983 */ /* 0x001ee20000300800 */
[----:B------:R-:W3:Y:S02]  /*29370*/  LDL.LU R9, [R1+0xd4] ;  /* 0x0000d40001097983 */ /* 0x000ee40000300800 */
[----:B------:R-:W4:Y:S02]  /*29380*/  LDL.LU R10, [R1+0xd8] ;  /* 0x0000d800010a7983 */ /* 0x000f240000300800 */
[----:B------:R-:W4:Y:S02]  /*29390*/  LDL.LU R11, [R1+0xdc] ;  /* 0x0000dc00010b7983 */ /* 0x000f240000300800 */
[----:B----4-:R0:W-:Y:S01]  /*293a0*/  STL.64 [R1+0x14e8], R10 ;  /* 0x0014e80a01007387 */ /* 0x0101e20000100a00 */
[----:B---3--:R-:W-:Y:S02]  /*293b0*/  STL.64 [R1+0x14e0], R8 ;  /* 0x0014e00801007387 */ /* 0x008fe40000100a00 */
[----:B------:R1:W-:Y:S02]  /*293c0*/  STL [R1+0x1310], R14 ;  /* 0x0013100e01007387 */ /* 0x0003e40000100800 */
[----:B------:R3:W-:Y:S02]  /*293d0*/  STL [R1+0x130c], R15 ;  /* 0x00130c0f01007387 */ /* 0x0007e40000100800 */
[----:B0-----:R-:W-:-:S02]  /*293e0*/  IMAD.MOV.U32 R11, RZ, RZ, R12 ;  /* 0x000000ffff0b7224 */ /* 0x001fc400078e000c */
[----:B------:R-:W-:Y:S01]  /*293f0*/  IMAD.MOV.U32 R10, RZ, RZ, R13 ;  /* 0x000000ffff0a7224 */ /* 0x000fe200078e000d */
[----:B------:R-:W4:Y:S01]  /*29400*/  LDL.LU R12, [R1+0x80] ;  /* 0x00008000010c7983 */ /* 0x000f220000300800 */
[----:B------:R-:W4:Y:S02]  /*29410*/  LDL.LU R13, [R1+0x84] ;  /* 0x00008400010d7983 */ /* 0x000f240000300800 */
[----:B-1----:R-:W2:Y:S02]  /*29420*/  LDL.LU R14, [R1+0x88] ;  /* 0x00008800010e7983 */ /* 0x002ea40000300800 */
[----:B---3--:R-:W2:Y:S02]  /*29430*/  LDL.LU R15, [R1+0x8c] ;  /* 0x00008c00010f7983 */ /* 0x008ea40000300800 */
[----:B--2---:R-:W-:Y:S01]  /*29440*/  STL.64 [R1+0x14a8], R14 ;  /* 0x0014a80e01007387 */ /* 0x004fe20000100a00 */
[----:B----4-:R0:W-:Y:S03]  /*29450*/  STL.64 [R1+0x14a0], R12 ;  /* 0x0014a00c01007387 */ /* 0x0101e60000100a00 */
[----:B0-----:R-:W2:Y:S01]  /*29460*/  LDL.LU R12, [R1+0xa0] ;  /* 0x0000a000010c7983 */ /* 0x001ea20000300800 */
[----:B------:R-:W2:Y:S02]  /*29470*/  LDL.LU R13, [R1+0xa4] ;  /* 0x0000a400010d7983 */ /* 0x000ea40000300800 */
[----:B------:R-:W3:Y:S02]  /*29480*/  LDL.LU R14, [R1+0xa8] ;  /* 0x0000a800010e7983 */ /* 0x000ee40000300800 */
[----:B------:R-:W3:Y:S01]  /*29490*/  LDL.LU R15, [R1+0xac] ;  /* 0x0000ac00010f7983 */ /* 0x000ee20000300800 */
[C---:B------:R-:W-:Y:S01]  /*294a0*/  HMMA.16816.F32.BF16 R24, R4.reuse, R18, R24 ;  /* 0x000000120418723c */ /* 0x040fe20000041818 */
[----:B---3--:R-:W-:Y:S01]  /*294b0*/  STL.64 [R1+0x14c0], R14 ;  /* 0x0014c00e01007387 */ /* 0x008fe20000100a00 */
[----:B--2---:R0:W-:Y:S03]  /*294c0*/  STL.64 [R1+0x14b8], R12 ;  /* 0x0014b80c01007387 */ /* 0x0041e60000100a00 */
        /* <DEDUP_REMOVED lines=10> */
[----:B------:R-:W-:Y:S01]  /*29570*/  STL.64 [R1+0x4c0], R24 ;  /* 0x0004c01801007387 */ /* 0x000fe20000100a00 */
[----:B------:R0:W-:Y:S03]  /*29580*/  STL.64 [R1+0x4c8], R26 ;  /* 0x0004c81a01007387 */ /* 0x0001e60000100a00 */
[----:B0-----:R-:W3:Y:S01]  /*29590*/  LDL.LU.64 R26, [R1+0x1518] ;  /* 0x00151800011a7983 */ /* 0x001ee20000300a00 */
[----:B------:R-:W4:Y:S01]  /*295a0*/  LDL.LU.64 R24, [R1+0x1510] ;  /* 0x0015100001187983 */ /* 0x000f220000300a00 */
[----:B---3--:R-:W-:Y:S02]  /*295b0*/  HMMA.16816.F32.BF16 R4, R4, R26, R20 ;  /* 0x0000001a0404723c */ /* 0x008fe40000041814 */
[----:B------:R-:W2:Y:S01]  /*295c0*/  LDL.LU.64 R22, [R1+0x1508] ;  /* 0x0015080001167983 */ /* 0x000ea20000300a00 */
[----:B------:R-:W2:Y:S11]  /*295d0*/  LDL.LU.64 R20, [R1+0x1500] ;  /* 0x0015000001147983 */ /* 0x000eb60000300a00 */
[----:B------:R-:W-:Y:S09]  /*295e0*/  @!UPT UIADD3 URZ, URZ, URZ, URZ ;  /* 0x0000003f3f3ff290 */ /* 0x000ff2000fffe03f */
[----:B------:R-:W-:Y:S01]  /*295f0*/  STL.64 [R1+0x480], R4 ;  /* 0x0004800401007387 */ /* 0x000fe20000100a00 */
[----:B------:R4:W-:Y:S02]  /*29600*/  STL.64 [R1+0x488], R6 ;  /* 0x0004880601007387 */ /* 0x0009e40000100a00 */
[----:B------:R-:W-:Y:S02]  /*29610*/  STL.64 [R1+0x1468], R26 ;  /* 0x0014681a01007387 */ /* 0x000fe40000100a00 */
[----:B----4-:R-:W-:Y:S01]  /*29620*/  IMAD.MOV.U32 R7, RZ, RZ, R24 ;  /* 0x000000ffff077224 */ /* 0x010fe200078e0018 */
[C---:B--2---:R-:W-:Y:S01]  /*29630*/  HMMA.16816.F32.BF16 R8, R20.reuse, R10, R12 ;  /* 0x0000000a1408723c */ /* 0x044fe2000004180c */
[----:B------:R-:W2:Y:S01]  /*29640*/  LDL.LU.64 R14, [R1+0x14f8] ;  /* 0x0014f800010e7983 */ /* 0x000ea20000300a00 */
[----:B------:R-:W2:Y:S11]  /*29650*/  LDL.LU.64 R12, [R1+0x14f0] ;  /* 0x0014f000010c7983 */ /* 0x000eb60000300a00 */
[----:B------:R-:W-:Y:S10]  /*29660*/  @!UPT UIADD3 URZ, URZ, URZ, URZ ;  /* 0x0000003f3f3ff290 */ /* 0x000ff4000fffe03f */
[----:B------:R-:W-:Y:S01]  /*29670*/  STL.64 [R1+0x580], R8 ;  /* 0x0005800801007387 */ /* 0x000fe20000100a00 */
[----:B------:R0:W-:Y:S02]  /*29680*/  STL.64 [R1+0x588], R10 ;  /* 0x0005880a01007387 */ /* 0x0001e40000100a00 */
[----:B------:R-:W-:Y:S02]  /*29690*/  IMAD.MOV.U32 R24, RZ, RZ, R10 ;  /* 0x000000ffff187224 */ /* 0x000fe400078e000a */
[----:B0-----:R-:W3:Y:S01]  /*296a0*/  LDL.LU.64 R10, [R1+0x14e8] ;  /* 0x0014e800010a7983 */ /* 0x001ee20000300a00 */
[----:B------:R-:W3:Y:S02]  /*296b0*/  LDL.LU.64 R8, [R1+0x14e0] ;  /* 0x0014e00001087983 */ /* 0x000ee40000300a00 */
[----:B------:R-:W-:Y:S02]  /*296c0*/  IMAD.MOV.U32 R26, RZ, RZ, R28 ;  /* 0x000000ffff1a7224 */ /* 0x000fe400078e001c */
[----:B------:R-:W-:Y:S01]  /*296d0*/  IMAD.MOV.U32 R27, RZ, RZ, R25 ;  /* 0x000000ffff1b7224 */ /* 0x000fe200078e0019 */
[----:B------:R3:W-:Y:S06]  /*296e0*/  STL [R1+0x1314], R24 ;  /* 0x0013141801007387 */ /* 0x0007ec0000100800 */
[C---:B---3--:R-:W-:Y:S01]  /*296f0*/  HMMA.16816.F32.BF16 R24, R20.reuse, R26, R8 ;  /* 0x0000001a1418723c */ /* 0x048fe20000041808 */
[----:B------:R-:W3:Y:S01]  /*29700*/  LDL.LU.64 R10, [R1+0x14d8] ;  /* 0x0014d800010a7983 */ /* 0x000ee20000300a00 */
[----:B------:R-:W3:Y:S11]  /*29710*/  LDL.LU.64 R8, [R1+0x14d0] ;  /* 0x0014d00001087983 */ /* 0x000ef60000300a00 */
[----:B------:R-:W-:Y:S10]  /*29720*/  @!UPT UIADD3 URZ, URZ, URZ, URZ ;  /* 0x0000003f3f3ff290 */ /* 0x000ff4000fffe03f */
[----:B------:R0:W-:Y:S01]  /*29730*/  STL.64 [R1+0x550], R24 ;  /* 0x0005501801007387 */ /* 0x0001e20000100a00 */
[----:B------:R1:W-:Y:S02]  /*29740*/  STL.64 [R1+0x558], R26 ;  /* 0x0005581a01007387 */ /* 0x0003e40000100a00 */
[----:B0-----:R-:W-:Y:S02]  /*29750*/  IMAD.MOV.U32 R25, RZ, RZ, R26 ;  /* 0x000000ffff197224 */ /* 0x001fe400078e001a */
[----:B-1----:R-:W-:Y:S02]  /*29760*/  IMAD.MOV.U32 R26, RZ, RZ, R17 ;  /* 0x000000ffff1a7224 */ /* 0x002fe400078e0011 */
[----:B------:R-:W-:Y:S01]  /*29770*/  IMAD.MOV.U32 R27, RZ, RZ, R16 ;  /* 0x000000ffff1b7224 */ /* 0x000fe200078e0010 */
[----:B------:R3:W-:Y:S06]  /*29780*/  STL [R1+0x1318], R25 ;  /* 0x0013181901007387 */ /* 0x0007ec0000100800 */
[C---:B---3--:R-:W-:Y:S01]  /*29790*/  HMMA.16816.F32.BF16 R24, R20.reuse, R26, R8 ;  /* 0x0000001a1418723c */ /* 0x048fe20000041808 */
[----:B------:R-:W2:Y:S11]  /*297a0*/  LDL.LU.64 R10, [R1+0x14c8] ;  /* 0x0014c800010a7983 */ /* 0x000eb60000300a00 */
[----:B------:R-:W-:Y:S11]  /*297b0*/  @!UPT UIADD3 URZ, URZ, URZ, URZ ;  /* 0x0000003f3f3ff290 */ /* 0x000ff6000fffe03f */
[----:B------:R-:W-:Y:S01]  /*297c0*/  STL.64 [R1+0x520], R24 ;  /* 0x0005201801007387 */ /* 0x000fe20000100a00 */
[----:B------:R0:W-:Y:S03]  /*297d0*/  STL.64 [R1+0x528], R26 ;  /* 0x0005281a01007387 */ /* 0x0001e60000100a00 */
[----:B0-----:R-:W3:Y:S01]  /*297e0*/  LDL.LU.64 R26, [R1+0x5d8] ;  /* 0x0005d800011a7983 */ /* 0x001ee20000300a00 */
[C---:B--2---:R-:W-:Y:S03]  /*297f0*/  HMMA.16816.F32.BF16 R8, R20.reuse, R10, R12 ;  /* 0x0000000a1408723c */ /* 0x044fe6000004180c */
[----:B------:R-:W2:Y:S01]  /*29800*/  LDL.LU.64 R14, [R1+0x14c0] ;  /* 0x0014c000010e7983 */ /* 0x000ea20000300a00 */
[----:B------:R-:W2:Y:S11]  /*29810*/  LDL.LU.64 R12, [R1+0x14b8] ;  /* 0x0014b800010c7983 */ /* 0x000eb60000300a00 */
[----:B------:R-:W-:Y:S08]  /*29820*/  @!UPT UIADD3 URZ, URZ, URZ, URZ ;  /* 0x0000003f3f3ff290 */ /* 0x000ff0000fffe03f */
[----:B------:R-:W-:Y:S01]  /*29830*/  STL.64 [R1+0x500], R8 ;  /* 0x0005000801007387 */ /* 0x000fe20000100a00 */
[----:B------:R0:W-:Y:S03]  /*29840*/  STL.64 [R1+0x508], R10 ;  /* 0x0005080a01007387 */ /* 0x0001e60000100a00 */
[----:B0-----:R-:W2:Y:S02]  /*29850*/  LDL.LU.64 R10, [R1+0x14b0] ;  /* 0x0014b000010a7983 */ /* 0x001ea40000300a00 */
[----:B--2---:R-:W-:Y:S02]  /*29860*/  HMMA.16816.F32.BF16 R8, R20, R10, R12 ;  /* 0x0000000a1408723c */ /* 0x004fe4000004180c */
[----:B------:R-:W2:Y:S01]  /*29870*/  LDL.LU.64 R14, [R1+0x14a8] ;  /* 0x0014a800010e7983 */ /* 0x000ea20000300a00 */
[----:B------:R-:W2:Y:S11]  /*29880*/  LDL.LU.64 R12, [R1+0x14a0] ;  /* 0x0014a000010c7983 */ /* 0x000eb60000300a00 */
[----:B------:R-:W-:Y:S09]  /*29890*/  @!UPT UIADD3 URZ, URZ, URZ, URZ ;  /* 0x0000003f3f3ff290 */ /* 0x000ff2000fffe03f */
[----:B------:R-:W-:Y:S01]  /*298a0*/  STL.64 [R1+0x220], R8 ;  /* 0x0002200801007387 */ /* 0x000fe20000100a00 */
[----:B------:R0:W-:Y:S03]  /*298b0*/  STL.64 [R1+0x228], R10 ;  /* 0x0002280a01007387 */ /* 0x0001e60000100a00 */
[----:B0-----:R-:W4:Y:S01]  /*298c0*/  LDL.LU.64 R10, [R1+0x1498] ;  /* 0x00149800010a7983 */ /* 0x001f220000300a00 */
[----:B------:R-:W4:Y:S02]  /*298d0*/  LDL.LU.64 R8, [R1+0x1490] ;  /* 0x0014900001087983 */ /* 0x000f240000300a00 */
[----:B------:R-:W-:-:S07]  /*298e0*/  IMAD.MOV.U32 R6, RZ, RZ, R29 ;  /* 0x000000ffff067224 */ /* 0x000fce00078e001d */
[C---:B----4-:R-:W-:Y:S01]  /*298f0*/  HMMA.16816.F32.BF16 R4, R20.reuse, R6, R8 ;  /* 0x000000061404723c */ /* 0x050fe20000041808 */
[----:B------:R-:W4:Y:S11]  /*29900*/  LDL.LU.64 R8, [R1+0x1488] ;  /* 0x0014880001087983 */ /* 0x000f360000300a00 */
[----:B------:R-:W-:Y:S11]  /*29910*/  @!UPT UIADD3 URZ, URZ, URZ, URZ ;  /* 0x0000003f3f3ff290 */ /* 0x000ff6000fffe03f */
[----:B------:R-:W-:Y:S01]  /*29920*/  STL.64 [R1+0x330], R4 ;  /* 0x0003300401007387 */ /* 0x000fe20000100a00 */
[----:B------:R2:W-:Y:S02]  /*29930*/  STL.64 [R1+0x338], R6 ;  /* 0x0003380601007387 */ /* 0x0005e40000100a00 */
[----:B--2---:R-:W-:Y:S01]  /*29940*/  HMMA.16816.F32.BF16 R4, R20, R18, R12 ;  /* 0x000000121404723c */ /* 0x004fe2000004180c */
[----:B------:R0:W-:Y:S04]  /*29950*/  STL.64 [R1+0x1478], R20 ;  /* 0x0014781401007387 */ /* 0x0001e80000100a00 */
[----:B0-----:R-:W2:Y:S11]  /*29960*/  LDL.LU.64 R20, [R1+0x5e8] ;  /* 0x0005e80001147983 */ /* 0x001eb60000300a00 */
[----:B------:R-:W-:Y:S07]  /*29970*/  @!UPT UIADD3 URZ, URZ, URZ, URZ ;  /* 0x0000003f3f3ff290 */ /* 0x000fee000fffe03f */
[----:B------:R-:W-:Y:S01]  /*29980*/  STL.64 [R1+0x450], R4 ;  /* 0x0004500401007387 */ /* 0x000fe20000100a00 */
[----:B------:R-:W-:Y:S02]  /*29990*/  STL.64 [R1+0x458], R6 ;  /* 0x0004580601007387 */ /* 0x000fe40000100a00 */
[----:B------:R0:W-:Y:S02]  /*299a0*/  STL.64 [R1+0x1470], R22 ;  /* 0x0014701601007387 */ /* 0x0001e40000100a00 */
[----:B0-----:R-:W2:Y:S01]  /*299b0*/  LDL.LU.64 R22, [R1+0x5e0] ;  /* 0x0005e00001167983 */ /* 0x001ea20000300a00 */
[----:B------:R-:W2:Y:S02]  /*299c0*/  LDL.LU R25, [R1+0xf34] ;  /* 0x000f340001197983 */ /* 0x000ea40000300800 */
[----:B------:R-:W2:Y:S02]  /*299d0*/  LDL.LU R15, [R1+0xf2c] ;  /* 0x000f2c00010f7983 */ /* 0x000ea40000300800 */
[----:B------:R-:W2:Y:S01]  /*299e0*/  LDL.LU R14, [R1+0xf24] ;  /* 0x000f2400010e7983 */ /* 0x000ea20000300800 */
[----:B------:R-:W3:Y:S01]  /*299f0*/  LDL.LU R11, [R1+0xf1c] ;  /* 0x000f1c00010b7983 */ /* 0x000ee20000300800 */
[----:B------:R-:W3:Y:S02]  /*29a00*/  LDL.LU R13, [R1+0xf14] ;  /* 0x000f1400010d7983 */ /* 0x000ee40000300800 */
[----:B------:R-:W3:Y:S02]  /*29a10*/  LDL.LU R12, [R1+0xf0c] ;  /* 0x000f0c00010c7983 */ /* 0x000ee40000300800 */
[----:B------:R-:W-:-:S04]  /*29a20*/  IMAD.MOV.U32 R28, RZ, RZ, c[0x0][0x188] ;  /* 0x00006200ff1c7624 */ /* 0x000fc800078e00ff */
[----:B------:R-:W-:Y:S01]  /*29a30*/  IMAD.SHL.U32 R24, R28, 0x40, RZ ;  /* 0x000000401c187824 */ /* 0x000fe200078e00ff */
[----:B--2---:R-:W-:Y:S01]  /*29a40*/  STL.64 [R1+0x1460], R14 ;  /* 0x0014600e01007387 */ /* 0x004fe20000100a00 */
[----:B---3--:R0:W-:Y:S03]  /*29a50*/  STL.64 [R1+0x1458], R12 ;  /* 0x0014580c01007387 */ /* 0x0081e60000100a00 */
[----:B0-----:R-:W2:Y:S01]  /*29a60*/  LDL.LU R12, [R1+0x70] ;  /* 0x00007000010c7983 */ /* 0x001ea20000300800 */
[----:B------:R-:W-:Y:S02]  /*29a70*/  IMAD.MOV.U32 R13, RZ, RZ, R0 ;  /* 0x000000ffff0d7224 */ /* 0x000fe400078e0000 */
[----:B------:R-:W3:Y:S02]  /*29a80*/  LDL.LU R0, [R1+0x1480] ;  /* 0x0014800001007983 */ /* 0x000ee40000300800 */
[----:B------:R-:W-:Y:S01]  /*29a90*/  IMAD.SHL.U32 R24, R24, 0x2, RZ ;  /* 0x0000000218187824 */ /* 0x000fe200078e00ff */
[----:B------:R-:W2:Y:S01]  /*29aa0*/  LDL.LU R19, [R1+0xf30] ;  /* 0x000f300001137983 */ /* 0x000ea20000300800 */
[----:B------:R-:W2:Y:S02]  /*29ab0*/  LDL.LU R18, [R1+0xf04] ;  /* 0x000f040001127983 */ /* 0x000ea40000300800 */
[----:B------:R-:W2:Y:S02]  /*29ac0*/  LDL.LU R17, [R1+0xf28] ;  /* 0x000f280001117983 */ /* 0x000ea40000300800 */
[----:B------:R-:W2:Y:S01]  /*29ad0*/  LDL.LU R16, [R1+0xefc] ;  /* 0x000efc0001107983 */ /* 0x000ea20000300800 */
[----:B----4-:R-:W-:Y:S01]  /*29ae0*/  IADD3 R10, P0, R8, R24, RZ ;  /* 0x00000018080a7210 */ /* 0x010fe20007f1e0ff */
[----:B------:R-:W4:Y:S01]  /*29af0*/  LDL.LU R29, [R1+0xf20] ;  /* 0x000f2000011d7983 */ /* 0x000f220000300800 */
[----:B------:R-:W-:-:S02]  /*29b00*/  IMAD.MOV.U32 R15, RZ, RZ, R2 ;  /* 0x000000ffff0f7224 */ /* 0x000fc400078e0002 */
[----:B------:R-:W2:Y:S01]  /*29b10*/  LDL.LU R28, [R1+0xef4] ;  /* 0x000ef400011c7983 */ /* 0x000ea20000300800 */
[-C--:B------:R-:W-:Y:S01]  /*29b20*/  IADD3 R7, P1, R20, R24.reuse, RZ ;  /* 0x0000001814077210 */ /* 0x080fe20007f3e0ff */
[----:B------:R-:W2:Y:S01]  /*29b30*/  LDL.LU R2, [R1+0xf18] ;  /* 0x000f180001027983 */ /* 0x000ea20000300800 */
[----:B------:R-:W-:Y:S02]  /*29b40*/  IMAD.MOV.U32 R14, RZ, RZ, R3 ;  /* 0x000000ffff0e7224 */ /* 0x000fe400078e0003 */
[--C-:B---3--:R-:W-:Y:S01]  /*29b50*/  IMAD.X R4, R9, 0x1, R0.reuse, P0 ;  /* 0x0000000109047824 */ /* 0x108fe200000e0600 */
[-C--:B------:R-:W-:Y:S02]  /*29b60*/  IADD3 R8, P0, R22, R24.reuse, RZ ;  /* 0x0000001816087210 */ /* 0x080fe40007f1e0ff */
[----:B------:R-:W-:Y:S01]  /*29b70*/  IADD3 R9, P2, R26, R24, RZ ;  /* 0x000000181a097210 */ /* 0x000fe20007f5e0ff */
[--C-:B------:R-:W-:Y:S02]  /*29b80*/  IMAD.X R3, R21, 0x1, R0.reuse, P1 ;  /* 0x0000000115037824 */ /* 0x100fe400008e0600 */
[----:B------:R0:W-:Y:S01]  /*29b90*/  STL [R1+0x131c], R8 ;  /* 0x00131c0801007387 */ /* 0x0001e20000100800 */
[----:B------:R-:W-:-:S02]  /*29ba0*/  IMAD.X R5, R23, 0x1, R0, P0 ;  /* 0x0000000117057824 */ /* 0x000fc400000e0600 */
[----:B------:R-:W-:Y:S01]  /*29bb0*/  IMAD.X R6, R27, 0x1, R0, P2 ;  /* 0x000000011b067824 */ /* 0x000fe200010e0600 */
[----:B0-----:R-:W3:Y:S01]  /*29bc0*/  LDL.LU R8, [R1+0x7cc] ;  /* 0x0007cc0001087983 */ /* 0x001ee20000300800 */
[----:B------:R0:W-:Y:S03]  /*29bd0*/  STL [R1+0x1320], R9 ;  /* 0x0013200901007387 */ /* 0x0001e60000100800 */
[----:B0-----:R-:W2:Y:S01]  /*29be0*/  LDL R9, [R1+0x11e0] ;  /* 0x0011e00001097983 */ /* 0x001ea20000100800 */
[----:B------:R-:W2:Y:S02]  /*29bf0*/  LDL.LU.64 R20, [R1+0x1478] ;  /* 0x0014780001147983 */ /* 0x000ea40000300a00 */
[----:B------:R-:W2:Y:S02]  /*29c00*/  LDL.LU.64 R22, [R1+0x1470] ;  /* 0x0014700001167983 */ /* 0x000ea40000300a00 */
[----:B------:R-:W-:Y:S01]  /*29c10*/  STL [R1+0x1324], R5 ;  /* 0x0013240501007387 */ /* 0x000fe20000100800 */
[----:B------:R-:W2:Y:S02]  /*29c20*/  LDL.LU.64 R26, [R1+0x1468] ;  /* 0x00146800011a7983 */ /* 0x000ea40000300a00 */
[----:B--2---:R-:W-:Y:S01]  /*29c30*/  HMMA.16816.F32.BF16 R12, R20, R26, R12 ;  /* 0x0000001a140c723c */ /* 0x004fe2000004180c */
[----:B---3--:R-:W-:-:S05]  /*29c40*/  IADD3 R8, R8, 0x1, RZ ;  /* 0x0000000108087810 */ /* 0x008fca0007ffe0ff */
[----:B------:R-:W-:Y:S01]  /*29c50*/  STL [R1+0x7cc], R8 ;  /* 0x0007cc0801007387 */ /* 0x000fe20000100800 */
[----:B------:R-:W-:Y:S11]  /*29c60*/  STL [R1+0x1328], R6 ;  /* 0x0013280601007387 */ /* 0x000ff60000100800 */
[----:B------:R-:W-:Y:S05]  /*29c70*/  @!UPT UIADD3 URZ, URZ, URZ, URZ ;  /* 0x0000003f3f3ff290 */ /* 0x000fea000fffe03f */
[----:B------:R-:W-:Y:S01]  /*29c80*/  STL.64 [R1+0x460], R12 ;  /* 0x0004600c01007387 */ /* 0x000fe20000100a00 */
[----:B------:R-:W-:Y:S02]  /*29c90*/  IMAD.MOV.U32 R21, RZ, RZ, R14 ;  /* 0x000000ffff157224 */ /* 0x000fe400078e000e */
[----:B------:R0:W-:Y:S02]  /*29ca0*/  STL.64 [R1+0x468], R14 ;  /* 0x0004680e01007387 */ /* 0x0001e40000100a00 */
[----:B------:R-:W-:Y:S02]  /*29cb0*/  IMAD.MOV.U32 R20, RZ, RZ, R15 ;  /* 0x000000ffff147224 */ /* 0x000fe400078e000f */
[----:B0-----:R-:W2:Y:S01]  /*29cc0*/  LDL.LU.64 R14, [R1+0x1460] ;  /* 0x00146000010e7983 */ /* 0x001ea20000300a00 */
[----:B------:R-:W3:Y:S01]  /*29cd0*/  LDL.LU.64 R12, [R1+0x1458] ;  /* 0x00145800010c7983 */ /* 0x000ee20000300a00 */
[----:B------:R-:W-:Y:S01]  /*29ce0*/  ISETP.NE.U32.AND P0, PT, R8, R9, PT ;  /* 0x000000090800720c */ /* 0x000fe20003f05070 */
[----:B------:R-:W-:-:S02]  /*29cf0*/  IMAD.MOV.U32 R8, RZ, RZ, R10 ;  /* 0x000000ffff087224 */ /* 0x000fc400078e000a */
[----:B------:R-:W-:Y:S02]  /*29d00*/  IMAD.MOV.U32 R9, RZ, RZ, R4 ;  /* 0x000000ffff097224 */ /* 0x000fe400078e0004 */
[----:B------:R-:W-:Y:S02]  /*29d10*/  IMAD.MOV.U32 R4, RZ, RZ, R7 ;  /* 0x000000ffff047224 */ /* 0x000fe400078e0007 */
[----:B------:R-:W-:Y:S01]  /*29d20*/  IMAD.MOV.U32 R5, RZ, RZ, R3 ;  /* 0x000000ffff057224 */ /* 0x000fe200078e0003 */
[-C--:B------:R-:W-:Y:S01]  /*29d30*/  IADD3 R25, P2, R25, R24.reuse, RZ ;  /* 0x0000001819197210 */ /* 0x080fe20007f5e0ff */
[----:B------:R-:W-:Y:S01]  /*29d40*/  STL [R1+0x1330], R20 ;  /* 0x0013301401007387 */ /* 0x000fe20000100800 */
[----:B------:R-:W-:Y:S02]  /*29d50*/  STL [R1+0x132c], R21 ;  /* 0x00132c1501007387 */ /* 0x000fe40000100800 */
[----:B------:R-:W-:Y:S01]  /*29d60*/  STL.64 [R1+0x5f0], R8 ;  /* 0x0005f00801007387 */ /* 0x000fe20000100a00 */
[-C--:B------:R-:W-:Y:S01]  /*29d70*/  IADD3 R11, P5, R11, R24.reuse, RZ ;  /* 0x000000180b0b7210 */ /* 0x080fe20007fbe0ff */
[----:B------:R-:W-:Y:S01]  /*29d80*/  STL.64 [R1+0x5e8], R4 ;  /* 0x0005e80401007387 */ /* 0x000fe20000100a00 */
[----:B------:R-:W-:Y:S02]  /*29d90*/  STL [R1+0xf34], R25 ;  /* 0x000f341901007387 */ /* 0x000fe40000100800 */
[--C-:B------:R-:W-:Y:S01]  /*29da0*/  IMAD.X R19, R19, 0x1, R0.reuse, P2 ;  /* 0x0000000113137824 */ /* 0x100fe200010e0600 */
[-C--:B------:R-:W-:Y:S01]  /*29db0*/  IADD3 R18, P2, R18, R24.reuse, RZ ;  /* 0x0000001812127210 */ /* 0x080fe20007f5e0ff */
[----:B------:R-:W-:Y:S01]  /*29dc0*/  IMAD.X R2, R2, 0x1, R0, P5 ;  /* 0x0000000102027824 */ /* 0x000fe200028e0600 */
[----:B--2---:R-:W-:-:S02]  /*29dd0*/  IADD3 R15, P3, R15, R24, RZ ;  /* 0x000000180f0f7210 */ /* 0x004fc40007f7e0ff */
[-C--:B------:R-:W-:Y:S02]  /*29de0*/  IADD3 R14, P4, R14, R24.reuse, RZ ;  /* 0x000000180e0e7210 */ /* 0x080fe40007f9e0ff */
[-C--:B---3--:R-:W-:Y:S02]  /*29df0*/  IADD3 R13, P6, R13, R24.reuse, RZ ;  /* 0x000000180d0d7210 */ /* 0x088fe40007fde0ff */
[-C--:B------:R-:W-:Y:S01]  /*29e00*/  IADD3 R12, P1, R12, R24.reuse, RZ ;  /* 0x000000180c0c7210 */ /* 0x080fe20007f3e0ff */
[----:B------:R-:W-:Y:S01]  /*29e10*/  STL [R1+0xf2c], R15 ;  /* 0x000f2c0f01007387 */ /* 0x000fe20000100800 */
[----:B------:R-:W-:Y:S02]  /*29e20*/  STL [R1+0xf24], R14 ;  /* 0x000f240e01007387 */ /* 0x000fe40000100800 */
[----:B------:R-:W-:Y:S02]  /*29e30*/  STL [R1+0xf1c], R11 ;  /* 0x000f1c0b01007387 */ /* 0x000fe40000100800 */
[--C-:B------:R-:W-:Y:S01]  /*29e40*/  IMAD.X R17, R17, 0x1, R0.reuse, P3 ;  /* 0x0000000111117824 */ /* 0x100fe200018e0600 */
[----:B------:R-:W-:Y:S01]  /*29e50*/  STL [R1+0xf14], R13 ;  /* 0x000f140d01007387 */ /* 0x000fe20000100800 */
[-C--:B------:R-:W-:Y:S01]  /*29e60*/  IADD3 R16, P3, R16, R24.reuse, RZ ;  /* 0x0000001810107210 */ /* 0x080fe20007f7e0ff */
[----:B------:R-:W-:Y:S02]  /*29e70*/  STL [R1+0xf0c], R12 ;  /* 0x000f0c0c01007387 */ /* 0x000fe40000100800 */
[----:B------:R-:W-:Y:S02]  /*29e80*/  STL [R1+0xf30], R19 ;  /* 0x000f301301007387 */ /* 0x000fe40000100800 */
[----:B----4-:R-:W-:Y:S01]  /*29e90*/  IMAD.X R29, R29, 0x1, R0, P4 ;  /* 0x000000011d1d7824 */ /* 0x010fe200020e0600 */
[----:B------:R-:W-:Y:S01]  /*29ea0*/  STL [R1+0xf04], R18 ;  /* 0x000f041201007387 */ /* 0x000fe20000100800 */
[-C--:B------:R-:W-:Y:S01]  /*29eb0*/  IADD3 R28, P4, R28, R24.reuse, RZ ;  /* 0x000000181c1c7210 */ /* 0x080fe20007f9e0ff */
[----:B------:R-:W-:Y:S02]  /*29ec0*/  STL [R1+0xf28], R17 ;  /* 0x000f281101007387 */ /* 0x000fe40000100800 */
[----:B------:R-:W-:Y:S01]  /*29ed0*/  STL [R1+0xefc], R16 ;  /* 0x000efc1001007387 */ /* 0x000fe20000100800 */
[----:B------:R0:W-:Y:S01]  /*29ee0*/  STL [R1+0x1450], R0 ;  /* 0x0014500001007387 */ /* 0x0001e20000100800 */
[----:B------:R-:W-:Y:S03]  /*29ef0*/  STL [R1+0xf20], R29 ;  /* 0x000f201d01007387 */ /* 0x000fe60000100800 */
[----:B0-----:R-:W2:Y:S01]  /*29f00*/  LDL.LU R0, [R1+0xeec] ;  /* 0x000eec0001007983 */ /* 0x001ea20000300800 */
[----:B------:R-:W-:Y:S02]  /*29f10*/  STL [R1+0xef4], R28 ;  /* 0x000ef41c01007387 */ /* 0x000fe40000100800 */
[----:B------:R-:W3:Y:S02]  /*29f20*/  LDL.LU R7, [R1+0xedc] ;  /* 0x000edc0001077983 */ /* 0x000ee40000300800 */
[----:B------:R-:W-:Y:S01]  /*29f30*/  STL [R1+0xf18], R2 ;  /* 0x000f180201007387 */ /* 0x000fe20000100800 */
[----:B---3--:R0:W-:Y:S04]  /*29f40*/  STL [R1+0x1444], R7 ;  /* 0x0014440701007387 */ /* 0x0081e80000100800 */
[----:B0-----:R-:W3:Y:S04]  /*29f50*/  LDL.LU R7, [R1+0xf08] ;  /* 0x000f080001077983 */ /* 0x001ee80000300800 */
[----:B---3--:R0:W-:Y:S04]  /*29f60*/  STL [R1+0x1448], R7 ;  /* 0x0014480701007387 */ /* 0x0081e80000100800 */
[----:B0-----:R-:W3:Y:S01]  /*29f70*/  LDL.LU R7, [R1+0xee4] ;  /* 0x000ee40001077983 */ /* 0x001ee20000300800 */
[----:B--2---:R-:W-:-:S03]  /*29f80*/  IADD3 R0, P5, R0, R24, RZ ;  /* 0x0000001800007210 */ /* 0x004fc60007fbe0ff */
[----:B---3--:R0:W-:Y:S04]  /*29f90*/  STL [R1+0x144c], R7 ;  /* 0x00144c0701007387 */ /* 0x0081e80000100800 */
[----:B0-----:R-:W2:Y:S01]  /*29fa0*/  LDL.LU R7, [R1+0xf10] ;  /* 0x000f100001077983 */ /* 0x001ea20000300800 */
[----:B------:R-:W3:Y:S02]  /*29fb0*/  LDL.LU R3, [R1+0xf00] ;  /* 0x000f000001037983 */ /* 0x000ee40000300800 */
[----:B------:R-:W4:Y:S02]  /*29fc0*/  LDL.LU R10, [R1+0xed4] ;  /* 0x000ed400010a7983 */ /* 0x000f240000300800 */
        /* <DEDUP_REMOVED lines=24> */
[----:B------:R0:W-:Y:S02]  /*2a150*/  STL [R1+0xeec], R0 ;  /* 0x000eec0001007387 */ /* 0x0001e40000100800 */
[----:B0-----:R-:W2:Y:S02]  /*2a160*/  LDL.LU R0, [R1+0x1450] ;  /* 0x0014500001007983 */ /* 0x001ea40000300800 */
[----:B--2---:R-:W-:-:S05]  /*2a170*/  IMAD.X R7, R7, 0x1, R0, P6 ;  /* 0x0000000107077824 */ /* 0x004fca00030e0600 */
[----:B------:R0:W-:Y:S04]  /*2a180*/  STL [R1+0xf10], R7 ;  /* 0x000f100701007387 */ /* 0x0001e80000100800 */
[----:B0-----:R-:W2:Y:S02]  /*2a190*/  LDL.LU R7, [R1+0x144c] ;  /* 0x00144c0001077983 */ /* 0x001ea40000300800 */
[----:B--2---:R-:W-:-:S05]  /*2a1a0*/  IADD3 R7, P6, R7, R24, RZ ;  /* 0x0000001807077210 */ /* 0x004fca0007fde0ff */
[----:B------:R0:W-:Y:S04]  /*2a1b0*/  STL [R1+0xee4], R7 ;  /* 0x000ee40701007387 */ /* 0x0001e80000100800 */
[----:B0-----:R-:W2:Y:S02]  /*2a1c0*/  LDL.LU R7, [R1+0x1448] ;  /* 0x0014480001077983 */ /* 0x001ea40000300800 */
[----:B--2---:R-:W-:-:S05]  /*2a1d0*/  IMAD.X R7, R7, 0x1, R0, P1 ;  /* 0x0000000107077824 */ /* 0x004fca00008e0600 */
[----:B------:R0:W-:Y:S04]  /*2a1e0*/  STL [R1+0xf08], R7 ;  /* 0x000f080701007387 */ /* 0x0001e80000100800 */
[----:B0-----:R-:W2:Y:S01]  /*2a1f0*/  LDL.LU R7, [R1+0x1444] ;  /* 0x0014440001077983 */ /* 0x001ea20000300800 */
[--C-:B---3--:R-:W-:Y:S01]  /*2a200*/  IMAD.X R3, R3, 0x1, R0.reuse, P2 ;  /* 0x0000000103037824 */ /* 0x108fe200010e0600 */
[-C--:B----4-:R-:W-:Y:S01]  /*2a210*/  IADD3 R10, P2, R10, R24.reuse, RZ ;  /* 0x000000180a0a7210 */ /* 0x090fe20007f5e0ff */
[--C-:B------:R-:W-:Y:S01]  /*2a220*/  IMAD.X R4, R4, 0x1, R0.reuse, P3 ;  /* 0x0000000104047824 */ /* 0x100fe200018e0600 */
[-C--:B------:R-:W-:Y:S01]  /*2a230*/  IADD3 R21, P3, R21, R24.reuse, RZ ;  /* 0x0000001815157210 */ /* 0x080fe20007f7e0ff */
        /* <DEDUP_REMOVED lines=16> */
[----:B------:R-:W-:Y:S01]  /*2a340*/  IMAD.X R28, R28, 0x1, R0, P2 ;  /* 0x000000011c1c7824 */ /* 0x000fe200010e0600 */
[----:B------:R-:W-:-:S02]  /*2a350*/  IADD3 R2, P2, R2, R24, RZ ;  /* 0x0000001802027210 */ /* 0x000fc40007f5e0ff */
[----:B--2---:R-:W-:-:S05]  /*2a360*/  IADD3 R7, P1, R7, R24, RZ ;  /* 0x0000001807077210 */ /* 0x004fca0007f3e0ff */
[----:B------:R-:W-:Y:S01]  /*2a370*/  STL [R1+0xedc], R7 ;  /* 0x000edc0701007387 */ /* 0x000fe20000100800 */
[----:B------:R-:W-:Y:S02]  /*2a380*/  STL [R1+0xf00], R3 ;  /* 0x000f000301007387 */ /* 0x000fe40000100800 */
[----:B------:R-:W-:Y:S02]  /*2a390*/  STL [R1+0xed4], R10 ;  /* 0x000ed40a01007387 */ /* 0x000fe40000100800 */
[----:B------:R-:W-:Y:S01]  /*2a3a0*/  STL [R1+0xef8], R4 ;  /* 0x000ef80401007387 */ /* 0x000fe20000100800 */
[----:B------:R-:W-:Y:S01]  /*2a3b0*/  STL [R1+0xecc], R21 ;  /* 0x000ecc1501007387 */ /* 0x000fe20000100800 */
[----:B------:R-:W-:Y:S02]  /*2a3c0*/  STL [R1+0xef0], R20 ;  /* 0x000ef01401007387 */ /* 0x000fe40000100800 */
[----:B------:R-:W-:Y:S02]  /*2a3d0*/  STL [R1+0xec4], R22 ;  /* 0x000ec41601007387 */ /* 0x000fe40000100800 */
[--C-:B------:R-:W-:Y:S01]  /*2a3e0*/  IMAD.X R5, R5, 0x1, R0.reuse, P1 ;  /* 0x0000000105057824 */ /* 0x100fe200008e0600 */
[----:B------:R-:W-:Y:S01]  /*2a3f0*/  STL [R1+0xee8], R23 ;  /* 0x000ee81701007387 */ /* 0x000fe20000100800 */
[----:B------:R-:W-:Y:S01]  /*2a400*/  IADD3 R9, P1, R9, R24, RZ ;  /* 0x0000001809097210 */ /* 0x000fe20007f3e0ff */
        /* <DEDUP_REMOVED lines=11> */
[----:B------:R-:W-:-:S02]  /*2a4c0*/  IMAD.X R16, R16, 0x1, R0, P1 ;  /* 0x0000000110107824 */ /* 0x000fc400008e0600 */
[----:B------:R-:W-:Y:S02]  /*2a4d0*/  STL [R1+0xeb8], R12 ;  /* 0x000eb80c01007387 */ /* 0x000fe40000100800 */
[----:B------:R-:W-:Y:S01]  /*2a4e0*/  STL [R1+0xe8c], R19 ;  /* 0x000e8c1301007387 */ /* 0x000fe20000100800 */
[----:B------:R-:W-:Y:S01]  /*2a4f0*/  IADD3 R29, P1, R29, R24, RZ ;  /* 0x000000181d1d7210 */ /* 0x000fe20007f3e0ff */
[----:B------:R-:W-:Y:S01]  /*2a500*/  STL [R1+0xeb0], R18 ;  /* 0x000eb01201007387 */ /* 0x000fe20000100800 */
[----:B------:R-:W-:Y:S02]  /*2a510*/  STL [R1+0xe84], R17 ;  /* 0x000e841101007387 */ /* 0x000fe40000100800 */
[----:B------:R-:W-:Y:S02]  /*2a520*/  STL [R1+0xea8], R16 ;  /* 0x000ea81001007387 */ /* 0x000fe40000100800 */
[----:B------:R0:W-:Y:S01]  /*2a530*/  STL [R1+0x1440], R24 ;  /* 0x0014401801007387 */ /* 0x0001e20000100800 */
[----:B------:R-:W-:Y:S04]  /*2a540*/  STL [R1+0xe7c], R29 ;  /* 0x000e7c1d01007387 */ /* 0x000fe80000100800 */
        /* <DEDUP_REMOVED lines=8> */
[----:B--2---:R-:W-:-:S03]  /*2a5d0*/  IMAD.X R24, R24, 0x1, R0, P3 ;  /* 0x0000000118187824 */ /* 0x004fc600018e0600 */
        /* <DEDUP_REMOVED lines=30> */
[----:B--2---:R-:W-:-:S05]  /*2a7c0*/  IADD3 R7, P3, R7, R24, RZ ;  /* 0x0000001807077210 */ /* 0x004fca0007f7e0ff */
[----:B------:R0:W-:Y:S04]  /*2a7d0*/  STL [R1+0xe6c], R7 ;  /* 0x000e6c0701007387 */ /* 0x0001e80000100800 */
[----:B0-----:R-:W2:Y:S02]  /*2a7e0*/  LDL.LU R7, [R1+0x143c] ;  /* 0x00143c0001077983 */ /* 0x001ea40000300800 */
[----:B--2---:R-:W-:-:S05]  /*2a7f0*/  IMAD.X R7, R7, 0x1, R0, P4 ;  /* 0x0000000107077824 */ /* 0x004fca00020e0600 */
[----:B------:R0:W-:Y:S04]  /*2a800*/  STL [R1+0xe90], R7 ;  /* 0x000e900701007387 */ /* 0x0001e80000100800 */
[----:B0-----:R-:W2:Y:S02]  /*2a810*/  LDL.LU R7, [R1+0x1438] ;  /* 0x0014380001077983 */ /* 0x001ea40000300800 */
[----:B--2---:R-:W-:-:S05]  /*2a820*/  IADD3 R7, P4, R7, R24, RZ ;  /* 0x0000001807077210 */ /* 0x004fca0007f9e0ff */
[----:B------:R0:W-:Y:S04]  /*2a830*/  STL [R1+0xe64], R7 ;  /* 0x000e640701007387 */ /* 0x0001e80000100800 */
[----:B0-----:R-:W2:Y:S01]  /*2a840*/  LDL.LU R7, [R1+0x1434] ;  /* 0x0014340001077983 */ /* 0x001ea20000300800 */
[--C-:B----4-:R-:W-:Y:S01]  /*2a850*/  IMAD.X R10, R10, 0x1, R0.reuse, P6 ;  /* 0x000000010a0a7824 */ /* 0x110fe200030e0600 */
        /* <DEDUP_REMOVED lines=18> */
[----:B------:R-:W-:Y:S01]  /*2a980*/  IADD3 R16, P4, R16, R24, RZ ;  /* 0x0000001810107210 */ /* 0x000fe20007f9e0ff */
[----:B------:R-:W-:-:S02]  /*2a990*/  IMAD.X R2, R2, 0x1, R0, P6 ;  /* 0x0000000102027824 */ /* 0x000fc400030e0600 */
[----:B--2---:R-:W-:Y:S01]  /*2a9a0*/  IMAD.X R7, R7, 0x1, R0, P5 ;  /* 0x0000000107077824 */ /* 0x004fe200028e0600 */
[----:B---3--:R-:W-:-:S04]  /*2a9b0*/  IADD3 R3, P5, R3, R24, RZ ;  /* 0x0000001803037210 */ /* 0x008fc80007fbe0ff */
[----:B------:R-:W-:Y:S01]  /*2a9c0*/  STL [R1+0xe88], R7 ;  /* 0x000e880701007387 */ /* 0x000fe20000100800 */
[----:B------:R-:W-:Y:S02]  /*2a9d0*/  STL [R1+0xe5c], R3 ;  /* 0x000e5c0301007387 */ /* 0x000fe40000100800 */
[----:B------:R-:W-:Y:S02]  /*2a9e0*/  STL [R1+0xe80], R10 ;  /* 0x000e800a01007387 */ /* 0x000fe40000100800 */
[----:B------:R-:W-:Y:S01]  /*2a9f0*/  STL [R1+0xe54], R4 ;  /* 0x000e540401007387 */ /* 0x000fe20000100800 */
[----:B------:R-:W-:Y:S01]  /*2aa00*/  STL [R1+0xe78], R21 ;  /* 0x000e781501007387 */ /* 0x000fe20000100800 */
[----:B------:R-:W-:Y:S02]  /*2aa10*/  STL [R1+0xe4c], R20 ;  /* 0x000e4c1401007387 */ /* 0x000fe40000100800 */
        /* <DEDUP_REMOVED lines=17> */
[----:B------:R-:W-:-:S02]  /*2ab30*/  IMAD.X R29, R29, 0x1, R0, P5 ;  /* 0x000000011d1d7824 */ /* 0x000fc400028e0600 */
[----:B------:R-:W-:Y:S01]  /*2ab40*/  STL [R1+0xe0c], R18 ;  /* 0x000e0c1201007387 */ /* 0x000fe20000100800 */
[-C--:B------:R-:W-:Y:S01]  /*2ab50*/  IADD3 R28, P5, R28, R24.reuse, RZ ;  /* 0x000000181c1c7210 */ /* 0x080fe20007fbe0ff */
[----:B------:R-:W-:Y:S01]  /*2ab60*/  STL [R1+0xe30], R17 ;  /* 0x000e301101007387 */ /* 0x000fe20000100800 */
[----:B------:R-:W-:Y:S02]  /*2ab70*/  STL [R1+0xe04], R16 ;  /* 0x000e041001007387 */ /* 0x000fe40000100800 */
[----:B------:R0:W-:Y:S02]  /*2ab80*/  STL [R1+0x1430], R0 ;  /* 0x0014300001007387 */ /* 0x0001e40000100800 */
[----:B------:R-:W-:Y:S01]  /*2ab90*/  STL [R1+0xe28], R29 ;  /* 0x000e281d01007387 */ /* 0x000fe20000100800 */
        /* <DEDUP_REMOVED lines=1374> */
[----:B------:R-:W-:Y:S01]  /*30180*/  IADD3 R11, P2, R11, UR8, RZ ;  /* 0x000000080b0b7c10 */ /* 0x000fe2000ff5e0ff */
[--C-:B------:R-:W-:Y:S01]  /*30190*/  IMAD.X R13, R13, 0x1, R0.reuse, P3 ;  /* 0x000000010d0d7824 */ /* 0x100fe200018e0600 */
[----:B------:R-:W-:Y:S01]  /*301a0*/  IADD3 R12, P3, R12, UR8, RZ ;  /* 0x000000080c0c7c10 */ /* 0x000fe2000ff7e0ff */
[--C-:B------:R-:W-:Y:S01]  /*301b0*/  IMAD.X R19, R19, 0x1, R0.reuse, P4 ;  /* 0x0000000113137824 */ /* 0x100fe200020e0600 */
[----:B------:R-:W-:Y:S01]  /*301c0*/  IADD3 R18, P4, R18, UR8, RZ ;  /* 0x0000000812127c10 */ /* 0x000fe2000ff9e0ff */
[--C-:B------:R-:W-:Y:S01]  /*301d0*/  IMAD.X R17, R17, 0x1, R0.reuse, P5 ;  /* 0x0000000111117824 */ /* 0x100fe200028e0600 */
[----:B------:R-:W-:Y:S01]  /*301e0*/  IADD3 R16, P5, R16, UR8, RZ ;  /* 0x0000000810107c10 */ /* 0x000fe2000ffbe0ff */
[----:B--2---:R-:W-:Y:S01]  /*301f0*/  IMAD.X R7, R7, 0x1, R0, P6 ;  /* 0x0000000107077824 */ /* 0x004fe200030e0600 */
[----:B---3--:R-:W-:-:S04]  /*30200*/  IADD3 R3, P6, R3, R24, RZ ;  /* 0x0000001803037210 */ /* 0x008fc80007fde0ff */
[----:B------:R0:W-:Y:S01]  /*30210*/  STL [R1+0xf50], R7 ;  /* 0x000f500701007387 */ /* 0x0001e20000100800 */
        /* <DEDUP_REMOVED lines=25> */
[----:B0-----:R-:W2:Y:S02]  /*303b0*/  LDL.LU R7, [R1+0x1148] ;  /* 0x0011480001077983 */ /* 0x001ea40000300800 */
[----:B------:R-:W-:Y:S01]  /*303c0*/  IMAD.X R29, R29, 0x1, R0, P6 ;  /* 0x000000011d1d7824 */ /* 0x000fe200030e0600 */
[----:B------:R-:W-:-:S04]  /*303d0*/  IADD3 R28, P6, R28, UR8, RZ ;  /* 0x000000081c1c7c10 */ /* 0x000fc8000ffde0ff */
[----:B------:R-:W-:Y:S01]  /*303e0*/  STL [R1+0xfb0], R29 ;  /* 0x000fb01d01007387 */ /* 0x000fe20000100800 */
[----:B------:R-:W-:-:S03]  /*303f0*/  IMAD.X R2, R2, 0x1, R0, P1 ;  /* 0x0000000102027824 */ /* 0x000fc600008e0600 */
[----:B--2---:R0:W-:Y:S01]  /*30400*/  STL [R1+0x1350], R7 ;  /* 0x0013500701007387 */ /* 0x0041e20000100800 */
[----:B------:R1:W-:Y:S03]  /*30410*/  STL [R1+0x1150], R28 ;  /* 0x0011501c01007387 */ /* 0x0003e60000100800 */
[----:B0-----:R-:W2:Y:S01]  /*30420*/  LDL.LU R7, [R1+0x114c] ;  /* 0x00114c0001077983 */ /* 0x001ea20000300800 */
[----:B------:R0:W-:Y:S02]  /*30430*/  STL [R1+0x7dc], R2 ;  /* 0x0007dc0201007387 */ /* 0x0001e40000100800 */
[----:B------:R-:W3:Y:S02]  /*30440*/  LDL.LU R3, [R1+0xfcc] ;  /* 0x000fcc0001037983 */ /* 0x000ee40000300800 */
[----:B------:R-:W4:Y:S01]  /*30450*/  LDL.LU R10, [R1+0x1140] ;  /* 0x00114000010a7983 */ /* 0x000f220000300800 */
        /* <DEDUP_REMOVED lines=21> */
[----:B------:R-:W4:Y:S02]  /*305b0*/  LDL.LU R16, [R1+0x10e8] ;  /* 0x0010e80001107983 */ /* 0x000f240000300800 */
[----:B------:R-:W4:Y:S02]  /*305c0*/  LDL.LU R29, [R1+0x110c] ;  /* 0x00110c00011d7983 */ /* 0x000f240000300800 */
[----:B-1----:R-:W4:Y:S01]  /*305d0*/  LDL.LU R28, [R1+0x10e0] ;  /* 0x0010e000011c7983 */ /* 0x002f220000300800 */
[----:B0-----:R-:W4:Y:S01]  /*305e0*/  LDL.LU R2, [R1+0x1104] ;  /* 0x0011040001027983 */ /* 0x001f220000300800 */
[----:B------:R0:W-:Y:S03]  /*305f0*/  STL [R1+0x1334], R0 ;  /* 0x0013340001007387 */ /* 0x0001e60000100800 */
[----:B0-----:R-:W4:Y:S01]  /*30600*/  LDL.LU R0, [R1+0x7d8] ;  /* 0x0007d80001007983 */ /* 0x001f220000300800 */
[----:B--2---:R-:W-:-:S05]  /*30610*/  IADD3 R7, P1, R7, UR8, RZ ;  /* 0x0000000807077c10 */ /* 0x004fca000ff3e0ff */
[----:B------:R0:W-:Y:S04]  /*30620*/  STL [R1+0x114c], R7 ;  /* 0x00114c0701007387 */ /* 0x0001e80000100800 */
[----:B0-----:R-:W2:Y:S01]  /*30630*/  LDL.LU R7, [R1+0x1350] ;  /* 0x0013500001077983 */ /* 0x001ea20000300800 */
[----:B---3--:R-:W-:Y:S01]  /*30640*/  IADD3.X R3, R3, UR5, RZ, P3, !PT ;  /* 0x0000000503037c10 */ /* 0x008fe20009ffe4ff */
[----:B----4-:R-:W-:Y:S01]  /*30650*/  IADD3 R10, P3, R10, UR8, RZ ;  /* 0x000000080a0a7c10 */ /* 0x010fe2000ff7e0ff */
[----:B------:R-:W-:Y:S01]  /*30660*/  IADD3.X R4, R4, UR5, RZ, P4, !PT ;  /* 0x0000000504047c10 */ /* 0x000fe2000a7fe4ff */
[----:B------:R-:W-:Y:S01]  /*30670*/  IADD3 R21, P4, R21, UR8, RZ ;  /* 0x0000000815157c10 */ /* 0x000fe2000ff9e0ff */
[----:B------:R-:W-:Y:S01]  /*30680*/  IADD3.X R20, R20, UR5, RZ, P5, !PT ;  /* 0x0000000514147c10 */ /* 0x000fe2000affe4ff */
[----:B------:R-:W-:Y:S01]  /*30690*/  IADD3 R22, P5, R22, UR8, RZ ;  /* 0x0000000816167c10 */ /* 0x000fe2000ffbe0ff */
[----:B------:R-:W-:Y:S01]  /*306a0*/  IADD3.X R23, R23, UR5, RZ, P6, !PT ;  /* 0x0000000517177c10 */ /* 0x000fe2000b7fe4ff */
[----:B------:R-:W-:Y:S01]  /*306b0*/  IADD3 R26, P6, R26, UR8, RZ ;  /* 0x000000081a1a7c10 */ /* 0x000fe2000ffde0ff */
[----:B------:R-:W-:Y:S01]  /*306c0*/  IADD3.X R27, R27, UR5, RZ, P1, !PT ;  /* 0x000000051b1b7c10 */ /* 0x000fe20008ffe4ff */
[----:B------:R-:W-:Y:S01]  /*306d0*/  IADD3 R6, P1, R6, UR8, RZ ;  /* 0x0000000806067c10 */ /* 0x000fe2000ff3e0ff */
[----:B------:R-:W-:-:S05]  /*306e0*/  IADD3.X R0, R0, UR5, RZ, P2, !PT ;  /* 0x0000000500007c10 */ /* 0x000fca00097fe4ff */
[----:B------:R0:W-:Y:S01]  /*306f0*/  STL [R1+0x7d8], R0 ;  /* 0x0007d80001007387 */ /* 0x0001e20000100800 */
        /* <DEDUP_REMOVED lines=10> */
[----:B--2---:R-:W-:-:S05]  /*307a0*/  IADD3 R7, P2, R7, UR8, RZ ;  /* 0x0000000807077c10 */ /* 0x004fca000ff5e0ff */
[----:B------:R-:W-:Y:S01]  /*307b0*/  STL [R1+0x1148], R7 ;  /* 0x0011480701007387 */ /* 0x000fe20000100800 */
[----:B------:R-:W-:Y:S02]  /*307c0*/  STL [R1+0xfcc], R3 ;  /* 0x000fcc0301007387 */ /* 0x000fe40000100800 */
[----:B------:R-:W-:Y:S02]  /*307d0*/  STL [R1+0x1140], R10 ;  /* 0x0011400a01007387 */ /* 0x000fe40000100800 */
[----:B------:R-:W-:Y:S01]  /*307e0*/  STL [R1+0xfc8], R4 ;  /* 0x000fc80401007387 */ /* 0x000fe20000100800 */
[----:B------:R-:W-:Y:S01]  /*307f0*/  STL [R1+0x1138], R21 ;  /* 0x0011381501007387 */ /* 0x000fe20000100800 */
[----:B------:R-:W-:Y:S02]  /*30800*/  STL [R1+0xfc4], R20 ;  /* 0x000fc41401007387 */ /* 0x000fe40000100800 */
[----:B------:R-:W-:Y:S01]  /*30810*/  STL [R1+0x1130], R22 ;  /* 0x0011301601007387 */ /* 0x000fe20000100800 */
[----:B------:R-:W-:Y:S01]  /*30820*/  IADD3.X R5, R5, UR5, RZ, P2, !PT ;  /* 0x0000000505057c10 */ /* 0x000fe200097fe4ff */
[----:B------:R-:W-:Y:S01]  /*30830*/  STL [R1+0xfc0], R23 ;  /* 0x000fc01701007387 */ /* 0x000fe20000100800 */
[----:B------:R-:W-:Y:S01]  /*30840*/  IADD3 R9, P2, R9, UR8, RZ ;  /* 0x0000000809097c10 */ /* 0x000fe2000ff5e0ff */
        /* <DEDUP_REMOVED lines=11> */
[----:B------:R-:W-:Y:S01]  /*30900*/  IADD3.X R17, R17, UR5, RZ, P2, !PT ;  /* 0x0000000511117c10 */ /* 0x000fe200097fe4ff */
[----:B------:R-:W-:Y:S01]  /*30910*/  STL [R1+0x1124], R13 ;  /* 0x0011240d01007387 */ /* 0x000fe20000100800 */
[----:B------:R-:W-:Y:S01]  /*30920*/  IADD3 R16, P2, R16, UR8, RZ ;  /* 0x0000000810107c10 */ /* 0x000fe2000ff5e0ff */
[----:B------:R-:W-:Y:S01]  /*30930*/  STL [R1+0x10f8], R12 ;  /* 0x0010f80c01007387 */ /* 0x000fe20000100800 */
[----:B------:R-:W-:Y:S02]  /*30940*/  STL [R1+0x111c], R19 ;  /* 0x00111c1301007387 */ /* 0x000fe40000100800 */
[----:B------:R-:W-:Y:S02]  /*30950*/  STL [R1+0x10f0], R18 ;  /* 0x0010f01201007387 */ /* 0x000fe40000100800 */
[----:B------:R-:W-:Y:S01]  /*30960*/  STL [R1+0x1114], R17 ;  /* 0x0011141101007387 */ /* 0x000fe20000100800 */
[----:B------:R-:W-:Y:S01]  /*30970*/  STL [R1+0x10e8], R16 ;  /* 0x0010e81001007387 */ /* 0x000fe20000100800 */
[----:B0-----:R-:W2:Y:S01]  /*30980*/  LDL.LU R0, [R1+0x10d0] ;  /* 0x0010d00001007983 */ /* 0x001ea20000300800 */
[----:B------:R-:W-:Y:S01]  /*30990*/  IADD3.X R29, R29, UR5, RZ, P3, !PT ;  /* 0x000000051d1d7c10 */ /* 0x000fe20009ffe4ff */
[----:B------:R-:W-:-:S04]  /*309a0*/  IADD3 R28, P3, R28, UR8, RZ ;  /* 0x000000081c1c7c10 */ /* 0x000fc8000ff7e0ff */
[----:B------:R-:W-:Y:S04]  /*309b0*/  STL [R1+0x110c], R29 ;  /* 0x00110c1d01007387 */ /* 0x000fe80000100800 */
[----:B--2---:R0:W-:Y:S01]  /*309c0*/  STL [R1+0x1348], R0 ;  /* 0x0013480001007387 */ /* 0x0041e20000100800 */
[----:B------:R-:W-:Y:S03]  /*309d0*/  STL [R1+0x10e0], R28 ;  /* 0x0010e01c01007387 */ /* 0x000fe60000100800 */
[----:B0-----:R-:W2:Y:S01]  /*309e0*/  LDL.LU R0, [R1+0x10fc] ;  /* 0x0010fc0001007983 */ /* 0x001ea20000300800 */
[----:B------:R-:W-:-:S05]  /*309f0*/  IADD3.X R2, R2, UR5, RZ, P4, !PT ;  /* 0x0000000502027c10 */ /* 0x000fca000a7fe4ff */
[----:B------:R-:W-:Y:S04]  /*30a00*/  STL [R1+0x1104], R2 ;  /* 0x0011040201007387 */ /* 0x000fe80000100800 */
[----:B--2---:R0:W-:Y:S04]  /*30a10*/  STL [R1+0x134c], R0 ;  /* 0x00134c0001007387 */ /* 0x0041e80000100800 */
[----:B0-----:R-:W2:Y:S01]  /*30a20*/  LDL.LU R0, [R1+0x10d8] ;  /* 0x0010d80001007983 */ /* 0x001ea20000300800 */
[----:B------:R-:W3:Y:S02]  /*30a30*/  LDL.LU R7, [R1+0x10f4] ;  /* 0x0010f40001077983 */ /* 0x000ee40000300800 */
[----:B------:R-:W4:Y:S02]  /*30a40*/  LDL.LU R3, [R1+0x10c8] ;  /* 0x0010c80001037983 */ /* 0x000f240000300800 */
        /* <DEDUP_REMOVED lines=26> */
[----:B--2---:R-:W-:-:S05]  /*30bf0*/  IADD3 R0, P4, R0, UR8, RZ ;  /* 0x0000000800007c10 */ /* 0x004fca000ff9e0ff */
[----:B------:R0:W-:Y:S04]  /*30c00*/  STL [R1+0x10d8], R0 ;  /* 0x0010d80001007387 */ /* 0x0001e80000100800 */
[----:B0-----:R-:W2:Y:S02]  /*30c10*/  LDL.LU R0, [R1+0x134c] ;  /* 0x00134c0001007983 */ /* 0x001ea40000300800 */
[----:B--2---:R-:W-:-:S05]  /*30c20*/  IADD3.X R0, R0, UR5, RZ, P5, !PT ;  /* 0x0000000500007c10 */ /* 0x004fca000affe4ff */
        /* <DEDUP_REMOVED lines=22> */
[----:B------:R-:W-:-:S02]  /*30d90*/  IADD3.X R16, R16, UR5, RZ, P6, !PT ;  /* 0x0000000510107c10 */ /* 0x000fc4000b7fe4ff */
[----:B--2---:R-:W-:-:S05]  /*30da0*/  IADD3 R0, P5, R0, UR8, RZ ;  /* 0x0000000800007c10 */ /* 0x004fca000ffbe0ff */
[----:B------:R0:W-:Y:S01]  /*30db0*/  STL [R1+0x10d0], R0 ;  /* 0x0010d00001007387 */ /* 0x0001e20000100800 */
        /* <DEDUP_REMOVED lines=28> */
[----:B------:R-:W-:Y:S02]  /*30f80*/  STL [R1+0x1094], R16 ;  /* 0x0010941001007387 */ /* 0x000fe40000100800 */
[----:B0-----:R-:W2:Y:S01]  /*30f90*/  LDL.LU R0, [R1+0x107c] ;  /* 0x00107c0001007983 */ /* 0x001ea20000300800 */
[----:B------:R-:W-:-:S02]  /*30fa0*/  IADD3 R29, P6, R29, UR8, RZ ;  /* 0x000000081d1d7c10 */ /* 0x000fc4000ffde0ff */
[----:B------:R-:W-:-:S03]  /*30fb0*/  IADD3.X R28, R28, UR5, RZ, P1, !PT ;  /* 0x000000051c1c7c10 */ /* 0x000fc60008ffe4ff */
[----:B------:R-:W-:Y:S04]  /*30fc0*/  STL [R1+0x1068], R29 ;  /* 0x0010681d01007387 */ /* 0x000fe80000100800 */
[----:B--2---:R0:W-:Y:S01]  /*30fd0*/  STL [R1+0x1340], R0 ;  /* 0x0013400001007387 */ /* 0x0041e20000100800 */
[----:B------:R-:W-:Y:S03]  /*30fe0*/  STL [R1+0x108c], R28 ;  /* 0x00108c1c01007387 */ /* 0x000fe60000100800 */
[----:B0-----:R-:W2:Y:S01]  /*30ff0*/  LDL.LU R0, [R1+0x1058] ;  /* 0x0010580001007983 */ /* 0x001ea20000300800 */
[----:B------:R-:W-:-:S05]  /*31000*/  IADD3 R2, P1, R2, UR8, RZ ;  /* 0x0000000802027c10 */ /* 0x000fca000ff3e0ff */
        /* <DEDUP_REMOVED lines=31> */
[----:B--2---:R-:W-:-:S05]  /*31200*/  IADD3.X R0, R0, UR5, RZ, P2, !PT ;  /* 0x0000000500007c10 */ /* 0x004fca00097fe4ff */
[----:B------:R0:W-:Y:S04]  /*31210*/  STL [R1+0x1084], R0 ;  /* 0x0010840001007387 */ /* 0x0001e80000100800 */
[----:B0-----:R-:W2:Y:S02]  /*31220*/  LDL.LU R0, [R1+0x1344] ;  /* 0x0013440001007983 */ /* 0x001ea40000300800 */
[----:B--2---:R-:W-:-:S05]  /*31230*/  IADD3 R0, P2, R0, UR8, RZ ;  /* 0x0000000800007c10 */ /* 0x004fca000ff5e0ff */
[----:B------:R0:W-:Y:S04]  /*31240*/  STL [R1+0x1058], R0 ;  /* 0x0010580001007387 */ /* 0x0001e80000100800 */
[----:B0-----:R-:W2:Y:S01]  /*31250*/  LDL.LU R0, [R1+0x1340] ;  /* 0x0013400001007983 */ /* 0x001ea20000300800 */
[----:B----4-:R-:W-:Y:S01]  /*31260*/  IADD3.X R3, R3, UR5, RZ, P4, !PT ;  /* 0x0000000503037c10 */ /* 0x010fe2000a7fe4ff */
[----:B---3--:R-:W-:Y:S01]  /*31270*/  IADD3 R10, P4, R10, UR8, RZ ;  /* 0x000000080a0a7c10 */ /* 0x008fe2000ff9e0ff */
        /* <DEDUP_REMOVED lines=18> */
[----:B--2---:R-:W-:Y:S01]  /*313a0*/  IADD3.X R0, R0, UR5, RZ, P3, !PT ;  /* 0x0000000500007c10 */ /* 0x004fe20009ffe4ff */
[----:B------:R-:W-:-:S04]  /*313b0*/  IADD3 R7, P3, R7, UR8, RZ ;  /* 0x0000000807077c10 */ /* 0x000fc8000ff7e0ff */
[----:B------:R0:W-:Y:S01]  /*313c0*/  STL [R1+0x107c], R0 ;  /* 0x00107c0001007387 */ /* 0x0001e20000100800 */
[----:B------:R-:W-:Y:S02]  /*313d0*/  STL [R1+0x1050], R7 ;  /* 0x0010500701007387 */ /* 0x000fe40000100800 */
[----:B------:R-:W-:Y:S02]  /*313e0*/  STL [R1+0x1074], R3 ;  /* 0x0010740301007387 */ /* 0x000fe40000100800 */
[----:B------:R-:W-:Y:S01]  /*313f0*/  STL [R1+0x1048], R10 ;  /* 0x0010480a01007387 */ /* 0x000fe20000100800 */
[----:B------:R-:W-:Y:S01]  /*31400*/  STL [R1+0x106c], R4 ;  /* 0x00106c0401007387 */ /* 0x000fe20000100800 */
[----:B------:R-:W-:Y:S02]  /*31410*/  STL [R1+0x1040], R21 ;  /* 0x0010401501007387 */ /* 0x000fe40000100800 */
        /* <DEDUP_REMOVED lines=81> */
[----:B------:R0:W-:Y:S04]  /*31930*/  STL [R1+0x117c], R0 ;  /* 0x00117c0001007387 */ /* 0x0001e80000100800 */
[----:B0-----:R0:W5:Y:S01]  /*31940*/  LDL.LU R0, [R1+0x1334] ;  /* 0x0013340001007983 */ /* 0x0011620000300800 */
[----:B------:R1:W-:Y:S03]  /*31950*/  STL [R1+0xffc], R20 ;  /* 0x000ffc1401007387 */ /* 0x0003e60000100800 */
[----:B-1----:R0:W5:Y:S01]  /*31960*/  LDL.LU R20, [R1+0x1330] ;  /* 0x0013300001147983 */ /* 0x0021620000300800 */
[----:B------:R1:W-:Y:S03]  /*31970*/  STL [R1+0x1184], R21 ;  /* 0x0011841501007387 */ /* 0x0003e60000100800 */
[----:B-1----:R0:W5:Y:S01]  /*31980*/  LDL.LU R21, [R1+0x132c] ;  /* 0x00132c0001157983 */ /* 0x0021620000300800 */
[----:B------:R1:W-:Y:S03]  /*31990*/  STL [R1+0xff4], R6 ;  /* 0x000ff40601007387 */ /* 0x0003e60000100800 */
[----:B-1----:R-:W2:Y:S01]  /*319a0*/  LDL.LU R6, [R1+0x1328] ;  /* 0x0013280001067983 */ /* 0x002ea20000300800 */
[----:B------:R1:W-:Y:S03]  /*319b0*/  STL [R1+0x118c], R5 ;  /* 0x00118c0501007387 */ /* 0x0003e60000100800 */
[----:B-1----:R-:W3:Y:S01]  /*319c0*/  LDL.LU R5, [R1+0x1324] ;  /* 0x0013240001057983 */ /* 0x002ee20000300800 */
[----:B------:R1:W-:Y:S03]  /*319d0*/  STL [R1+0xff0], R9 ;  /* 0x000ff00901007387 */ /* 0x0003e60000100800 */
[----:B-1----:R-:W4:Y:S01]  /*319e0*/  LDL.LU R9, [R1+0x1320] ;  /* 0x0013200001097983 */ /* 0x002f220000300800 */
[----:B------:R1:W-:Y:S03]  /*319f0*/  STL [R1+0x1194], R8 ;  /* 0x0011940801007387 */ /* 0x0003e60000100800 */
[----:B-1----:R-:W4:Y:S01]  /*31a00*/  LDL.LU R8, [R1+0x131c] ;  /* 0x00131c0001087983 */ /* 0x002f220000300800 */
[----:B------:R1:W-:Y:S01]  /*31a10*/  STL [R1+0xfec], R25 ;  /* 0x000fec1901007387 */ /* 0x0003e20000100800 */
[----:B------:R-:W-:Y:S01]  /*31a20*/  IADD3.X R11, R11, UR5, RZ, P6, !PT ;  /* 0x000000050b0b7c10 */ /* 0x000fe2000b7fe4ff */
[----:B------:R-:W-:Y:S01]  /*31a30*/  IADD3 R12, P6, R12, UR8, RZ ;  /* 0x000000080c0c7c10 */ /* 0x000fe2000ffde0ff */
[----:B-1----:R0:W5:Y:S01]  /*31a40*/  LDL.LU R25, [R1+0x1318] ;  /* 0x0013180001197983 */ /* 0x0021620000300800 */
[----:B------:R1:W-:Y:S01]  /*31a50*/  STL [R1+0x119c], R24 ;  /* 0x00119c1801007387 */ /* 0x0003e20000100800 */
[----:B------:R-:W-:-:S02]  /*31a60*/  IADD3 R18, P1, R18, UR8, RZ ;  /* 0x0000000812127c10 */ /* 0x000fc4000ff3e0ff */
[----:B------:R-:W-:Y:S01]  /*31a70*/  IADD3.X R19, R19, UR5, RZ, P2, !PT ;  /* 0x0000000513137c10 */ /* 0x000fe200097fe4ff */
[----:B-1----:R0:W5:Y:S01]  /*31a80*/  LDL.LU R24, [R1+0x1314] ;  /* 0x0013140001187983 */ /* 0x0021620000300800 */
[----:B------:R1:W-:Y:S01]  /*31a90*/  STL [R1+0xfe8], R14 ;  /* 0x000fe80e01007387 */ /* 0x0003e20000100800 */
[----:B------:R-:W-:Y:S02]  /*31aa0*/  IADD3 R16, P2, R16, UR8, RZ ;  /* 0x0000000810107c10 */ /* 0x000fe4000ff5e0ff */
[----:B-1----:R0:W5:Y:S01]  /*31ab0*/  LDL.LU R14, [R1+0x1310] ;  /* 0x00131000010e7983 */ /* 0x0021620000300800 */
[----:B------:R1:W-:Y:S01]  /*31ac0*/  STL [R1+0x11b8], R15 ;  /* 0x0011b80f01007387 */ /* 0x0003e20000100800 */
[----:B------:R-:W-:Y:S02]  /*31ad0*/  IADD3.X R17, R17, UR5, RZ, P3, !PT ;  /* 0x0000000511117c10 */ /* 0x000fe40009ffe4ff */
[----:B-1----:R0:W5:Y:S01]  /*31ae0*/  LDL.LU R15, [R1+0x130c] ;  /* 0x00130c00010f7983 */ /* 0x0021620000300800 */
[----:B------:R1:W-:Y:S01]  /*31af0*/  STL [R1+0xfe4], R11 ;  /* 0x000fe40b01007387 */ /* 0x0003e20000100800 */
[----:B------:R-:W-:-:S02]  /*31b00*/  IADD3 R28, P3, R28, UR8, RZ ;  /* 0x000000081c1c7c10 */ /* 0x000fc4000ff7e0ff */
[----:B-1----:R0:W5:Y:S01]  /*31b10*/  LDL.LU R11, [R1+0x1308] ;  /* 0x00130800010b7983 */ /* 0x0021620000300800 */
[----:B------:R1:W-:Y:S01]  /*31b20*/  STL [R1+0x11b4], R12 ;  /* 0x0011b40c01007387 */ /* 0x0003e20000100800 */
[----:B------:R-:W-:Y:S02]  /*31b30*/  IADD3.X R29, R29, UR5, RZ, P4, !PT ;  /* 0x000000051d1d7c10 */ /* 0x000fe4000a7fe4ff */
[----:B-1----:R0:W5:Y:S01]  /*31b40*/  LDL.LU R12, [R1+0x1304] ;  /* 0x00130400010c7983 */ /* 0x0021620000300800 */
[----:B------:R1:W-:Y:S01]  /*31b50*/  STL [R1+0xfe0], R13 ;  /* 0x000fe00d01007387 */ /* 0x0003e20000100800 */
[----:B------:R-:W-:Y:S02]  /*31b60*/  IADD3 R2, P4, R2, UR8, RZ ;  /* 0x0000000802027c10 */ /* 0x000fe4000ff9e0ff */
[----:B-1----:R0:W5:Y:S01]  /*31b70*/  LDL.LU R13, [R1+0x1300] ;  /* 0x00130000010d7983 */ /* 0x0021620000300800 */
[----:B------:R1:W-:Y:S01]  /*31b80*/  STL [R1+0x11b0], R18 ;  /* 0x0011b01201007387 */ /* 0x0003e20000100800 */
[----:B------:R-:W-:Y:S01]  /*31b90*/  IADD3.X R7, R7, UR5, RZ, P5, !PT ;  /* 0x0000000507077c10 */ /* 0x000fe2000affe4ff */
[----:B------:R-:W-:Y:S01]  /*31ba0*/  IADD3 R3, P5, R3, UR8, RZ ;  /* 0x0000000803037c10 */ /* 0x000fe2000ffbe0ff */
[----:B-1----:R0:W5:Y:S01]  /*31bb0*/  LDL.LU R18, [R1+0x12fc] ;  /* 0x0012fc0001127983 */ /* 0x0021620000300800 */
[----:B------:R1:W-:Y:S01]  /*31bc0*/  STL [R1+0xfdc], R19 ;  /* 0x000fdc1301007387 */ /* 0x0003e20000100800 */
[----:B------:R-:W-:-:S02]  /*31bd0*/  IADD3.X R10, R10, UR5, RZ, P6, !PT ;  /* 0x000000050a0a7c10 */ /* 0x000fc4000b7fe4ff */
[----:B------:R-:W-:Y:S01]  /*31be0*/  IADD3.X R4, R4, UR5, RZ, P1, !PT ;  /* 0x0000000504047c10 */ /* 0x000fe20008ffe4ff */
[----:B-1----:R0:W5:Y:S01]  /*31bf0*/  LDL.LU R19, [R1+0x12f8] ;  /* 0x0012f80001137983 */ /* 0x0021620000300800 */
[----:B------:R1:W-:Y:S01]  /*31c00*/  STL [R1+0x11ac], R16 ;  /* 0x0011ac1001007387 */ /* 0x0003e20000100800 */
[----:B------:R-:W-:Y:S02]  /*31c10*/  IADD3.X R22, R22, UR5, RZ, P2, !PT ;  /* 0x0000000516167c10 */ /* 0x000fe400097fe4ff */
[----:B------:R-:W-:Y:S01]  /*31c20*/  IADD3.X R23, R23, UR5, RZ, P3, !PT ;  /* 0x0000000517177c10 */ /* 0x000fe20009ffe4ff */
[----:B-1----:R0:W5:Y:S01]  /*31c30*/  LDL.LU R16, [R1+0x12f4] ;  /* 0x0012f40001107983 */ /* 0x0021620000300800 */
[----:B------:R1:W-:Y:S03]  /*31c40*/  STL [R1+0xfd8], R17 ;  /* 0x000fd81101007387 */ /* 0x0003e60000100800 */
[----:B-1----:R0:W5:Y:S01]  /*31c50*/  LDL.LU R17, [R1+0x12f0] ;  /* 0x0012f00001117983 */ /* 0x0021620000300800 */
[----:B------:R1:W-:Y:S03]  /*31c60*/  STL [R1+0x11a8], R28 ;  /* 0x0011a81c01007387 */ /* 0x0003e60000100800 */
[----:B-1----:R0:W5:Y:S01]  /*31c70*/  LDL.LU R28, [R1+0x12ec] ;  /* 0x0012ec00011c7983 */ /* 0x0021620000300800 */
[----:B------:R1:W-:Y:S01]  /*31c80*/  STL [R1+0x1160], R29 ;  /* 0x0011601d01007387 */ /* 0x0003e20000100800 */
[----:B------:R-:W-:-:S02]  /*31c90*/  IADD3.X R26, R26, UR5, RZ, P4, !PT ;  /* 0x000000051a1a7c10 */ /* 0x000fc4000a7fe4ff */
[----:B-1----:R0:W5:Y:S01]  /*31ca0*/  LDL.LU R29, [R1+0x12e8] ;  /* 0x0012e800011d7983 */ /* 0x0021620000300800 */
[----:B------:R1:W-:Y:S02]  /*31cb0*/  STL [R1+0x11a4], R2 ;  /* 0x0011a40201007387 */ /* 0x0003e40000100800 */
[----:B------:R-:W-:Y:S02]  /*31cc0*/  STL [R1+0x1168], R7 ;  /* 0x0011680701007387 */ /* 0x000fe40000100800 */
[----:B------:R-:W-:Y:S01]  /*31cd0*/  STL [R1+0x11a0], R3 ;  /* 0x0011a00301007387 */ /* 0x000fe20000100800 */
[----:B------:R-:W-:Y:S01]  /*31ce0*/  STL [R1+0x1170], R10 ;  /* 0x0011700a01007387 */ /* 0x000fe20000100800 */
[----:B------:R-:W-:Y:S02]  /*31cf0*/  STL [R1+0x1178], R4 ;  /* 0x0011780401007387 */ /* 0x000fe40000100800 */
[----:B------:R-:W-:Y:S02]  /*31d00*/  STL [R1+0x1180], R22 ;  /* 0x0011801601007387 */ /* 0x000fe40000100800 */
[----:B------:R3:W-:Y:S01]  /*31d10*/  STL [R1+0x1188], R23 ;  /* 0x0011881701007387 */ /* 0x0007e20000100800 */
[----:B------:R-:W-:Y:S01]  /*31d20*/  IADD3.X R27, R27, UR5, RZ, P5, !PT ;  /* 0x000000051b1b7c10 */ /* 0x000fe2000affe4ff */
[----:B-1----:R-:W1:Y:S04]  /*31d30*/  S2R R2, SR_TID.X ;  /* 0x0000000000027919 */ /* 0x002e680000002100 */
[----:B------:R0:W-:Y:S01]  /*31d40*/  STL [R1+0x1190], R26 ;  /* 0x0011901a01007387 */ /* 0x0001e20000100800 */
[----:B-1----:R-:W-:-:S05]  /*31d50*/  LOP3.LUT R2, R2, 0x3f, RZ, 0xc0, !PT ;  /* 0x0000003f02027812 */ /* 0x002fca00078ec0ff */
[----:B------:R-:W-:Y:S02]  /*31d60*/  IMAD.SHL.U32 R2, R2, 0x2, RZ ;  /* 0x0000000202027824 */ /* 0x000fe400078e00ff */
[----:B---3--:R-:W-:Y:S02]  /*31d70*/  IMAD.MOV.U32 R23, RZ, RZ, R5 ;  /* 0x000000ffff177224 */ /* 0x008fe400078e0005 */
[----:B--2---:R-:W-:Y:S02]  /*31d80*/  IMAD.MOV.U32 R5, RZ, RZ, R6 ;  /* 0x000000ffff057224 */ /* 0x004fe400078e0006 */
[----:B----4-:R-:W-:-:S05]  /*31d90*/  IMAD.MOV.U32 R4, RZ, RZ, R9 ;  /* 0x000000ffff047224 */ /* 0x010fca00078e0009 */
[----:B------:R0:W-:Y:S01]  /*31da0*/  STL.64 [R1+0x5d8], R4 ;  /* 0x0005d80401007387 */ /* 0x0001e20000100a00 */
[----:B------:R0:W-:Y:S02]  /*31db0*/  STL [R1+0x1198], R27 ;  /* 0x0011981b01007387 */ /* 0x0001e40000100800 */
[----:B------:R-:W-:-:S05]  /*31dc0*/  IMAD.MOV.U32 R22, RZ, RZ, R8 ;  /* 0x000000ffff167224 */ /* 0x000fca00078e0008 */
[----:B------:R0:W-:Y:S01]  /*31dd0*/  STL.64 [R1+0x5e0], R22 ;  /* 0x0005e01601007387 */ /* 0x0001e20000100a00 */
[----:B------:R-:W-:Y:S01]  /*31de0*/  @!P0 CALL.REL.NOINC `(.L_x_1) ;  /* 0x0000001000008944 */ /* 0x000fe20003c00000 */
[----:B------:R-:W-:Y:S05]  /*31df0*/  BRA `(.L_x_2) ;  /* 0xfffdb41000007947 */ /* 0x000fea000383ffff */
.L_x_1:
[----:B-----5:R1:W-:Y:S04]  /*31e00*/  STL [R1+0x14b4], R14 ;  /* 0x0014b40e01007387 */ /* 0x0203e80000100800 */
[----:B-1----:R-:W2:Y:S04]  /*31e10*/  LDL.LU R14, [R1+0x220] ;  /* 0x00022000010e7983 */ /* 0x002ea80000300800 */
[----:B--2---:R1:W-:Y:S04]  /*31e20*/  STL [R1+0x14bc], R14 ;  /* 0x0014bc0e01007387 */ /* 0x0043e80000100800 */
        /* <DEDUP_REMOVED lines=12> */
[----:B------:R2:W-:Y:S01]  /*31ef0*/  STL [R1+0x14b0], R15 ;  /* 0x0014b00f01007387 */ /* 0x0005e20000100800 */
[----:B-1----:R-:W-:-:S03]  /*31f00*/  IMAD.MOV.U32 R14, RZ, RZ, R21 ;  /* 0x000000ffff0e7224 */ /* 0x002fc600078e0015 */
[----:B--2---:R-:W2:Y:S04]  /*31f10*/  LDL.LU R15, [R1+0x11c] ;  /* 0x00011c00010f7983 */ /* 0x004ea80000300800 */
        /* <DEDUP_REMOVED lines=15> */
[----:B------:R-:W2:Y:S04]  /*32010*/  LDL.LU R2, [R1+0x144] ;  /* 0x0001440001027983 */ /* 0x000ea80000300800 */
[----:B------:R-:W2:Y:S01]  /*32020*/  LDL.LU R0, [R1+0x140] ;  /* 0x0001400001007983 */ /* 0x000ea20000300800 */
[----:B-1----:R-:W-:-:S03]  /*32030*/  IMAD.MOV.U32 R15, RZ, RZ, R20 ;  /* 0x000000ffff0f7224 */ /* 0x002fc600078e0014 */
[----:B------:R-:W3:Y:S04]  /*32040*/  LDL.LU R9, [R1+0x244] ;  /* 0x0002440001097983 */ /* 0x000ee80000300800 */
[----:B------:R-:W3:Y:S04]  /*32050*/  LDL.LU R6, [R1+0x240] ;  /* 0x0002400001067983 */ /* 0x000ee80000300800 */
[----:B------:R-:W4:Y:S04]  /*32060*/  LDL.LU R8, [R1+0x48c] ;  /* 0x00048c0001087983 */ /* 0x000f280000300800 */
[----:B0-----:R-:W4:Y:S04]  /*32070*/  LDL.LU R5, [R1+0x488] ;  /* 0x0004880001057983 */ /* 0x001f280000300800 */
[----:B------:R-:W2:Y:S04]  /*32080*/  LDL.LU R7, [R1+0x4cc] ;  /* 0x0004cc0001077983 */ /* 0x000ea80000300800 */
        /* <DEDUP_REMOVED lines=17> */
[----:B------:R0:W-:Y:S01]  /*321a0*/  STL [R1+0x1420], R16 ;  /* 0x0014201001007387 */ /* 0x0001e20000100800 */
[----:B------:R-:W-:-:S03]  /*321b0*/  F2FP.BF16.PACK_AB R14, R15, R14 ;  /* 0x0000000e0f0e723e */ /* 0x000fc600000010ff */
        /* <DEDUP_REMOVED lines=13> */
[----:B------:R-:W2:Y:S04]  /*32290*/  LDL.LU R15, [R1+0x14f0] ;  /* 0x0014f000010f7983 */ /* 0x000ea80000300800 */
[----:B------:R0:W-:Y:S04]  /*322a0*/  STL [R1+0x1ac], R14 ;  /* 0x0001ac0e01007387 */ /* 0x0001e80000100800 */
[----:B0-----:R-:W2:Y:S02]  /*322b0*/  LDL.LU R14, [R1+0x14ec] ;  /* 0x0014ec00010e7983 */ /* 0x001ea40000300800 */
[----:B--2---:R-:W-:-:S02]  /*322c0*/  F2FP.BF16.PACK_AB R14, R15, R14 ;  /* 0x0000000e0f0e723e */ /* 0x004fc400000010ff */
        /* <DEDUP_REMOVED lines=24> */
[----:B------:R-:W2:Y:S01]  /*32450*/  LDL.LU R15, [R1+0x14b8] ;  /* 0x0014b800010f7983 */ /* 0x000ea20000300800 */
[----:B------:R-:W-:Y:S02]  /*32460*/  F2FP.BF16.PACK_AB R28, R28, R11 ;  /* 0x0000000b1c1c723e */ /* 0x000fe400000010ff */
[----:B------:R-:W-:Y:S01]  /*32470*/  F2FP.BF16.PACK_AB R24, R24, R25 ;  /* 0x000000191818723e */ /* 0x000fe200000010ff */
[----:B------:R0:W-:Y:S01]  /*32480*/  STL [R1+0x190], R14 ;  /* 0x0001900e01007387 */ /* 0x0001e20000100800 */
[----:B------:R-:W-:Y:S02]  /*32490*/  F2FP.BF16.PACK_AB R11, R17, R16 ;  /* 0x00000010110b723e */ /* 0x000fe400000010ff */
[----:B------:R-:W-:Y:S02]  /*324a0*/  F2FP.BF16.PACK_AB R16, R19, R18 ;  /* 0x000000121310723e */ /* 0x000fe400000010ff */
[----:B------:R-:W-:Y:S01]  /*324b0*/  F2FP.BF16.PACK_AB R12, R13, R12 ;  /* 0x0000000c0d0c723e */ /* 0x000fe200000010ff */
[----:B0-----:R-:W3:Y:S01]  /*324c0*/  LDL.LU R14, [R1+0x14b4] ;  /* 0x0014b400010e7983 */ /* 0x001ee20000300800 */
[----:B------:R-:W-:-:S02]  /*324d0*/  F2FP.BF16.PACK_AB R3, R7, R3 ;  /* 0x000000030703723e */ /* 0x000fc400000010ff */
[----:B--2---:R-:W-:Y:S02]  /*324e0*/  F2FP.BF16.PACK_AB R29, R15, R29 ;  /* 0x0000001d0f1d723e */ /* 0x004fe400000010ff */
[----:B------:R-:W2:Y:S04]  /*324f0*/  LDL.LU R15, [R1+0x14b0] ;  /* 0x0014b000010f7983 */ /* 0x000ea80000300800 */
[----:B------:R-:W-:Y:S04]  /*32500*/  STL [R1+0x18c], R29 ;  /* 0x00018c1d01007387 */ /* 0x000fe80000100800 */
[----:B------:R-:W-:Y:S04]  /*32510*/  STL [R1+0x188], R28 ;  /* 0x0001881c01007387 */ /* 0x000fe80000100800 */
[----:B------:R-:W-:Y:S04]  /*32520*/  STL [R1+0x184], R24 ;  /* 0x0001841801007387 */ /* 0x000fe80000100800 */
[----:B------:R0:W-:Y:S04]  /*32530*/  STL [R1+0x180], R11 ;  /* 0x0001800b01007387 */ /* 0x0001e80000100800 */
[----:B------:R-:W-:Y:S01]  /*32540*/  STL [R1+0x17c], R16 ;  /* 0x00017c1001007387 */ /* 0x000fe20000100800 */
[----:B0-----:R-:W-:-:S02]  /*32550*/  F2FP.BF16.PACK_AB R11, R2, R0 ;  /* 0x00000000020b723e */ /* 0x001fc400000010ff */
[----:B---3--:R-:W-:Y:S02]  /*32560*/  F2FP.BF16.PACK_AB R2, R9, R6 ;  /* 0x000000060902723e */ /* 0x008fe400000010ff */
[----:B----4-:R-:W-:Y:S01]  /*32570*/  F2FP.BF16.PACK_AB R0, R8, R5 ;  /* 0x000000050800723e */ /* 0x010fe200000010ff */
[----:B------:R-:W-:Y:S04]  /*32580*/  STL [R1+0x178], R12 ;  /* 0x0001780c01007387 */ /* 0x000fe80000100800 */
[----:B------:R-:W-:Y:S04]  /*32590*/  STL [R1+0x174], R11 ;  /* 0x0001740b01007387 */ /* 0x000fe80000100800 */
[----:B------:R0:W-:Y:S04]  /*325a0*/  STL [R1+0x170], R2 ;  /* 0x0001700201007387 */ /* 0x0001e80000100800 */
[----:B------:R1:W-:Y:S04]  /*325b0*/  STL [R1+0x16c], R0 ;  /* 0x00016c0001007387 */ /* 0x0003e80000100800 */
[----:B------:R3:W-:Y:S01]  /*325c0*/  STL [R1+0x168], R3 ;  /* 0x0001680301007387 */ /* 0x0007e20000100800 */
[----:B0-----:R-:W-:-:S02]  /*325d0*/  F2FP.BF16.PACK_AB R2, R10, R4 ;  /* 0x000000040a02723e */ /* 0x001fc400000010ff */
[----:B-1----:R-:W-:-:S03]  /*325e0*/  F2FP.BF16.PACK_AB R0, R20, R21 ;  /* 0x000000151400723e */ /* 0x002fc600000010ff */
[----:B------:R0:W-:Y:S01]  /*325f0*/  STL [R1+0x164], R2 ;  /* 0x0001640201007387 */ /* 0x0001e20000100800 */
[----:B---3--:R-:W-:-:S03]  /*32600*/  F2FP.BF16.PACK_AB R3, R22, R23 ;  /* 0x000000171603723e */ /* 0x008fc600000010ff */
[----:B------:R2:W-:Y:S04]  /*32610*/  STL [R1+0x160], R0 ;  /* 0x0001600001007387 */ /* 0x0005e80000100800 */
[----:B------:R-:W-:Y:S04]  /*32620*/  STL [R1+0x15c], R3 ;  /* 0x00015c0301007387 */ /* 0x000fe80000100800 */
[----:B------:R-:W3:Y:S01]  /*32630*/  LDL.LU R12, [R1+0x470] ;  /* 0x00047000010c7983 */ /* 0x000ee20000300800 */
[----:B0-----:R-:W-:-:S05]  /*32640*/  F2FP.BF16.PACK_AB R2, R26, R27 ;  /* 0x0000001b1a02723e */ /* 0x001fca00000010ff */
[----:B------:R-:W-:Y:S01]  /*32650*/  STL [R1+0x158], R2 ;  /* 0x0001580201007387 */ /* 0x000fe20000100800 */
[----:B--2---:R-:W-:-:S03]  /*32660*/  F2FP.BF16.PACK_AB R0, R15, R14 ;  /* 0x0000000e0f00723e */ /* 0x004fc600000010ff */
[----:B---3--:R0:W-:Y:S04]  /*32670*/  STL [R1+0x1438], R12 ;  /* 0x0014380c01007387 */ /* 0x0081e80000100800 */
[----:B------:R-:W-:Y:S04]  /*32680*/  STL [R1+0x154], R0 ;  /* 0x0001540001007387 */ /* 0x000fe80000100800 */
[----:B0-----:R-:W2:Y:S04]  /*32690*/  LDL.LU R12, [R1+0x4a0] ;  /* 0x0004a000010c7983 */ /* 0x001ea80000300800 */
[----:B--2---:R0:W-:Y:S04]  /*326a0*/  STL [R1+0x1440], R12 ;  /* 0x0014400c01007387 */ /* 0x0041e80000100800 */
        /* <DEDUP_REMOVED lines=27> */
[----:B------:R-:W3:Y:S04]  /*32860*/  LDL.LU R13, [R1+0x124] ;  /* 0x00012400010d7983 */ /* 0x000ee80000300800 */
[----:B---3--:R0:W-:Y:S04]  /*32870*/  STL [R1+0x1434], R13 ;  /* 0x0014340d01007387 */ /* 0x0081e80000100800 */
[----:B0-----:R-:W3:Y:S04]  /*32880*/  LDL.LU R13, [R1+0x474] ;  /* 0x00047400010d7983 */ /* 0x001ee80000300800 */
        /* <DEDUP_REMOVED lines=29> */
[----:B0-----:R-:W2:Y:S04]  /*32a60*/  LDL.LU R13, [R1+0x4e4] ;  /* 0x0004e400010d7983 */ /* 0x001ea80000300800 */
[----:B------:R-:W3:Y:S04]  /*32a70*/  LDL.LU R18, [R1+0x120] ;  /* 0x0001200001127983 */ /* 0x000ee80000300800 */
[----:B------:R-:W4:Y:S04]  /*32a80*/  LDL.LU R19, [R1+0x35c] ;  /* 0x00035c0001137983 */ /* 0x000f280000300800 */
        /* <DEDUP_REMOVED lines=25> */
[----:B--2---:R-:W-:-:S03]  /*32c20*/  F2FP.BF16.PACK_AB R12, R13, R12 ;  /* 0x0000000c0d0c723e */ /* 0x004fc600000010ff */
        /* <DEDUP_REMOVED lines=60> */
[----:B------:R-:W3:Y:S04]  /*32ff0*/  LDL.LU R13, [R1+0x1434] ;  /* 0x00143400010d7983 */ /* 0x000ee80000300800 */
[----:B------:R0:W-:Y:S04]  /*33000*/  STL [R1+0x104], R12 ;  /* 0x0001040c01007387 */ /* 0x0001e80000100800 */
[----:B0-----:R-:W2:Y:S01]  /*33010*/  LDL.LU R12, [R1+0x1430] ;  /* 0x00143000010c7983 */ /* 0x001ea20000300800 */
[----:B----4-:R-:W-:Y:S02]  /*33020*/  F2FP.BF16.PACK_AB R16, R19, R16 ;  /* 0x000000101310723e */ /* 0x010fe400000010ff */
[----:B---3--:R-:W-:-:S02]  /*33030*/  F2FP.BF16.PACK_AB R18, R13, R18 ;  /* 0x000000120d12723e */ /* 0x008fc400000010ff */
[----:B------:R-:W2:Y:S01]  /*33040*/  LDL.LU R13, [R1+0x142c] ;  /* 0x00142c00010d7983 */ /* 0x000ea20000300800 */
[----:B------:R-:W-:-:S03]  /*33050*/  F2FP.BF16.PACK_AB R29, R17, R29 ;  /* 0x0000001d111d723e */ /* 0x000fc600000010ff */
[----:B------:R0:W-:Y:S01]  /*33060*/  STL [R1+0x100], R18 ;  /* 0x0001001201007387 */ /* 0x0001e20000100800 */
[----:B------:R-:W-:Y:S02]  /*33070*/  F2FP.BF16.PACK_AB R28, R28, R11 ;  /* 0x0000000b1c1c723e */ /* 0x000fe400000010ff */
[----:B------:R-:W-:Y:S02]  /*33080*/  F2FP.BF16.PACK_AB R24, R24, R25 ;  /* 0x000000191818723e */ /* 0x000fe400000010ff */
[----:B------:R-:W-:Y:S01]  /*33090*/  F2FP.BF16.PACK_AB R11, R2, R0 ;  /* 0x00000000020b723e */ /* 0x000fe200000010ff */
[----:B0-----:R-:W3:Y:S01]  /*330a0*/  LDL.LU R18, [R1+0x1428] ;  /* 0x0014280001127983 */ /* 0x001ee20000300800 */
[----:B------:R-:W-:-:S03]  /*330b0*/  F2FP.BF16.PACK_AB R2, R9, R6 ;  /* 0x000000060902723e */ /* 0x000fc600000010ff */
[----:B------:R-:W3:Y:S01]  /*330c0*/  LDL.LU R19, [R1+0x1424] ;  /* 0x0014240001137983 */ /* 0x000ee20000300800 */
[----:B------:R-:W-:-:S03]  /*330d0*/  F2FP.BF16.PACK_AB R0, R8, R5 ;  /* 0x000000050800723e */ /* 0x000fc600000010ff */
[----:B------:R0:W-:Y:S01]  /*330e0*/  STL [R1+0xac], R16 ;  /* 0x0000ac1001007387 */ /* 0x0001e20000100800 */
[----:B------:R-:W-:-:S03]  /*330f0*/  F2FP.BF16.PACK_AB R3, R7, R3 ;  /* 0x000000030703723e */ /* 0x000fc600000010ff */
[----:B0-----:R-:W4:Y:S04]  /*33100*/  LDL.LU R16, [R1+0x1420] ;  /* 0x0014200001107983 */ /* 0x001f280000300800 */
[----:B------:R-:W4:Y:S04]  /*33110*/  LDL.LU R17, [R1+0x141c] ;  /* 0x00141c0001117983 */ /* 0x000f280000300800 */
[----:B------:R-:W-:Y:S04]  /*33120*/  STL [R1+0xa8], R29 ;  /* 0x0000a81d01007387 */ /* 0x000fe80000100800 */
[----:B------:R-:W-:Y:S04]  /*33130*/  STL [R1+0xa4], R28 ;  /* 0x0000a41c01007387 */ /* 0x000fe80000100800 */
        /* <DEDUP_REMOVED lines=8> */
[----:B------:R-:W-:-:S03]  /*331c0*/  F2FP.BF16.PACK_AB R3, R22, R23 ;  /* 0x000000171603723e */ /* 0x000fc600000010ff */
[----:B------:R-:W-:Y:S04]  /*331d0*/  STL [R1+0xc8], R0 ;  /* 0x0000c80001007387 */ /* 0x000fe80000100800 */
[----:B------:R1:W-:Y:S01]  /*331e0*/  STL [R1+0xc4], R3 ;  /* 0x0000c40301007387 */ /* 0x0003e20000100800 */
[----:B0-----:R-:W-:-:S05]  /*331f0*/  F2FP.BF16.PACK_AB R2, R26, R27 ;  /* 0x0000001b1a02723e */ /* 0x001fca00000010ff */
[----:B------:R3:W-:Y:S01]  /*33200*/  STL [R1+0xc0], R2 ;  /* 0x0000c00201007387 */ /* 0x0007e20000100800 */
[----:B-1----:R-:W-:Y:S02]  /*33210*/  F2FP.BF16.PACK_AB R3, R14, R15 ;  /* 0x0000000f0e03723e */ /* 0x002fe400000010ff */
[----:B--2---:R-:W-:-:S05]  /*33220*/  F2FP.BF16.PACK_AB R0, R13, R12 ;  /* 0x0000000c0d00723e */ /* 0x004fca00000010ff */
[----:B------:R4:W-:Y:S04]  /*33230*/  STL [R1+0xdc], R0 ;  /* 0x0000dc0001007387 */ /* 0x0009e80000100800 */
[----:B------:R-:W-:Y:S04]  /*33240*/  STL [R1+0xd8], R3 ;  /* 0x0000d80301007387 */ /* 0x000fe80000100800 */
[----:B------:R-:W2:Y:S01]  /*33250*/  LDL.LU R25, [R1+0x570] ;  /* 0x0005700001197983 */ /* 0x000ea20000300800 */
[----:B---3--:R-:W-:-:S05]  /*33260*/  F2FP.BF16.PACK_AB R2, R19, R18 ;  /* 0x000000121302723e */ /* 0x008fca00000010ff */
[----:B------:R-:W-:Y:S01]  /*33270*/  STL [R1+0xd4], R2 ;  /* 0x0000d40201007387 */ /* 0x000fe20000100800 */
[----:B----4-:R-:W-:-:S03]  /*33280*/  F2FP.BF16.PACK_AB R0, R17, R16 ;  /* 0x000000101100723e */ /* 0x010fc600000010ff */
[----:B--2---:R0:W-:Y:S04]  /*33290*/  STL [R1+0x13f4], R25 ;  /* 0x0013f41901007387 */ /* 0x0041e80000100800 */
        /* <DEDUP_REMOVED lines=74> */
[----:B---3--:R-:W-:-:S03]  /*33740*/  F2FP.BF16.PACK_AB R29, R24, R29 ;  /* 0x0000001d181d723e */ /* 0x008fc600000010ff */
[----:B------:R-:W3:Y:S01]  /*33750*/  LDL.LU R24, [R1+0x13e8] ;  /* 0x0013e80001187983 */ /* 0x000ee20000300800 */
[----:B------:R-:W-:Y:S02]  /*33760*/  F2FP.BF16.PACK_AB R27, R2, R27 ;  /* 0x0000001b021b723e */ /* 0x000fe400000010ff */
[----:B----4-:R-:W-:Y:S02]  /*33770*/  F2FP.BF16.PACK_AB R11, R28, R11 ;  /* 0x0000000b1c0b723e */ /* 0x010fe400000010ff */
[----:B------:R-:W-:Y:S01]  /*33780*/  F2FP.BF16.PACK_AB R26, R0, R26 ;  /* 0x0000001a001a723e */ /* 0x000fe200000010ff */
[----:B------:R-:W-:Y:S01]  /*33790*/  STL [R1+0xf4], R29 ;  /* 0x0000f41d01007387 */ /* 0x000fe20000100800 */
[----:B------:R-:W-:Y:S02]  /*337a0*/  F2FP.BF16.PACK_AB R23, R8, R23 ;  /* 0x000000170817723e */ /* 0x000fe400000010ff */
[----:B------:R-:W-:Y:S01]  /*337b0*/  F2FP.BF16.PACK_AB R22, R5, R22 ;  /* 0x000000160516723e */ /* 0x000fe200000010ff */
[----:B------:R-:W-:Y:S01]  /*337c0*/  STL [R1+0x12f0], R27 ;  /* 0x0012f01b01007387 */ /* 0x000fe20000100800 */
[----:B--2---:R-:W-:-:S03]  /*337d0*/  F2FP.BF16.PACK_AB R25, R9, R25 ;  /* 0x000000190919723e */ /* 0x004fc600000010ff */
[----:B------:R-:W-:Y:S01]  /*337e0*/  STL [R1+0xf0], R11 ;  /* 0x0000f00b01007387 */ /* 0x000fe20000100800 */
[----:B------:R-:W-:Y:S02]  /*337f0*/  F2FP.BF16.PACK_AB R21, R7, R21 ;  /* 0x000000150715723e */ /* 0x000fe400000010ff */
[----:B------:R-:W-:Y:S01]  /*33800*/  F2FP.BF16.PACK_AB R20, R3, R20 ;  /* 0x000000140314723e */ /* 0x000fe200000010ff */
[----:B------:R-:W-:Y:S01]  /*33810*/  STL [R1+0x12f4], R26 ;  /* 0x0012f41a01007387 */ /* 0x000fe20000100800 */
[----:B------:R-:W-:-:S03]  /*33820*/  F2FP.BF16.PACK_AB R19, R10, R19 ;  /* 0x000000130a13723e */ /* 0x000fc600000010ff */
[----:B------:R-:W-:Y:S01]  /*33830*/  STL [R1+0x12f8], R25 ;  /* 0x0012f81901007387 */ /* 0x000fe20000100800 */
[----:B------:R-:W-:Y:S02]  /*33840*/  F2FP.BF16.PACK_AB R18, R4, R18 ;  /* 0x000000120412723e */ /* 0x000fe400000010ff */
[----:B------:R-:W-:Y:S02]  /*33850*/  F2FP.BF16.PACK_AB R17, R12, R17 ;  /* 0x000000110c11723e */ /* 0x000fe400000010ff */
[----:B------:R-:W-:Y:S02]  /*33860*/  F2FP.BF16.PACK_AB R16, R13, R16 ;  /* 0x000000100d10723e */ /* 0x000fe400000010ff */
[----:B------:R-:W-:Y:S02]  /*33870*/  F2FP.BF16.PACK_AB R15, R14, R15 ;  /* 0x0000000f0e0f723e */ /* 0x000fe400000010ff */
[----:B---3--:R-:W-:-:S05]  /*33880*/  F2FP.BF16.PACK_AB R24, R6, R24 ;  /* 0x000000180618723e */ /* 0x008fca00000010ff */
        /* <DEDUP_REMOVED lines=9> */
[----:B------:R-:W2:Y:S04]  /*33920*/  LDL.LU R14, [R1+0x5a0] ;  /* 0x0005a000010e7983 */ /* 0x000ea80000300800 */
[----:B------:R-:W3:Y:S04]  /*33930*/  LDL.LU R13, [R1+0x5b0] ;  /* 0x0005b000010d7983 */ /* 0x000ee80000300800 */
[----:B---3--:R0:W-:Y:S04]  /*33940*/  STL [R1+0x13e4], R13 ;  /* 0x0013e40d01007387 */ /* 0x0081e80000100800 */
[----:B0-----:R-:W2:Y:S04]  /*33950*/  LDL.LU R13, [R1+0x5a4] ;  /* 0x0005a400010d7983 */ /* 0x001ea80000300800 */
[----:B------:R-:W3:Y:S04]  /*33960*/  LDL.LU R11, [R1+0x5c4] ;  /* 0x0005c400010b7983 */ /* 0x000ee80000300800 */
[----:B---3--:R0:W-:Y:S04]  /*33970*/  STL [R1+0x13e0], R11 ;  /* 0x0013e00b01007387 */ /* 0x0081e80000100800 */
[----:B0-----:R-:W3:Y:S04]  /*33980*/  LDL.LU R11, [R1+0x5b4] ;  /* 0x0005b400010b7983 */ /* 0x001ee80000300800 */
[----:B------:R-:W4:Y:S04]  /*33990*/  LDL.LU R12, [R1+0x5c0] ;  /* 0x0005c000010c7983 */ /* 0x000f280000300800 */
[----:B------:R-:W2:Y:S04]  /*339a0*/  LDL.LU R10, [R1+0x618] ;  /* 0x00061800010a7983 */ /* 0x000ea80000300800 */
[----:B--2---:R0:W-:Y:S04]  /*339b0*/  STL [R1+0x13d8], R10 ;  /* 0x0013d80a01007387 */ /* 0x0041e80000100800 */
[----:B0-----:R-:W2:Y:S04]  /*339c0*/  LDL.LU R10, [R1+0x60c] ;  /* 0x00060c00010a7983 */ /* 0x001ea80000300800 */
[----:B------:R-:W2:Y:S01]  /*339d0*/  LDL.LU R9, [R1+0x628] ;  /* 0x0006280001097983 */ /* 0x000ea20000300800 */
[----:B------:R-:W-:-:S03]  /*339e0*/  F2FP.BF16.PACK_AB R14, R13, R14 ;  /* 0x0000000e0d0e723e */ /* 0x000fc600000010ff */
[----:B--2---:R0:W-:Y:S04]  /*339f0*/  STL [R1+0x13d4], R9 ;  /* 0x0013d40901007387 */ /* 0x0041e80000100800 */
[----:B0-----:R-:W2:Y:S04]  /*33a00*/  LDL.LU R9, [R1+0x61c] ;  /* 0x00061c0001097983 */ /* 0x001ea80000300800 */
        /* <DEDUP_REMOVED lines=24> */
[----:B------:R-:W3:Y:S04]  /*33b90*/  LDL.LU R13, [R1+0x13e4] ;  /* 0x0013e400010d7983 */ /* 0x000ee80000300800 */
[----:B------:R0:W-:Y:S04]  /*33ba0*/  STL [R1+0x1324], R14 ;  /* 0x0013240e01007387 */ /* 0x0001e80000100800 */
[----:B0-----:R-:W2:Y:S01]  /*33bb0*/  LDL.LU R14, [R1+0x614] ;  /* 0x00061400010e7983 */ /* 0x001ea20000300800 */
[----:B---3--:R-:W-:-:S03]  /*33bc0*/  F2FP.BF16.PACK_AB R13, R11, R13 ;  /* 0x0000000d0b0d723e */ /* 0x008fc600000010ff */
[----:B------:R-:W4:Y:S04]  /*33bd0*/  LDL.LU R11, [R1+0x13e0] ;  /* 0x0013e000010b7983 */ /* 0x000f280000300800 */
[----:B------:R0:W-:Y:S04]  /*33be0*/  STL [R1+0x1328], R13 ;  /* 0x0013280d01007387 */ /* 0x0001e80000100800 */
[----:B0-----:R-:W3:Y:S01]  /*33bf0*/  LDL.LU R13, [R1+0x604] ;  /* 0x00060400010d7983 */ /* 0x001ee20000300800 */
[----:B----4-:R-:W-:-:S03]  /*33c00*/  F2FP.BF16.PACK_AB R12, R11, R12 ;  /* 0x0000000c0b0c723e */ /* 0x010fc600000010ff */
[----:B------:R-:W4:Y:S04]  /*33c10*/  LDL.LU R11, [R1+0x13dc] ;  /* 0x0013dc00010b7983 */ /* 0x000f280000300800 */
[----:B------:R0:W-:Y:S04]  /*33c20*/  STL [R1+0x132c], R12 ;  /* 0x00132c0c01007387 */ /* 0x0001e80000100800 */
[----:B0-----:R-:W2:Y:S01]  /*33c30*/  LDL.LU R12, [R1+0x66c] ;  /* 0x00066c00010c7983 */ /* 0x001ea20000300800 */
[----:B----4-:R-:W-:-:S03]  /*33c40*/  F2FP.BF16.PACK_AB R11, R10, R11 ;  /* 0x0000000b0a0b723e */ /* 0x010fc600000010ff */
[----:B------:R-:W2:Y:S04]  /*33c50*/  LDL.LU R10, [R1+0x13d8] ;  /* 0x0013d800010a7983 */ /* 0x000ea80000300800 */
[----:B------:R0:W-:Y:S04]  /*33c60*/  STL [R1+0x1330], R11 ;  /* 0x0013300b01007387 */ /* 0x0001e80000100800 */
[----:B0-----:R-:W4:Y:S01]  /*33c70*/  LDL.LU R11, [R1+0x62c] ;  /* 0x00062c00010b7983 */ /* 0x001f220000300800 */
[----:B--2---:R-:W-:-:S03]  /*33c80*/  F2FP.BF16.PACK_AB R10, R9, R10 ;  /* 0x0000000a090a723e */ /* 0x004fc600000010ff */
[----:B------:R-:W4:Y:S01]  /*33c90*/  LDL.LU R9, [R1+0x13d4] ;  /* 0x0013d40001097983 */ /* 0x000f220000300800 */
[----:B------:R-:W-:Y:S02]  /*33ca0*/  F2FP.BF16.PACK_AB R8, R12, R8 ;  /* 0x000000080c08723e */ /* 0x000fe400000010ff */
[----:B---3--:R-:W-:Y:S01]  /*33cb0*/  F2FP.BF16.PACK_AB R7, R13, R7 ;  /* 0x000000070d07723e */ /* 0x008fe200000010ff */
[----:B------:R-:W-:Y:S01]  /*33cc0*/  STL [R1+0x1334], R10 ;  /* 0x0013340a01007387 */ /* 0x000fe20000100800 */
[----:B------:R-:W-:Y:S02]  /*33cd0*/  F2FP.BF16.PACK_AB R6, R14, R6 ;  /* 0x000000060e06723e */ /* 0x000fe400000010ff */
[----:B------:R-:W-:Y:S02]  /*33ce0*/  F2FP.BF16.PACK_AB R5, R15, R5 ;  /* 0x000000050f05723e */ /* 0x000fe400000010ff */
[----:B------:R-:W-:Y:S02]  /*33cf0*/  F2FP.BF16.PACK_AB R4, R16, R4 ;  /* 0x000000041004723e */ /* 0x000fe400000010ff */
[----:B----4-:R-:W-:-:S05]  /*33d00*/  F2FP.BF16.PACK_AB R9, R11, R9 ;  /* 0x000000090b09723e */ /* 0x010fca00000010ff */
        /* <DEDUP_REMOVED lines=9> */
[----:B--2---:R-:W-:-:S03]  /*33da0*/  F2FP.BF16.PACK_AB R4, R21, R22 ;  /* 0x000000161504723e */ /* 0x004fc600000010ff */
[----:B------:R1:W-:Y:S04]  /*33db0*/  STL [R1+0x8], R5 ;  /* 0x0000080501007387 */ /* 0x0003e80000100800 */
[----:B------:R2:W-:Y:S01]  /*33dc0*/  STL [R1+0x4], R4 ;  /* 0x0000040401007387 */ /* 0x0005e20000100800 */
[----:B0-----:R-:W-:Y:S02]  /*33dd0*/  F2FP.BF16.PACK_AB R6, R23, R24 ;  /* 0x000000181706723e */ /* 0x001fe400000010ff */
[----:B-1----:R-:W-:-:S03]  /*33de0*/  F2FP.BF16.PACK_AB R5, R25, R26 ;  /* 0x0000001a1905723e */ /* 0x002fc600000010ff */
[----:B------:R-:W-:Y:S01]  /*33df0*/  STL [R1], R6 ;  /* 0x0000000601007387 */ /* 0x000fe20000100800 */
[----:B--2---:R-:W-:-:S03]  /*33e00*/  F2FP.BF16.PACK_AB R4, R27, R29 ;  /* 0x0000001d1b04723e */ /* 0x004fc600000010ff */
[----:B------:R-:W-:Y:S04]  /*33e10*/  STL [R1+0x1c], R5 ;  /* 0x00001c0501007387 */ /* 0x000fe80000100800 */
[----:B------:R0:W-:Y:S04]  /*33e20*/  STL [R1+0x18], R4 ;  /* 0x0000180401007387 */ /* 0x0001e80000100800 */
[----:B0-----:R-:W2:Y:S01]  /*33e30*/  LDL.LU R4, [R1+0x6c8] ;  /* 0x0006c80001047983 */ /* 0x001ea20000300800 */
[----:B------:R-:W-:Y:S02]  /*33e40*/  F2FP.BF16.PACK_AB R2, R28, R2 ;  /* 0x000000021c02723e */ /* 0x000fe400000010ff */
[----:B------:R-:W-:-:S03]  /*33e50*/  F2FP.BF16.PACK_AB R0, R0, R3 ;  /* 0x000000030000723e */ /* 0x000fc600000010ff */
        /* <DEDUP_REMOVED lines=162> */
[----:B----4-:R-:W-:-:S03]  /*34880*/  F2FP.BF16.PACK_AB R8, R7, R8 ;  /* 0x000000080708723e */ /* 0x010fc600000010ff */
[----:B------:R0:W-:Y:S01]  /*34890*/  STL [R1+0x6c], R4 ;  /* 0x00006c0401007387 */ /* 0x0001e20000100800 */
[----:B---3--:R-:W-:Y:S02]  /*348a0*/  F2FP.BF16.PACK_AB R10, R9, R10 ;  /* 0x0000000a090a723e */ /* 0x008fe400000010ff */
[----:B------:R-:W-:Y:S01]  /*348b0*/  F2FP.BF16.PACK_AB R12, R11, R12 ;  /* 0x0000000c0b0c723e */ /* 0x000fe200000010ff */
[----:B0-----:R0:W5:Y:S01]  /*348c0*/  LDL.LU R4, [R1+0x134c] ;  /* 0x00134c0001047983 */ /* 0x0011620000300800 */
[----:B------:R-:W-:Y:S02]  /*348d0*/  F2FP.BF16.PACK_AB R14, R13, R14 ;  /* 0x0000000e0d0e723e */ /* 0x000fe400000010ff */
[----:B------:R-:W-:Y:S02]  /*348e0*/  F2FP.BF16.PACK_AB R16, R15, R16 ;  /* 0x000000100f10723e */ /* 0x000fe400000010ff */
[----:B------:R-:W-:Y:S02]  /*348f0*/  F2FP.BF16.PACK_AB R18, R17, R18 ;  /* 0x000000121112723e */ /* 0x000fe400000010ff */
[----:B------:R-:W-:-:S02]  /*34900*/  F2FP.BF16.PACK_AB R20, R19, R20 ;  /* 0x000000141314723e */ /* 0x000fc400000010ff */
[----:B------:R-:W-:Y:S02]  /*34910*/  F2FP.BF16.PACK_AB R22, R21, R22 ;  /* 0x000000161516723e */ /* 0x000fe400000010ff */
[----:B------:R-:W-:Y:S02]  /*34920*/  F2FP.BF16.PACK_AB R24, R23, R24 ;  /* 0x000000181718723e */ /* 0x000fe400000010ff */
[----:B------:R-:W-:Y:S02]  /*34930*/  F2FP.BF16.PACK_AB R26, R25, R26 ;  /* 0x0000001a191a723e */ /* 0x000fe400000010ff */
[----:B------:R-:W-:Y:S02]  /*34940*/  F2FP.BF16.PACK_AB R28, R27, R28 ;  /* 0x0000001c1b1c723e */ /* 0x000fe400000010ff */
[----:B------:R-:W-:Y:S02]  /*34950*/  F2FP.BF16.PACK_AB R2, R29, R2 ;  /* 0x000000021d02723e */ /* 0x000fe400000010ff */
[----:B--2---:R-:W-:-:S02]  /*34960*/  F2FP.BF16.PACK_AB R6, R5, R6 ;  /* 0x000000060506723e */ /* 0x004fc400000010ff */
[----:B------:R0:W5:Y:S04]  /*34970*/  LDL.LU R5, [R1+0x1348] ;  /* 0x0013480001057983 */ /* 0x0001680000300800 */
[----:B------:R1:W-:Y:S04]  /*34980*/  STL [R1+0x68], R6 ;  /* 0x0000680601007387 */ /* 0x0003e80000100800 */
[----:B-1----:R0:W5:Y:S04]  /*34990*/  LDL.LU R6, [R1+0x1344] ;  /* 0x0013440001067983 */ /* 0x0021680000300800 */
        /* <DEDUP_REMOVED lines=32> */
[----:B-1----:R-:W2:Y:S04]  /*34ba0*/  LDL.LU R28, [R1+0x12ec] ;  /* 0x0012ec00011c7983 */ /* 0x002ea80000300800 */
[----:B------:R-:W2:Y:S04]  /*34bb0*/  LDL.LU R29, [R1+0x12e8] ;  /* 0x0012e800011d7983 */ /* 0x000ea80000300800 */
[----:B------:R1:W-:Y:S02]  /*34bc0*/  STL [R1+0x98], R2 ;  /* 0x0000980201007387 */ /* 0x0003e40000100800 */
[----:B-1----:R-:W-:-:S02]  /*34bd0*/  F2FP.BF16.PACK_AB R2, R0, R3 ;  /* 0x000000030002723e */ /* 0x002fc400000010ff */
[----:B--2---:R-:W-:-:S05]  /*34be0*/  F2FP.BF16.PACK_AB R0, R29, R28 ;  /* 0x0000001c1d00723e */ /* 0x004fca00000010ff */
[----:B------:R0:W-:Y:S04]  /*34bf0*/  STL [R1+0x90], R0 ;  /* 0x0000900001007387 */ /* 0x0001e80000100800 */
[----:B------:R0:W-:Y:S02]  /*34c00*/  STL [R1+0x94], R2 ;  /* 0x0000940201007387 */ /* 0x0001e40000100800 */
.L_x_0:
[----:B0----5:R-:W-:Y:S04]  /*34c10*/  STL.64 [R1+0x14a0], R6 ;  /* 0x0014a00601007387 */ /* 0x021fe80000100a00 */
[----:B------:R-:W-:Y:S04]  /*34c20*/  STL.64 [R1+0x1498], R4 ;  /* 0x0014980401007387 */ /* 0x000fe80000100a00 */
        /* <DEDUP_REMOVED lines=9> */
[----:B------:R0:W-:Y:S04]  /*34cc0*/  STL.64 [R1+0x1448], R24 ;  /* 0x0014481801007387 */ /* 0x0001e80000100a00 */
[----:B0-----:R-:W2:Y:S04]  /*34cd0*/  LDL.LU R24, [R1] ;  /* 0x0000000001187983 */ /* 0x001ea80000300800 */
[----:B------:R-:W2:Y:S04]  /*34ce0*/  LDL.LU R25, [R1+0x4] ;  /* 0x0000040001197983 */ /* 0x000ea80000300800 */
[----:B------:R-:W3:Y:S04]  /*34cf0*/  LDL.LU R26, [R1+0x8] ;  /* 0x00000800011a7983 */ /* 0x000ee80000300800 */
[----:B------:R-:W3:Y:S04]  /*34d00*/  LDL.LU R27, [R1+0xc] ;  /* 0x00000c00011b7983 */ /* 0x000ee80000300800 */
[----:B------:R-:W-:Y:S06]  /*34d10*/  BAR.SYNC.DEFER_BLOCKING 0x0 ;  /* 0x0000000000007b1d */ /* 0x000fec0000010000 */
[----:B---3--:R0:W-:Y:S04]  /*34d20*/  STL.64 [R1+0x14b0], R26 ;  /* 0x0014b01a01007387 */ /* 0x0081e80000100a00 */
[----:B--2---:R-:W-:Y:S04]  /*34d30*/  STL.64 [R1+0x14a8], R24 ;  /* 0x0014a81801007387 */ /* 0x004fe80000100a00 */
[----:B------:R-:W2:Y:S04]  /*34d40*/  LDL.LU R20, [R1+0x10] ;  /* 0x0000100001147983 */ /* 0x000ea80000300800 */
[----:B------:R-:W2:Y:S04]  /*34d50*/  LDL.LU R21, [R1+0x14] ;  /* 0x0000140001157983 */ /* 0x000ea80000300800 */
[----:B------:R-:W3:Y:S04]  /*34d60*/  LDL.LU R22, [R1+0x18] ;  /* 0x0000180001167983 */ /* 0x000ee80000300800 */
[----:B------:R-:W3:Y:S04]  /*34d70*/  LDL.LU R23, [R1+0x1c] ;  /* 0x00001c0001177983 */ /* 0x000ee80000300800 */
[----:B---3--:R-:W-:Y:S04]  /*34d80*/  STL.64 [R1+0x14c0], R22 ;  /* 0x0014c01601007387 */ /* 0x008fe80000100a00 */
[----:B--2---:R-:W-:Y:S04]  /*34d90*/  STL.64 [R1+0x14b8], R20 ;  /* 0x0014b81401007387 */ /* 0x004fe80000100a00 */
[----:B------:R-:W2:Y:S04]  /*34da0*/  LDL.LU R8, [R1+0x20] ;  /* 0x0000200001087983 */ /* 0x000ea80000300800 */
[----:B------:R-:W2:Y:S04]  /*34db0*/  LDL.LU R9, [R1+0x24] ;  /* 0x0000240001097983 */ /* 0x000ea80000300800 */
[----:B------:R-:W3:Y:S04]  /*34dc0*/  LDL.LU R10, [R1+0x28] ;  /* 0x00002800010a7983 */ /* 0x000ee80000300800 */
[----:B------:R-:W3:Y:S04]  /*34dd0*/  LDL.LU R11, [R1+0x2c] ;  /* 0x00002c00010b7983 */ /* 0x000ee80000300800 */
[----:B------:R-:W4:Y:S04]  /*34de0*/  LDL.LU R16, [R1+0x60] ;  /* 0x0000600001107983 */ /* 0x000f280000300800 */
[----:B------:R-:W4:Y:S04]  /*34df0*/  LDL.LU R17, [R1+0x64] ;  /* 0x0000640001117983 */ /* 0x000f280000300800 */
[----:B------:R-:W2:Y:S04]  /*34e00*/  LDL.LU R18, [R1+0x68] ;  /* 0x0000680001127983 */ /* 0x000ea80000300800 */
[----:B------:R-:W2:Y:S04]  /*34e10*/  LDL.LU R19, [R1+0x6c] ;  /* 0x00006c0001137983 */ /* 0x000ea80000300800 */
[----:B0-----:R-:W3:Y:S04]  /*34e20*/  LDL.LU R27, [R1+0x40] ;  /* 0x00004000011b7983 */ /* 0x001ee80000300800 */
[----:B------:R-:W3:Y:S04]  /*34e30*/  LDL.LU R14, [R1+0x44] ;  /* 0x00004400010e7983 */ /* 0x000ee80000300800 */
[----:B------:R-:W3:Y:S04]  /*34e40*/  LDL.LU R15, [R1+0x48] ;  /* 0x00004800010f7983 */ /* 0x000ee80000300800 */
[----:B------:R-:W3:Y:S04]  /*34e50*/  LDL.LU R29, [R1+0x4c] ;  /* 0x00004c00011d7983 */ /* 0x000ee80000300800 */
[----:B------:R-:W3:Y:S04]  /*34e60*/  LDL.LU R28, [R1+0x50] ;  /* 0x00005000011c7983 */ /* 0x000ee80000300800 */
[----:B------:R-:W3:Y:S04]  /*34e70*/  LDL.LU R3, [R1+0x54] ;  /* 0x0000540001037983 */ /* 0x000ee80000300800 */
[----:B------:R-:W3:Y:S04]  /*34e80*/  LDL.LU R2, [R1+0x58] ;  /* 0x0000580001027983 */ /* 0x000ee80000300800 */
[----:B------:R-:W3:Y:S04]  /*34e90*/  LDL.LU R0, [R1+0x5c] ;  /* 0x00005c0001007983 */ /* 0x000ee80000300800 */
[----:B--2---:R-:W-:Y:S04]  /*34ea0*/  STL.64 [R1+0x14e0], R18 ;  /* 0x0014e01201007387 */ /* 0x004fe80000100a00 */
[----:B----4-:R0:W-:Y:S04]  /*34eb0*/  STL.64 [R1+0x14d8], R16 ;  /* 0x0014d81001007387 */ /* 0x0101e80000100a00 */
[----:B0-----:R-:W2:Y:S04]  /*34ec0*/  LDL.LU R16, [R1+0x80] ;  /* 0x0000800001107983 */ /* 0x001ea80000300800 */
[----:B------:R-:W2:Y:S04]  /*34ed0*/  LDL.LU R17, [R1+0x84] ;  /* 0x0000840001117983 */ /* 0x000ea80000300800 */
[----:B------:R-:W4:Y:S04]  /*34ee0*/  LDL.LU R18, [R1+0x88] ;  /* 0x0000880001127983 */ /* 0x000f280000300800 */
[----:B------:R-:W4:Y:S01]  /*34ef0*/  LDL.LU R19, [R1+0x8c] ;  /* 0x00008c0001137983 */ /* 0x000f220000300800 */
[----:B---3--:R-:W-:-:S03]  /*34f00*/  IMAD.MOV.U32 R25, RZ, RZ, R14 ;  /* 0x000000ffff197224 */ /* 0x008fc600078e000e */
[----:B------:R-:W0:Y:S01]  /*34f10*/  S2R R14, SR_TID.X ;  /* 0x00000000000e7919 */ /* 0x000e220000002100 */
[----:B------:R-:W-:Y:S02]  /*34f20*/  IMAD.MOV.U32 R23, RZ, RZ, R0 ;  /* 0x000000ffff177224 */ /* 0x000fe400078e0000 */
[----:B------:R-:W-:Y:S02]  /*34f30*/  IMAD.MOV.U32 R22, RZ, RZ, R2 ;  /* 0x000000ffff167224 */ /* 0x000fe400078e0002 */
[----:B------:R-:W-:Y:S02]  /*34f40*/  IMAD.MOV.U32 R20, RZ, RZ, R28 ;  /* 0x000000ffff147224 */ /* 0x000fe400078e001c */
[----:B------:R-:W-:Y:S01]  /*34f50*/  IMAD.MOV.U32 R21, RZ, RZ, R3 ;  /* 0x000000ffff157224 */ /* 0x000fe200078e0003 */
[----:B----4-:R-:W-:Y:S04]  /*34f60*/  STL.64 [R1+0x14f0], R18 ;  /* 0x0014f01201007387 */ /* 0x010fe80000100a00 */
[----:B--2---:R1:W-:Y:S04]  /*34f70*/  STL.64 [R1+0x14e8], R16 ;  /* 0x0014e81001007387 */ /* 0x0043e80000100a00 */
[----:B-1----:R-:W2:Y:S04]  /*34f80*/  LDL.LU R16, [R1+0x90] ;  /* 0x0000900001107983 */ /* 0x002ea80000300800 */
[----:B------:R-:W2:Y:S04]  /*34f90*/  LDL.LU R17, [R1+0x94] ;  /* 0x0000940001117983 */ /* 0x000ea80000300800 */
[----:B------:R-:W2:Y:S04]  /*34fa0*/  LDL.LU R18, [R1+0x98] ;  /* 0x0000980001127983 */ /* 0x000ea80000300800 */
[----:B------:R-:W2:Y:S01]  /*34fb0*/  LDL.LU R19, [R1+0x9c] ;  /* 0x00009c0001137983 */ /* 0x000ea20000300800 */
[----:B0-----:R-:W-:-:S02]  /*34fc0*/  IMAD.SHL.U32 R0, R14, 0x80, RZ ;  /* 0x000000800e007824 */ /* 0x001fc400078e00ff */
[----:B------:R-:W-:Y:S01]  /*34fd0*/  IMAD.SHL.U32 R2, R14, 0x20, RZ ;  /* 0x000000200e027824 */ /* 0x000fe200078e00ff */
[----:B------:R-:W-:Y:S02]  /*34fe0*/  STL.64 [R1+0x14d0], R10 ;  /* 0x0014d00a01007387 */ /* 0x000fe40000100a00 */
[----:B------:R-:W-:Y:S01]  /*34ff0*/  LOP3.LUT R0, R0, 0xc00, RZ, 0xc0, !PT ;  /* 0x00000c0000007812 */ /* 0x000fe200078ec0ff */
[C---:B------:R-:W-:Y:S01]  /*35000*/  IMAD.SHL.U32 R28, R14.reuse, 0x4, RZ ;  /* 0x000000040e1c7824 */ /* 0x040fe200078e00ff */
[----:B------:R0:W-:Y:S01]  /*35010*/  STL.64 [R1+0x14c8], R8 ;  /* 0x0014c80801007387 */ /* 0x0001e20000100a00 */
[----:B------:R-:W-:Y:S01]  /*35020*/  IMAD.SHL.U32 R3, R14, 0x8, RZ ;  /* 0x000000080e037824 */ /* 0x000fe200078e00ff */
[----:B------:R-:W-:-:S04]  /*35030*/  LOP3.LUT R0, R0, 0x60, R2, 0xf8, !PT ;  /* 0x0000006000007812 */ /* 0x000fc800078ef802 */
[----:B------:R-:W-:Y:S02]  /*35040*/  LOP3.LUT R3, R3, 0x100, RZ, 0xc0, !PT ;  /* 0x0000010003037812 */ /* 0x000fe400078ec0ff */
[----:B------:R-:W-:Y:S01]  /*35050*/  LOP3.LUT R0, R0, 0x70, R28, 0x78, !PT ;  /* 0x0000007000007812 */ /* 0x000fe200078e781c */
[----:B0-----:R-:W3:Y:S04]  /*35060*/  LDL.LU R8, [R1+0x70] ;  /* 0x0000700001087983 */ /* 0x001ee80000300800 */
[----:B------:R-:W-:Y:S01]  /*35070*/  IMAD.IADD R0, R3, 0x1, R0 ;  /* 0x0000000103007824 */ /* 0x000fe200078e0200 */
[----:B------:R-:W3:Y:S04]  /*35080*/  LDL.LU R9, [R1+0x74] ;  /* 0x0000740001097983 */ /* 0x000ee80000300800 */
[----:B------:R-:W3:Y:S04]  /*35090*/  LDL.LU R10, [R1+0x78] ;  /* 0x00007800010a7983 */ /* 0x000ee80000300800 */
[----:B------:R-:W3:Y:S04]  /*350a0*/  LDL.LU R11, [R1+0x7c] ;  /* 0x00007c00010b7983 */ /* 0x000ee80000300800 */
[----:B------:R-:W4:Y:S04]  /*350b0*/  LDL.LU R4, [R1+0x30] ;  /* 0x0000300001047983 */ /* 0x000f280000300800 */
[----:B------:R-:W4:Y:S04]  /*350c0*/  LDL.LU R5, [R1+0x34] ;  /* 0x0000340001057983 */ /* 0x000f280000300800 */
[----:B------:R-:W4:Y:S04]  /*350d0*/  LDL.LU R6, [R1+0x38] ;  /* 0x0000380001067983 */ /* 0x000f280000300800 */
[----:B------:R-:W4:Y:S04]  /*350e0*/  LDL.LU R7, [R1+0x3c] ;  /* 0x00003c0001077983 */ /* 0x000f280000300800 */
[----:B------:R-:W4:Y:S04]  /*350f0*/  LDL.LU R13, [R1+0x11f0] ;  /* 0x0011f000010d7983 */ /* 0x000f280000300800 */
[----:B------:R-:W4:Y:S01]  /*35100*/  LDL.LU R12, [R1+0x11ec] ;  /* 0x0011ec00010c7983 */ /* 0x000f220000300800 */
[C---:B------:R-:W-:Y:S01]  /*35110*/  IMAD.SHL.U32 R2, R14.reuse, 0x200, RZ ;  /* 0x000002000e027824 */ /* 0x040fe200078e00ff */
[----:B------:R-:W-:Y:S01]  /*35120*/  LOP3.LUT R3, R14, 0x3f, RZ, 0xc0, !PT ;  /* 0x0000003f0e037812 */ /* 0x000fe200078ec0ff */
[----:B------:R-:W-:-:S02]  /*35130*/  IMAD.MOV.U32 R24, RZ, RZ, R27 ;  /* 0x000000ffff187224 */ /* 0x000fc400078e001b */
[----:B------:R-:W-:Y:S01]  /*35140*/  IMAD.MOV.U32 R27, RZ, RZ, R29 ;  /* 0x000000ffff1b7224 */ /* 0x000fe200078e001d */
[----:B------:R-:W-:Y:S01]  /*35150*/  LOP3.LUT R2, R2, 0xc00, RZ, 0xc0, !PT ;  /* 0x00000c0002027812 */ /* 0x000fe200078ec0ff */
[----:B------:R-:W-:Y:S01]  /*35160*/  IMAD.MOV.U32 R26, RZ, RZ, R15 ;  /* 0x000000ffff1a7224 */ /* 0x000fe200078e000f */
[----:B--2---:R0:W-:Y:S04]  /*35170*/  STS.128 [R0], R16 ;  /* 0x0000001000007388 */ /* 0x0041e80000000c00 */
[----:B0-----:R-:W2:Y:S04]  /*35180*/  LDL.LU.64 R18, [R1+0x14f0] ;  /* 0x0014f00001127983 */ /* 0x001ea80000300a00 */
[----:B------:R-:W2:Y:S04]  /*35190*/  LDL.LU.64 R16, [R1+0x14e8] ;  /* 0x0014e80001107983 */ /* 0x000ea80000300a00 */
[----:B---3--:R-:W-:Y:S01]  /*351a0*/  STS.128 [R0+0x200], R8 ;  /* 0x0002000800007388 */ /* 0x008fe20000000c00 */
[----:B----4-:R-:W-:-:S02]  /*351b0*/  ISETP.GE.AND P3, PT, R13, c[0x0][0x17c], PT ;  /* 0x00005f000d007a0c */ /* 0x010fc40003f66270 */
[----:B------:R-:W-:Y:S01]  /*351c0*/  ISETP.GE.AND P2, PT, R12, c[0x0][0x17c], PT ;  /* 0x00005f000c007a0c */ /* 0x000fe20003f46270 */
[----:B------:R-:W-:Y:S01]  /*351d0*/  IMAD R12, R3, 0x10, R2 ;  /* 0x00000010030c7824 */ /* 0x000fe200078e0202 */
[----:B--2---:R0:W-:Y:S04]  /*351e0*/  STS.128 [R0+0x80], R16 ;  /* 0x0000801000007388 */ /* 0x0041e80000000c00 */
[----:B0-----:R-:W2:Y:S04]  /*351f0*/  LDL.LU.64 R18, [R1+0x14e0] ;  /* 0x0014e00001127983 */ /* 0x001ea80000300a00 */
[----:B------:R-:W2:Y:S01]  /*35200*/  LDL.LU.64 R16, [R1+0x14d8] ;  /* 0x0014d80001107983 */ /* 0x000ea20000300a00 */
[----:B------:R-:W-:-:S02]  /*35210*/  LOP3.LUT R29, R12, 0x40, RZ, 0x3c, !PT ;  /* 0x000000400c1d7812 */ /* 0x000fc400078e3cff */
[C---:B------:R-:W-:Y:S01]  /*35220*/  LOP3.LUT R2, R12.reuse, 0x60, RZ, 0x3c, !PT ;  /* 0x000000600c027812 */ /* 0x040fe200078e3cff */
[----:B--2---:R0:W-:Y:S04]  /*35230*/  STS.128 [R0+0x280], R16 ;  /* 0x0002801000007388 */ /* 0x0041e80000000c00 */
[----:B------:R-:W-:Y:S06]  /*35240*/  BAR.SYNC.DEFER_BLOCKING 0x0 ;  /* 0x0000000000007b1d */ /* 0x000fec0000010000 */
[----:B------:R-:W1:Y:S01]  /*35250*/  LDS.128 R8, [R12] ;  /* 0x000000000c087984 */ /* 0x000e620000000c00 */
[----:B0-----:R-:W-:-:S03]  /*35260*/  LOP3.LUT R16, R12, 0x20, RZ, 0x3c, !PT ;  /* 0x000000200c107812 */ /* 0x001fc600078e3cff */
[----:B-1----:R-:W-:Y:S01]  /*35270*/  STL [R1+0x64], R9 ;  /* 0x0000640901007387 */ /* 0x002fe20000100800 */
[----:B------:R-:W-:-:S03]  /*35280*/  IMAD.MOV.U32 R28, RZ, RZ, R8 ;  /* 0x000000ffff1c7224 */ /* 0x000fc600078e0008 */
[----:B------:R-:W-:Y:S04]  /*35290*/  STL.64 [R1+0x68], R10 ;  /* 0x0000680a01007387 */ /* 0x000fe80000100a00 */
[----:B------:R-:W0:Y:S04]  /*352a0*/  LDS.128 R8, [R16] ;  /* 0x0000000010087984 */ /* 0x000e280000000c00 */
[----:B0-----:R-:W-:Y:S04]  /*352b0*/  STL.64 [R1+0x80], R8 ;  /* 0x0000800801007387 */ /* 0x001fe80000100a00 */
[----:B------:R-:W-:Y:S04]  /*352c0*/  STL.64 [R1+0x88], R10 ;  /* 0x0000880a01007387 */ /* 0x000fe80000100a00 */
[----:B------:R-:W0:Y:S04]  /*352d0*/  LDS.128 R8, [R29] ;  /* 0x000000001d087984 */ /* 0x000e280000000c00 */
[----:B0-----:R-:W-:Y:S04]  /*352e0*/  STL.64 [R1+0x1c0], R8 ;  /* 0x0001c00801007387 */ /* 0x001fe80000100a00 */
[----:B------:R-:W-:Y:S04]  /*352f0*/  STL.64 [R1+0x1c8], R10 ;  /* 0x0001c80a01007387 */ /* 0x000fe80000100a00 */
[----:B------:R-:W0:Y:S04]  /*35300*/  LDS.128 R8, [R2] ;  /* 0x0000000002087984 */ /* 0x000e280000000c00 */
[----:B------:R-:W-:Y:S06]  /*35310*/  BAR.SYNC.DEFER_BLOCKING 0x0 ;  /* 0x0000000000007b1d */ /* 0x000fec0000010000 */
[----:B0-----:R-:W-:Y:S04]  /*35320*/  STL.64 [R1+0x1d0], R8 ;  /* 0x0001d00801007387 */ /* 0x001fe80000100a00 */
[----:B------:R0:W-:Y:S04]  /*35330*/  STL.64 [R1+0x1d8], R10 ;  /* 0x0001d80a01007387 */ /* 0x0001e80000100a00 */
[----:B0-----:R-:W2:Y:S04]  /*35340*/  LDL.LU.64 R10, [R1+0x14d0] ;  /* 0x0014d000010a7983 */ /* 0x001ea80000300a00 */
[----:B------:R-:W2:Y:S04]  /*35350*/  LDL.LU.64 R8, [R1+0x14c8] ;  /* 0x0014c80001087983 */ /* 0x000ea80000300a00 */
[----:B------:R0:W-:Y:S04]  /*35360*/  STS.128 [R0], R20 ;  /* 0x0000001400007388 */ /* 0x0001e80000000c00 */
[----:B0-----:R-:W3:Y:S04]  /*35370*/  LDL.LU.64 R22, [R1+0x14c0] ;  /* 0x0014c00001167983 */ /* 0x001ee80000300a00 */
[----:B------:R-:W3:Y:S04]  /*35380*/  LDL.LU.64 R20, [R1+0x14b8] ;  /* 0x0014b80001147983 */ /* 0x000ee80000300a00 */
[----:B------:R0:W-:Y:S04]  /*35390*/  STS.128 [R0+0x80], R24 ;  /* 0x0000801800007388 */ /* 0x0001e80000000c00 */
[----:B------:R1:W-:Y:S04]  /*353a0*/  STS.128 [R0+0x200], R4 ;  /* 0x0002000400007388 */ /* 0x0003e80000000c00 */
[----:B0-----:R-:W4:Y:S04]  /*353b0*/  LDL.LU.64 R26, [R1+0x14b0] ;  /* 0x0014b000011a7983 */ /* 0x001f280000300a00 */
[----:B------:R-:W4:Y:S04]  /*353c0*/  LDL.LU.64 R24, [R1+0x14a8] ;  /* 0x0014a80001187983 */ /* 0x000f280000300a00 */
[----:B-1----:R-:W3:Y:S04]  /*353d0*/  LDL.LU.64 R6, [R1+0x14a0] ;  /* 0x0014a00001067983 */ /* 0x002ee80000300a00 */
[----:B------:R-:W3:Y:S04]  /*353e0*/  LDL.LU.64 R4, [R1+0x1498] ;  /* 0x0014980001047983 */ /* 0x000ee80000300a00 */
[----:B--2---:R0:W-:Y:S04]  /*353f0*/  STS.128 [R0+0x280], R8 ;  /* 0x0002800800007388 */ /* 0x0041e80000000c00 */
[----:B------:R-:W-:Y:S06]  /*35400*/  BAR.SYNC.DEFER_BLOCKING 0x0 ;  /* 0x0000000000007b1d */ /* 0x000fec0000010000 */
[----:B0-----:R-:W2:Y:S04]  /*35410*/  LDL.LU.64 R10, [R1+0x1490] ;  /* 0x00149000010a7983 */ /* 0x001ea80000300a00 */
[----:B------:R-:W2:Y:S04]  /*35420*/  LDL.LU.64 R8, [R1+0x1488] ;  /* 0x0014880001087983 */ /* 0x000ea80000300a00 */
[----:B------:R-:W0:Y:S04]  /*35430*/  LDS.128 R12, [R12] ;  /* 0x000000000c0c7984 */ /* 0x000e280000000c00 */
[----:B------:R-:W1:Y:S04]  /*35440*/  LDS.128 R16, [R16] ;  /* 0x0000000010107984 */ /* 0x000e680000000c00 */
[----:B0-----:R-:W-:Y:S04]  /*35450*/  STL.64 [R1+0x30], R12 ;  /* 0x0000300c01007387 */ /* 0x001fe80000100a00 */
[----:B------:R0:W-:Y:S04]  /*35460*/  STL.64 [R1+0x38], R14 ;  /* 0x0000380e01007387 */ /* 0x0001e80000100a00 */
[----:B0-----:R-:W2:Y:S04]  /*35470*/  LDL.LU.64 R14, [R1+0x1480] ;  /* 0x00148000010e7983 */ /* 0x001ea80000300a00 */
[----:B------:R-:W2:Y:S04]  /*35480*/  LDL.LU.64 R12, [R1+0x1478] ;  /* 0x00147800010c7983 */ /* 0x000ea80000300a00 */
[----:B-1----:R-:W-:Y:S04]  /*35490*/  STL.64 [R1+0x70], R16 ;  /* 0x0000701001007387 */ /* 0x002fe80000100a00 */
[----:B------:R-:W-:Y:S04]  /*354a0*/  STL.64 [R1+0x78], R18 ;  /* 0x0000781201007387 */ /* 0x000fe80000100a00 */
[----:B------:R-:W0:Y:S04]  /*354b0*/  LDS.128 R16, [R29] ;  /* 0x000000001d107984 */ /* 0x000e280000000c00 */
[----:B0-----:R-:W-:Y:S04]  /*354c0*/  STL.64 [R1+0x90], R16 ;  /* 0x0000901001007387 */ /* 0x001fe80000100a00 */
[----:B------:R-:W-:Y:S04]  /*354d0*/  STL.64 [R1+0x98], R18 ;  /* 0x0000981201007387 */ /* 0x000fe80000100a00 */
[----:B------:R-:W0:Y:S04]  /*354e0*/  LDS.128 R16, [R2] ;  /* 0x0000000002107984 */ /* 0x000e280000000c00 */
[----:B------:R-:W-:Y:S06]  /*354f0*/  BAR.SYNC.DEFER_BLOCKING 0x0 ;  /* 0x0000000000007b1d */ /* 0x000fec0000010000 */
[----:B---3--:R-:W-:Y:S04]  /*35500*/  STS.128 [R0], R20 ;  /* 0x0000001400007388 */ /* 0x008fe80000000c00 */
[----:B0-----:R-:W-:Y:S04]  /*35510*/  STL.64 [R1+0x1b0], R16 ;  /* 0x0001b01001007387 */ /* 0x001fe80000100a00 */
[----:B------:R0:W-:Y:S04]  /*35520*/  STL.64 [R1+0x1b8], R18 ;  /* 0x0001b81201007387 */ /* 0x0001e80000100a00 */
[----:B0-----:R-:W3:Y:S04]  /*35530*/  LDL.LU.64 R18, [R1+0x1470] ;  /* 0x0014700001127983 */ /* 0x001ee80000300a00 */
[----:B------:R-:W3:Y:S04]  /*35540*/  LDL.LU.64 R16, [R1+0x1468] ;  /* 0x0014680001107983 */ /* 0x000ee80000300a00 */
[----:B------:R-:W3:Y:S04]  /*35550*/  LDL.LU.64 R22, [R1+0x1460] ;  /* 0x0014600001167983 */ /* 0x000ee80000300a00 */
[----:B------:R-:W3:Y:S04]  /*35560*/  LDL.LU.64 R20, [R1+0x1458] ;  /* 0x0014580001147983 */ /* 0x000ee80000300a00 */
[----:B------:R0:W-:Y:S04]  /*35570*/  STS.128 [R0+0x200], R4 ;  /* 0x0002000400007388 */ /* 0x0001e80000000c00 */
[----:B0-----:R-:W0:Y:S04]  /*35580*/  S2R R7, SR_TID.X ;  /* 0x0000000000077919 */ /* 0x001e280000002100 */
[----:B----4-:R1:W-:Y:S04]  /*35590*/  STS.128 [R0+0x80], R24 ;  /* 0x0000801800007388 */ /* 0x0103e80000000c00 */
[----:B-1----:R-:W4:Y:S01]  /*355a0*/  LDL.LU.64 R26, [R1+0x1450] ;  /* 0x00145000011a7983 */ /* 0x002f220000300a00 */
[----:B0-----:R-:W-:-:S03]  /*355b0*/  IMAD.SHL.U32 R5, R7, 0x200, RZ ;  /* 0x0000020007057824 */ /* 0x001fc600078e00ff */
[----:B------:R-:W4:Y:S02]  /*355c0*/  LDL.LU.64 R24, [R1+0x1448] ;  /* 0x0014480001187983 */ /* 0x000f240000300a00 */
[----:B------:R-:W-:-:S05]  /*355d0*/  LOP3.LUT R5, R5, 0xc00, RZ, 0xc0, !PT ;  /* 0x00000c0005057812 */ /* 0x000fca00078ec0ff */
[----:B------:R-:W-:Y:S02]  /*355e0*/  IMAD R5, R3, 0x10, R5 ;  /* 0x0000001003057824 */ /* 0x000fe400078e0205 */
[----:B------:R-:W-:Y:S01]  /*355f0*/  IMAD.SHL.U32 R6, R7, 0x200, RZ ;  /* 0x0000020007067824 */ /* 0x000fe200078e00ff */
[----:B--2---:R-:W-:Y:S04]  /*35600*/  STS.128 [R0+0x280], R8 ;  /* 0x0002800800007388 */ /* 0x004fe80000000c00 */
[----:B------:R-:W-:Y:S06]  /*35610*/  BAR.SYNC.DEFER_BLOCKING 0x0 ;  /* 0x0000000000007b1d */ /* 0x000fec0000010000 */
[----:B------:R-:W0:Y:S01]  /*35620*/  LDS.128 R8, [R5] ;  /* 0x0000000005087984 */ /* 0x000e220000000c00 */
[----:B------:R-:W-:-:S05]  /*35630*/  LOP3.LUT R6, R6, 0xc00, RZ, 0xc0, !PT ;  /* 0x00000c0006067812 */ /* 0x000fca00078ec0ff */
[----:B------:R-:W-:-:S05]  /*35640*/  IMAD R6, R3, 0x10, R6 ;  /* 0x0000001003067824 */ /* 0x000fca00078e0206 */
[----:B------:R-:W-:Y:S01]  /*35650*/  LOP3.LUT R6, R6, 0x20, RZ, 0x3c, !PT ;  /* 0x0000002006067812 */ /* 0x000fe200078e3cff */
[----:B0-----:R-:W-:Y:S04]  /*35660*/  STL.64 [R1+0x20], R8 ;  /* 0x0000200801007387 */ /* 0x001fe80000100a00 */
        /* <DEDUP_REMOVED lines=9> */
[----:B---3--:R1:W-:Y:S04]  /*35700*/  STS.128 [R0+0x200], R20 ;  /* 0x0002001400007388 */ /* 0x0083e80000000c00 */
[----:B0-----:R-:W-:Y:S04]  /*35710*/  STL.64 [R1+0x50], R8 ;  /* 0x0000500801007387 */ /* 0x001fe80000100a00 */
[----:B------:R-:W-:Y:S04]  /*35720*/  STL.64 [R1+0x58], R10 ;  /* 0x0000580a01007387 */ /* 0x000fe80000100a00 */
[----:B-1----:R-:W2:Y:S04]  /*35730*/  LDL.LU R20, [R1+0x160] ;  /* 0x0001600001147983 */ /* 0x002ea80000300800 */
[----:B------:R-:W2:Y:S04]  /*35740*/  LDL.LU R21, [R1+0x164] ;  /* 0x0001640001157983 */ /* 0x000ea80000300800 */
[----:B------:R-:W3:Y:S04]  /*35750*/  LDL.LU R22, [R1+0x168] ;  /* 0x0001680001167983 */ /* 0x000ee80000300800 */
[----:B------:R-:W3:Y:S04]  /*35760*/  LDL.LU R23, [R1+0x16c] ;  /* 0x00016c0001177983 */ /* 0x000ee80000300800 */
[----:B----4-:R0:W-:Y:S04]  /*35770*/  STS.128 [R0+0x280], R24 ;  /* 0x0002801800007388 */ /* 0x0101e80000000c00 */
[----:B---3--:R-:W-:Y:S04]  /*35780*/  STL.64 [R1+0x13b0], R22 ;  /* 0x0013b01601007387 */ /* 0x008fe80000100a00 */
[----:B--2---:R1:W-:Y:S04]  /*35790*/  STL.64 [R1+0x13a8], R20 ;  /* 0x0013a81401007387 */ /* 0x0043e80000100a00 */
[----:B0-----:R-:W2:Y:S04]  /*357a0*/  LDL.LU R24, [R1+0x150] ;  /* 0x0001500001187983 */ /* 0x001ea80000300800 */
[----:B------:R-:W2:Y:S04]  /*357b0*/  LDL.LU R25, [R1+0x154] ;  /* 0x0001540001197983 */ /* 0x000ea80000300800 */
[----:B------:R-:W3:Y:S04]  /*357c0*/  LDL.LU R26, [R1+0x158] ;  /* 0x00015800011a7983 */ /* 0x000ee80000300800 */
[----:B------:R-:W3:Y:S04]  /*357d0*/  LDL.LU R27, [R1+0x15c] ;  /* 0x00015c00011b7983 */ /* 0x000ee80000300800 */
[----:B---3--:R-:W-:Y:S04]  /*357e0*/  STL.64 [R1+0x13c0], R26 ;  /* 0x0013c01a01007387 */ /* 0x008fe80000100a00 */
[----:B--2---:R0:W-:Y:S04]  /*357f0*/  STL.64 [R1+0x13b8], R24 ;  /* 0x0013b81801007387 */ /* 0x0041e80000100a00 */
[----:B-1----:R-:W2:Y:S04]  /*35800*/  LDL.LU R20, [R1+0x130] ;  /* 0x0001300001147983 */ /* 0x002ea80000300800 */
[----:B------:R-:W2:Y:S04]  /*35810*/  LDL.LU R21, [R1+0x134] ;  /* 0x0001340001157983 */ /* 0x000ea80000300800 */
[----:B------:R-:W3:Y:S04]  /*35820*/  LDL.LU R22, [R1+0x138] ;  /* 0x0001380001167983 */ /* 0x000ee80000300800 */
[----:B------:R-:W3:Y:S04]  /*35830*/  LDL.LU R23, [R1+0x13c] ;  /* 0x00013c0001177983 */ /* 0x000ee80000300800 */
        /* <DEDUP_REMOVED lines=13> */
[----:B--2---:R-:W-:Y:S04]  /*35910*/  STL.64 [R1+0x13e8], R20 ;  /* 0x0013e81401007387 */ /* 0x004fe80000100a00 */
[----:B0-----:R-:W2:Y:S04]  /*35920*/  LDL.LU R24, [R1+0xa0] ;  /* 0x0000a00001187983 */ /* 0x001ea80000300800 */
        /* <DEDUP_REMOVED lines=21> */
[----:B------:R-:W-:Y:S04]  /*35a80*/  STS.128 [R0], R12 ;  /* 0x0000000c00007388 */ /* 0x000fe80000000c00 */
[----:B------:R-:W-:Y:S04]  /*35a90*/  STS.128 [R0+0x80], R16 ;  /* 0x0000801000007388 */ /* 0x000fe80000000c00 */
[----:B------:R-:W-:Y:S06]  /*35aa0*/  BAR.SYNC.DEFER_BLOCKING 0x0 ;  /* 0x0000000000007b1d */ /* 0x000fec0000010000 */
[----:B------:R-:W0:Y:S04]  /*35ab0*/  LDS.128 R16, [R5] ;  /* 0x0000000005107984 */ /* 0x000e280000000c00 */
[----:B------:R-:W1:Y:S04]  /*35ac0*/  LDS.128 R8, [R6] ;  /* 0x0000000006087984 */ /* 0x000e680000000c00 */
[----:B------:R-:W4:Y:S04]  /*35ad0*/  LDS.128 R12, [R29] ;  /* 0x000000001d0c7984 */ /* 0x000f280000000c00 */
[----:B---3--:R-:W-:Y:S04]  /*35ae0*/  STL.64 [R1+0x1430], R26 ;  /* 0x0014301a01007387 */ /* 0x008fe80000100a00 */
[----:B--2---:R2:W-:Y:S04]  /*35af0*/  STL.64 [R1+0x1428], R24 ;  /* 0x0014281801007387 */ /* 0x0045e80000100a00 */
[----:B--2---:R-:W2:Y:S04]  /*35b00*/  LDL.LU R24, [R1+0xf0] ;  /* 0x0000f00001187983 */ /* 0x004ea80000300800 */
[----:B------:R-:W2:Y:S04]  /*35b10*/  LDL.LU R25, [R1+0xf4] ;  /* 0x0000f40001197983 */ /* 0x000ea80000300800 */
[----:B------:R-:W3:Y:S04]  /*35b20*/  LDL.LU R26, [R1+0xf8] ;  /* 0x0000f800011a7983 */ /* 0x000ee80000300800 */
[----:B------:R-:W3:Y:S04]  /*35b30*/  LDL.LU R27, [R1+0xfc] ;  /* 0x0000fc00011b7983 */ /* 0x000ee80000300800 */
[----:B---3--:R-:W-:Y:S04]  /*35b40*/  STL.64 [R1+0x1440], R26 ;  /* 0x0014401a01007387 */ /* 0x008fe80000100a00 */
[----:B--2---:R-:W-:Y:S04]  /*35b50*/  STL.64 [R1+0x1438], R24 ;  /* 0x0014381801007387 */ /* 0x004fe80000100a00 */
[----:B------:R-:W2:Y:S04]  /*35b60*/  LDS.128 R24, [R2] ;  /* 0x0000000002187984 */ /* 0x000ea80000000c00 */
[----:B------:R-:W3:Y:S04]  /*35b70*/  LDL.LU R20, [R1+0xb0] ;  /* 0x0000b00001147983 */ /* 0x000ee80000300800 */
[----:B------:R-:W3:Y:S04]  /*35b80*/  LDL.LU R21, [R1+0xb4] ;  /* 0x0000b40001157983 */ /* 0x000ee80000300800 */
[----:B------:R-:W3:Y:S04]  /*35b90*/  LDL.LU R22, [R1+0xb8] ;  /* 0x0000b80001167983 */ /* 0x000ee80000300800 */
[----:B------:R-:W3:Y:S04]  /*35ba0*/  LDL.LU R23, [R1+0xbc] ;  /* 0x0000bc0001177983 */ /* 0x000ee80000300800 */
[----:B0-----:R-:W-:Y:S04]  /*35bb0*/  STL [R1+0x1364], R17 ;  /* 0x0013641101007387 */ /* 0x001fe80000100800 */
[----:B------:R-:W-:Y:S04]  /*35bc0*/  STL [R1+0x136c], R17 ;  /* 0x00136c1101007387 */ /* 0x000fe80000100800 */
[----:B------:R-:W-:Y:S04]  /*35bd0*/  STL [R1+0x1374], R17 ;  /* 0x0013741101007387 */ /* 0x000fe80000100800 */
[----:B------:R-:W-:Y:S04]  /*35be0*/  STL [R1+0x1358], R18 ;  /* 0x0013581201007387 */ /* 0x000fe80000100800 */
[----:B------:R-:W-:Y:S04]  /*35bf0*/  STL [R1+0x1348], R19 ;  /* 0x0013481301007387 */ /* 0x000fe80000100800 */
[----:B-1----:R-:W-:Y:S04]  /*35c00*/  STL [R1+0x1378], R8 ;  /* 0x0013780801007387 */ /* 0x002fe80000100800 */
[----:B------:R-:W-:Y:S04]  /*35c10*/  STL [R1+0x135c], R9 ;  /* 0x00135c0901007387 */ /* 0x000fe80000100800 */
[----:B------:R-:W-:Y:S04]  /*35c20*/  STL [R1+0x1354], R10 ;  /* 0x0013540a01007387 */ /* 0x000fe80000100800 */
[----:B------:R-:W-:Y:S04]  /*35c30*/  STL [R1+0x1344], R11 ;  /* 0x0013440b01007387 */ /* 0x000fe80000100800 */
[----:B----4-:R0:W-:Y:S04]  /*35c40*/  STL [R1+0x1370], R12 ;  /* 0x0013700c01007387 */ /* 0x0101e80000100800 */
[----:B------:R1:W-:Y:S04]  /*35c50*/  STL [R1+0x1368], R13 ;  /* 0x0013680d01007387 */ /* 0x0003e80000100800 */
[----:B------:R4:W-:Y:S04]  /*35c60*/  STL [R1+0x1360], R14 ;  /* 0x0013600e01007387 */ /* 0x0009e80000100800 */
[----:B------:R4:W-:Y:S04]  /*35c70*/  STL [R1+0x134c], R15 ;  /* 0x00134c0f01007387 */ /* 0x0009e80000100800 */
[----:B0-----:R-:W3:Y:S04]  /*35c80*/  LDL.LU R12, [R1+0x140] ;  /* 0x00014000010c7983 */ /* 0x001ee80000300800 */
[----:B-1----:R-:W3:Y:S01]  /*35c90*/  LDL.LU R13, [R1+0x144] ;  /* 0x00014400010d7983 */ /* 0x002ee20000300800 */
[----:B--2---:R-:W-:-:S03]  /*35ca0*/  IMAD.MOV.U32 R19, RZ, RZ, R26 ;  /* 0x000000ffff137224 */ /* 0x004fc600078e001a */
[----:B----4-:R-:W2:Y:S01]  /*35cb0*/  LDL.LU R14, [R1+0x148] ;  /* 0x00014800010e7983 */ /* 0x010ea20000300800 */
[----:B------:R-:W-:-:S03]  /*35cc0*/  IMAD.MOV.U32 R10, RZ, RZ, R24 ;  /* 0x000000ffff0a7224 */ /* 0x000fc600078e0018 */
[----:B------:R-:W2:Y:S04]  /*35cd0*/  LDL.LU R15, [R1+0x14c] ;  /* 0x00014c00010f7983 */ /* 0x000ea80000300800 */
[----:B------:R-:W-:Y:S04]  /*35ce0*/  STL [R1+0x4], R25 ;  /* 0x0000041901007387 */ /* 0x000fe80000100800 */
[----:B------:R0:W-:Y:S04]  /*35cf0*/  STL [R1+0xc], R27 ;  /* 0x00000c1b01007387 */ /* 0x0001e80000100800 */
[----:B------:R-:W-:Y:S06]  /*35d00*/  BAR.SYNC.DEFER_BLOCKING 0x0 ;  /* 0x0000000000007b1d */ /* 0x000fec0000010000 */
[----:B0-----:R-:W4:Y:S04]  /*35d10*/  LDL.LU.64 R26, [R1+0x1440] ;  /* 0x00144000011a7983 */ /* 0x001f280000300a00 */
[----:B------:R-:W4:Y:S04]  /*35d20*/  LDL.LU.64 R24, [R1+0x1438] ;  /* 0x0014380001187983 */ /* 0x000f280000300a00 */
[----:B------:R-:W-:Y:S04]  /*35d30*/  STL [R1+0x1350], R19 ;  /* 0x0013501301007387 */ /* 0x000fe80000100800 */
[----:B----4-:R0:W-:Y:S04]  /*35d40*/  STS.128 [R0], R24 ;  /* 0x0000001800007388 */ /* 0x0101e80000000c00 */
[----:B0-----:R-:W4:Y:S04]  /*35d50*/  LDL.LU.64 R26, [R1+0x1430] ;  /* 0x00143000011a7983 */ /* 0x001f280000300a00 */
[----:B------:R-:W4:Y:S04]  /*35d60*/  LDL.LU.64 R24, [R1+0x1428] ;  /* 0x0014280001187983 */ /* 0x000f280000300a00 */
[----:B----4-:R0:W-:Y:S04]  /*35d70*/  STS.128 [R0+0x80], R24 ;  /* 0x0000801800007388 */ /* 0x0101e80000000c00 */
[----:B0-----:R-:W4:Y:S04]  /*35d80*/  LDL.LU.64 R26, [R1+0x1420] ;  /* 0x00142000011a7983 */ /* 0x001f280000300a00 */
[----:B------:R-:W4:Y:S04]  /*35d90*/  LDL.LU.64 R24, [R1+0x1418] ;  /* 0x0014180001187983 */ /* 0x000f280000300a00 */
[----:B----4-:R0:W-:Y:S04]  /*35da0*/  STS.128 [R0+0x200], R24 ;  /* 0x0002001800007388 */ /* 0x0101e80000000c00 */
[----:B0-----:R-:W4:Y:S04]  /*35db0*/  LDL.LU.64 R26, [R1+0x1410] ;  /* 0x00141000011a7983 */ /* 0x001f280000300a00 */
[----:B------:R-:W4:Y:S04]  /*35dc0*/  LDL.LU.64 R24, [R1+0x1408] ;  /* 0x0014080001187983 */ /* 0x000f280000300a00 */
[----:B----4-:R-:W-:Y:S04]  /*35dd0*/  STS.128 [R0+0x280], R24 ;  /* 0x0002801800007388 */ /* 0x010fe80000000c00 */
[----:B------:R-:W-:Y:S06]  /*35de0*/  BAR.SYNC.DEFER_BLOCKING 0x0 ;  /* 0x0000000000007b1d */ /* 0x000fec0000010000 */
[----:B------:R-:W0:Y:S04]  /*35df0*/  LDS.128 R24, [R5] ;  /* 0x0000000005187984 */ /* 0x000e280000000c00 */
        /* <DEDUP_REMOVED lines=12> */
[----:B0-----:R-:W4:Y:S04]  /*35ec0*/  LDL.LU.64 R26, [R1+0x1400] ;  /* 0x00140000011a7983 */ /* 0x001f280000300a00 */
[----:B------:R-:W4:Y:S04]  /*35ed0*/  LDL.LU.64 R24, [R1+0x13f8] ;  /* 0x0013f80001187983 */ /* 0x000f280000300a00 */
[----:B------:R-:W2:Y:S04]  /*35ee0*/  LDL R18, [R1+0x7d4] ;  /* 0x0007d40001127983 */ /* 0x000ea80000100800 */
[----:B---3--:R0:W-:Y:S04]  /*35ef0*/  STS.128 [R0], R20 ;  /* 0x0000001400007388 */ /* 0x0081e80000000c00 */
[----:B0-----:R-:W3:Y:S04]  /*35f00*/  LDL.LU.64 R22, [R1+0x13f0] ;  /* 0x0013f00001167983 */ /* 0x001ee80000300a00 */
[----:B------:R-:W3:Y:S04]  /*35f10*/  LDL.LU.64 R20, [R1+0x13e8] ;  /* 0x0013e80001147983 */ /* 0x000ee80000300a00 */
[----:B----4-:R0:W-:Y:S04]  /*35f20*/  STS.128 [R0+0x80], R24 ;  /* 0x0000801800007388 */ /* 0x0101e80000000c00 */
[----:B0-----:R-:W4:Y:S04]  /*35f30*/  LDL.LU.64 R26, [R1+0x13e0] ;  /* 0x0013e000011a7983 */ /* 0x001f280000300a00 */
[----:B------:R-:W4:Y:S04]  /*35f40*/  LDL.LU.64 R24, [R1+0x13d8] ;  /* 0x0013d80001187983 */ /* 0x000f280000300a00 */
[----:B---3--:R0:W-:Y:S04]  /*35f50*/  STS.128 [R0+0x200], R20 ;  /* 0x0002001400007388 */ /* 0x0081e80000000c00 */
[----:B0-----:R-:W3:Y:S04]  /*35f60*/  LDL.LU.64 R22, [R1+0x13d0] ;  /* 0x0013d00001167983 */ /* 0x001ee80000300a00 */
[----:B------:R-:W3:Y:S04]  /*35f70*/  LDL.LU.64 R20, [R1+0x13c8] ;  /* 0x0013c80001147983 */ /* 0x000ee80000300a00 */
        /* <DEDUP_REMOVED lines=18> */
[----:B------:R-:W4:Y:S04]  /*360a0*/  LDL.LU.64 R22, [R1+0x13b0] ;  /* 0x0013b00001167983 */ /* 0x000f280000300a00 */
[----:B------:R-:W4:Y:S04]  /*360b0*/  LDL.LU.64 R20, [R1+0x13a8] ;  /* 0x0013a80001147983 */ /* 0x000f280000300a00 */
[----:B----4-:R0:W-:Y:S04]  /*360c0*/  STS.128 [R0+0x280], R20 ;  /* 0x0002801400007388 */ /* 0x0101e80000000c00 */
[----:B0-----:R-:W4:Y:S04]  /*360d0*/  LDL.LU R20, [R1+0x190] ;  /* 0x0001900001147983 */ /* 0x001f280000300800 */
[----:B------:R-:W4:Y:S04]  /*360e0*/  LDL.LU R21, [R1+0x194] ;  /* 0x0001940001157983 */ /* 0x000f280000300800 */
[----:B------:R-:W4:Y:S04]  /*360f0*/  LDL.LU R22, [R1+0x198] ;  /* 0x0001980001167983 */ /* 0x000f280000300800 */
[----:B------:R-:W4:Y:S04]  /*36100*/  LDL.LU R23, [R1+0x19c] ;  /* 0x00019c0001177983 */ /* 0x000f280000300800 */
[----:B--2---:R-:W-:Y:S04]  /*36110*/  STS.128 [R0+0x80], R12 ;  /* 0x0000800c00007388 */ /* 0x004fe80000000c00 */
[----:B---3--:R-:W-:Y:S04]  /*36120*/  STS.128 [R0+0x200], R24 ;  /* 0x0002001800007388 */ /* 0x008fe80000000c00 */
[----:B------:R-:W-:Y:S06]  /*36130*/  BAR.SYNC.DEFER_BLOCKING 0x0 ;  /* 0x0000000000007b1d */ /* 0x000fec0000010000 */
[----:B----4-:R-:W-:Y:S04]  /*36140*/  STL.64 [R1+0x1390], R22 ;  /* 0x0013901601007387 */ /* 0x010fe80000100a00 */
[----:B------:R0:W-:Y:S04]  /*36150*/  STL.64 [R1+0x1388], R20 ;  /* 0x0013881401007387 */ /* 0x0001e80000100a00 */
[----:B0-----:R-:W2:Y:S04]  /*36160*/  LDL.LU R20, [R1+0x170] ;  /* 0x0001700001147983 */ /* 0x001ea80000300800 */
[----:B------:R-:W2:Y:S04]  /*36170*/  LDL.LU R21, [R1+0x174] ;  /* 0x0001740001157983 */ /* 0x000ea80000300800 */
[----:B------:R-:W3:Y:S04]  /*36180*/  LDL.LU R22, [R1+0x178] ;  /* 0x0001780001167983 */ /* 0x000ee80000300800 */
[----:B------:R-:W3:Y:S04]  /*36190*/  LDL.LU R23, [R1+0x17c] ;  /* 0x00017c0001177983 */ /* 0x000ee80000300800 */
[----:B---3--:R-:W-:Y:S04]  /*361a0*/  STL.64 [R1+0x13a0], R22 ;  /* 0x0013a01601007387 */ /* 0x008fe80000100a00 */
[----:B--2---:R-:W-:Y:S04]  /*361b0*/  STL.64 [R1+0x1398], R20 ;  /* 0x0013981401007387 */ /* 0x004fe80000100a00 */
[----:B------:R-:W0:Y:S04]  /*361c0*/  LDS.128 R20, [R5] ;  /* 0x0000000005147984 */ /* 0x000e280000000c00 */
[----:B------:R-:W2:Y:S04]  /*361d0*/  LDL.LU R24, [R1+0x180] ;  /* 0x0001800001187983 */ /* 0x000ea80000300800 */
[----:B------:R-:W2:Y:S04]  /*361e0*/  LDL.LU R25, [R1+0x184] ;  /* 0x0001840001197983 */ /* 0x000ea80000300800 */
[----:B------:R-:W2:Y:S04]  /*361f0*/  LDL.LU R26, [R1+0x188] ;  /* 0x00018800011a7983 */ /* 0x000ea80000300800 */
[----:B------:R-:W2:Y:S04]  /*36200*/  LDL.LU R27, [R1+0x18c] ;  /* 0x00018c00011b7983 */ /* 0x000ea80000300800 */
[----:B------:R-:W3:Y:S04]  /*36210*/  LDL.LU R8, [R1+0x30] ;  /* 0x0000300001087983 */ /* 0x000ee80000300800 */
[----:B------:R-:W4:Y:S04]  /*36220*/  LDL R13, [R1+0xfd0] ;  /* 0x000fd000010d7983 */ /* 0x000f280000100800 */
[----:B0-----:R-:W-:Y:S04]  /*36230*/  STL.64 [R1+0xa0], R20 ;  /* 0x0000a01401007387 */ /* 0x001fe80000100a00 */
[----:B------:R-:W-:Y:S04]  /*36240*/  STL.64 [R1+0xa8], R22 ;  /* 0x0000a81601007387 */ /* 0x000fe80000100a00 */
[----:B------:R-:W0:Y:S04]  /*36250*/  LDS.128 R20, [R6] ;  /* 0x0000000006147984 */ /* 0x000e280000000c00 */
[----:B------:R-:W2:Y:S04]  /*36260*/  LDL.LU R12, [R1+0x7d0] ;  /* 0x0007d000010c7983 */ /* 0x000ea80000300800 */
        /* <DEDUP_REMOVED lines=11> */
[----:B--2---:R0:W-:Y:S04]  /*36320*/  STS.128 [R0], R20 ;  /* 0x0000001400007388 */ /* 0x0041e80000000c00 */
[----:B0-----:R-:W2:Y:S04]  /*36330*/  LDL.LU.64 R22, [R1+0x1390] ;  /* 0x0013900001167983 */ /* 0x001ea80000300a00 */
[----:B------:R-:W2:Y:S04]  /*36340*/  LDL.LU.64 R20, [R1+0x1388] ;  /* 0x0013880001147983 */ /* 0x000ea80000300a00 */
[----:B------:R-:W2:Y:S04]  /*36350*/  LDL.LU R17, [R1+0x20] ;  /* 0x0000200001117983 */ /* 0x000ea80000300800 */
[----:B------:R-:W2:Y:S04]  /*36360*/  LDL R11, [R1+0x11c0] ;  /* 0x0011c000010b7983 */ /* 0x000ea80000100800 */
[----:B------:R-:W3:Y:S04]  /*36370*/  LDL R19, [R1+0x11bc] ;  /* 0x0011bc0001137983 */ /* 0x000ee80000100800 */
[----:B--2---:R-:W-:Y:S04]  /*36380*/  STL.64 [R1+0x1380], R10 ;  /* 0x0013800a01007387 */ /* 0x004fe80000100a00 */
[----:B---3--:R0:W-:Y:S04]  /*36390*/  STL [R1+0x137c], R8 ;  /* 0x00137c0801007387 */ /* 0x0081e80000100800 */
[----:B0-----:R-:W2:Y:S04]  /*363a0*/  LDL.LU R8, [R1+0x1a0] ;  /* 0x0001a00001087983 */ /* 0x001ea80000300800 */
[----:B------:R-:W2:Y:S04]  /*363b0*/  LDL.LU R9, [R1+0x1a4] ;  /* 0x0001a40001097983 */ /* 0x000ea80000300800 */
[----:B------:R-:W2:Y:S04]  /*363c0*/  LDL.LU R10, [R1+0x1a8] ;  /* 0x0001a800010a7983 */ /* 0x000ea80000300800 */
[----:B------:R-:W2:Y:S01]  /*363d0*/  LDL.LU R11, [R1+0x1ac] ;  /* 0x0001ac00010b7983 */ /* 0x000ea20000300800 */
[----:B------:R-:W-:-:S02]  /*363e0*/  ISETP.GE.AND P0, PT, R18, c[0x0][0x178], PT ;  /* 0x00005e0012007a0c */ /* 0x000fc40003f06270 */
[C---:B------:R-:W-:Y:S01]  /*363f0*/  ISETP.GE.AND P5, PT, R12.reuse, c[0x0][0x17c], PT ;  /* 0x00005f000c007a0c */ /* 0x040fe20003fa6270 */
[----:B------:R0:W-:Y:S01]  /*36400*/  STS.128 [R0+0x80], R24 ;  /* 0x0000801800007388 */ /* 0x0001e20000000c00 */
[C---:B------:R-:W-:Y:S01]  /*36410*/  ISETP.LT.AND P0, PT, R12.reuse, c[0x0][0x17c], !P0 ;  /* 0x00005f000c007a0c */ /* 0x040fe20004701270 */
[----:B0-----:R-:W-:Y:S02]  /*36420*/  IMAD R26, R12, c[0x0][0x198], RZ ;  /* 0x000066000c1a7a24 */ /* 0x001fe400078e02ff */
[----:B------:R-:W-:Y:S01]  /*36430*/  STS.128 [R0+0x200], R20 ;  /* 0x0002001400007388 */ /* 0x000fe20000000c00 */
[----:B------:R-:W-:-:S03]  /*36440*/  IMAD R3, R18, c[0x0][0x194], RZ ;  /* 0x0000650012037a24 */ /* 0x000fc600078e02ff */
[----:B--2---:R0:W-:Y:S04]  /*36450*/  STS.128 [R0+0x280], R8 ;  /* 0x0002800800007388 */ /* 0x0041e80000000c00 */
[----:B0-----:R-:W2:Y:S04]  /*36460*/  LDL.LU.64 R10, [R1+0x1380] ;  /* 0x00138000010a7983 */ /* 0x001ea80000300a00 */
[----:B------:R-:W3:Y:S04]  /*36470*/  LDL.LU R8, [R1+0x137c] ;  /* 0x00137c0001087983 */ /* 0x000ee80000300800 */
[----:B------:R-:W3:Y:S01]  /*36480*/  LDL.LU R12, [R1+0x11f4] ;  /* 0x0011f400010c7983 */ /* 0x000ee20000300800 */
[----:B------:R-:W-:-:S03]  /*36490*/  IMAD.MOV.U32 R7, RZ, RZ, c[0x0][0x194] ;  /* 0x00006500ff077624 */ /* 0x000fc600078e00ff */
[----:B------:R-:W-:Y:S01]  /*364a0*/  BAR.SYNC.DEFER_BLOCKING 0x0 ;  /* 0x0000000000007b1d */ /* 0x000fe20000010000 */
[----:B------:R-:W-:Y:S01]  /*364b0*/  LEA R2, P4, R3, c[0x0][0x170], 0x1 ;  /* 0x00005c0003027a11 */ /* 0x000fe200078808ff */
[----:B------:R-:W-:-:S03]  /*364c0*/  IMAD R6, R7, 0x40, R3 ;  /* 0x0000004007067824 */ /* 0x000fc600078e0203 */
[----:B------:R-:W-:Y:S01]  /*364d0*/  LEA.HI.X.SX32 R3, R3, c[0x0][0x174], 0x1, P4 ;  /* 0x00005d0003037a11 */ /* 0x000fe200020f0eff */
[----:B------:R-:W3:Y:S01]  /*364e0*/  LDL.LU R14, [R1+0x11f8] ;  /* 0x0011f800010e7983 */ /* 0x000ee20000300800 */
[----:B------:R-:W-:Y:S02]  /*364f0*/  LEA R4, P1, R6, c[0x0][0x170], 0x1 ;  /* 0x00005c0006047a11 */ /* 0x000fe400078208ff */
[----:B----4-:R-:W-:Y:S01]  /*36500*/  ISETP.LT.AND P6, PT, R13, c[0x0][0x178], !P5 ;  /* 0x00005e000d007a0c */ /* 0x010fe20006fc1270 */
[----:B------:R-:W-:Y:S01]  /*36510*/  IMAD.WIDE R20, R26, 0x2, R2 ;  /* 0x000000021a147825 */ /* 0x000fe200078e0202 */
[----:B------:R-:W-:Y:S01]  /*36520*/  LEA.HI.X.SX32 R5, R6, c[0x0][0x174], 0x1, P1 ;  /* 0x00005d0006057a11 */ /* 0x000fe200008f0eff */
[----:B------:R-:W4:Y:S02]  /*36530*/  LDL.LU R15, [R1+0x80] ;  /* 0x00008000010f7983 */ /* 0x000f240000300800 */
[----:B------:R-:W-:Y:S02]  /*36540*/  IMAD R0, R7, 0x40, R6 ;  /* 0x0000004007007824 */ /* 0x000fe400078e0206 */
[----:B------:R-:W-:Y:S01]  /*36550*/  IMAD.WIDE R22, R26, 0x2, R4 ;  /* 0x000000021a167825 */ /* 0x000fe200078e0204 */
[----:B------:R-:W4:Y:S02]  /*36560*/  LDL.LU R9, [R1+0x70] ;  /* 0x0000700001097983 */ /* 0x000f240000300800 */
[----:B------:R-:W-:-:S02]  /*36570*/  LEA R6, P1, R0, c[0x0][0x170], 0x1 ;  /* 0x00005c0000067a11 */ /* 0x000fc400078208ff */
[----:B------:R0:W-:Y:S02]  /*36580*/  @P0 STG.E.U16 [R20.64], R28 ;  /* 0x0000001c14000986 */ /* 0x0001e4000c101506 */
[----:B0-----:R-:W-:Y:S01]  /*36590*/  IMAD R21, R7, 0x40, R0 ;  /* 0x0000004007157824 */ /* 0x001fe200078e0200 */
[----:B------:R-:W-:-:S04]  /*365a0*/  LEA.HI.X.SX32 R7, R0, c[0x0][0x174], 0x1, P1 ;  /* 0x00005d0000077a11 */ /* 0x000fc800008f0eff */
[----:B------:R-:W-:-:S04]  /*365b0*/  LEA R20, P0, R21, c[0x0][0x170], 0x1 ;  /* 0x00005c0015147a11 */ /* 0x000fc800078008ff */
[----:B------:R-:W-:Y:S01]  /*365c0*/  LEA.HI.X.SX32 R21, R21, c[0x0][0x174], 0x1, P0 ;  /* 0x00005d0015157a11 */ /* 0x000fe200000f0eff */
[----:B------:R-:W-:Y:S01]  /*365d0*/  IMAD.WIDE R24, R26, 0x2, R6 ;  /* 0x000000021a187825 */ /* 0x000fe200078e0206 */
[----:B--2---:R-:W-:Y:S02]  /*365e0*/  ISETP.LT.AND P4, PT, R11, c[0x0][0x178], !P5 ;  /* 0x00005e000b007a0c */ /* 0x004fe40006f81270 */
[----:B------:R-:W-:Y:S01]  /*365f0*/  ISETP.LT.AND P5, PT, R19, c[0x0][0x178], !P5 ;  /* 0x00005e0013007a0c */ /* 0x000fe20006fa1270 */
[----:B---3--:R0:W-:Y:S01]  /*36600*/  @P6 STG.E.U16 [R22.64], R8 ;  /* 0x0000000816006986 */ /* 0x0081e2000c101506 */
[----:B------:R-:W-:Y:S02]  /*36610*/  ISETP.LT.AND P6, PT, R18, c[0x0][0x178], !P3 ;  /* 0x00005e0012007a0c */ /* 0x000fe40005fc1270 */
[----:B------:R-:W-:Y:S02]  /*36620*/  PRMT R0, R8, 0x7632, R0 ;  /* 0x0000763208007816 */ /* 0x000fe40000000000 */
[----:B------:R-:W-:-:S02]  /*36630*/  ISETP.GE.AND P1, PT, R12, c[0x0][0x17c], PT ;  /* 0x00005f000c007a0c */ /* 0x000fc40003f26270 */
[----:B------:R-:W2:Y:S01]  /*36640*/  LDL.LU R12, [R1+0x40] ;  /* 0x00004000010c7983 */ /* 0x000ea20000300800 */
[----:B0-----:R-:W-:-:S03]  /*36650*/  IADD3 R22, R26, c[0x0][0x198], RZ ;  /* 0x000066001a167a10 */ /* 0x001fc60007ffe0ff */
[----:B------:R-:W3:Y:S01]  /*36660*/  LDL.LU R8, [R1+0x1378] ;  /* 0x0013780001087983 */ /* 0x000ee20000300800 */
[----:B------:R-:W-:Y:S01]  /*36670*/  IMAD.WIDE R26, R26, 0x2, R20 ;  /* 0x000000021a1a7825 */ /* 0x000fe200078e0214 */
[----:B------:R-:W-:-:S03]  /*36680*/  PRMT R23, R28, 0x7632, R23 ;  /* 0x000076321c177816 */ /* 0x000fc60000000017 */
[----:B------:R-:W-:Y:S01]  /*36690*/  IMAD.WIDE R28, R22, 0x2, R2 ;  /* 0x00000002161c7825 */ /* 0x000fe200078e0202 */
[----:B------:R-:W-:Y:S04]  /*366a0*/  @P4 STG.E.U16 [R24.64], R17 ;  /* 0x0000001118004986 */ /* 0x000fe8000c101506 */
[----:B------:R0:W-:Y:S04]  /*366b0*/  @P5 STG.E.U16 [R26.64], R16 ;  /* 0x000000101a005986 */ /* 0x0001e8000c101506 */
[----:B------:R1:W-:Y:S01]  /*366c0*/  @P6 STG.E.U16 [R28.64], R23 ;  /* 0x000000171c006986 */ /* 0x0003e2000c101506 */
[----:B0-----:R-:W-:-:S03]  /*366d0*/  PRMT R16, R17, 0x7632, R16 ;  /* 0x0000763211107816 */ /* 0x001fc60000000010 */
[----:B------:R-:W3:Y:S04]  /*366e0*/  LDL.LU R17, [R1+0x1374] ;  /* 0x0013740001117983 */ /* 0x000ee80000300800 */
[----:B-1----:R-:W3:Y:S01]  /*366f0*/  LDL.LU R29, [R1+0x11fc] ;  /* 0x0011fc00011d7983 */ /* 0x002ee20000300800 */
[----:B------:R-:W-:Y:S02]  /*36700*/  ISETP.LT.AND P0, PT, R13, c[0x0][0x178], !P3 ;  /* 0x00005e000d007a0c */ /* 0x000fe40005f01270 */
[----:B------:R-:W-:Y:S01]  /*36710*/  ISETP.LT.AND P4, PT, R11, c[0x0][0x178], !P3 ;  /* 0x00005e000b007a0c */ /* 0x000fe20005f81270 */
[----:B------:R-:W-:Y:S01]  /*36720*/  IMAD.WIDE R26, R22, 0x2, R4 ;  /* 0x00000002161a7825 */ /* 0x000fe200078e0204 */
[----:B------:R-:W-:Y:S02]  /*36730*/  ISETP.LT.AND P3, PT, R19, c[0x0][0x178], !P3 ;  /* 0x00005e0013007a0c */ /* 0x000fe40005f61270 */
[----:B------:R-:W-:Y:S01]  /*36740*/  ISETP.LT.AND P5, PT, R18, c[0x0][0x178], !P2 ;  /* 0x00005e0012007a0c */ /* 0x000fe200057a1270 */
[----:B------:R-:W-:Y:S01]  /*36750*/  IMAD.WIDE R24, R22, 0x2, R6 ;  /* 0x0000000216187825 */ /* 0x000fe200078e0206 */
[----:B------:R-:W-:-:S05]  /*36760*/  ISETP.LT.AND P6, PT, R13, c[0x0][0x178], !P2 ;  /* 0x00005e000d007a0c */ /* 0x000fca00057c1270 */
[----:B------:R0:W-:Y:S04]  /*36770*/  @P0 STG.E.U16 [R26.64], R0 ;  /* 0x000000001a000986 */ /* 0x0001e8000c101506 */
[----:B------:R1:W-:Y:S01]  /*36780*/  @P4 STG.E.U16 [R24.64], R16 ;  /* 0x0000001018004986 */ /* 0x0003e2000c101506 */
[----:B------:R-:W-:Y:S02]  /*36790*/  ISETP.LT.AND P4, PT, R11, c[0x0][0x178], !P2 ;  /* 0x00005e000b007a0c */ /* 0x000fe40005781270 */
[----:B------:R-:W-:Y:S02]  /*367a0*/  ISETP.LT.AND P2, PT, R19, c[0x0][0x178], !P2 ;  /* 0x00005e0013007a0c */ /* 0x000fe40005741270 */
[C---:B0-----:R-:W-:Y:S01]  /*367b0*/  IADD3 R0, R22.reuse, c[0x0][0x198], RZ ;  /* 0x0000660016007a10 */ /* 0x041fe20007ffe0ff */
[----:B------:R-:W-:Y:S01]  /*367c0*/  IMAD.WIDE R22, R22, 0x2, R20 ;  /* 0x0000000216167825 */ /* 0x000fe200078e0214 */
[----:B-1----:R-:W-:-:S03]  /*367d0*/  PRMT R16, R16, 0x7632, R16 ;  /* 0x0000763210107816 */ /* 0x002fc60000000010 */
[----:B------:R-:W-:-:S04]  /*367e0*/  IMAD.WIDE R24, R0, 0x2, R2 ;  /* 0x0000000200187825 */ /* 0x000fc800078e0202 */
[----:B------:R-:W-:Y:S01]  /*367f0*/  IMAD.WIDE R26, R0, 0x2, R4 ;  /* 0x00000002001a7825 */ /* 0x000fe200078e0204 */
[----:B------:R0:W-:Y:S01]  /*36800*/  @P3 STG.E.U16 [R22.64], R16 ;  /* 0x0000001016003986 */ /* 0x0001e2000c101506 */
[----:B------:R-:W-:-:S03]  /*36810*/  ISETP.LT.AND P3, PT, R13, c[0x0][0x178], !P1 ;  /* 0x00005e000d007a0c */ /* 0x000fc60004f61270 */
[----:B----4-:R-:W-:Y:S01]  /*36820*/  @P5 STG.E.U16 [R24.64], R15 ;  /* 0x0000000f18005986 */ /* 0x010fe2000c101506 */
[----:B------:R-:W-:-:S03]  /*36830*/  ISETP.LT.AND P5, PT, R18, c[0x0][0x178], !P1 ;  /* 0x00005e0012007a0c */ /* 0x000fc60004fa1270 */
[----:B------:R1:W-:Y:S01]  /*36840*/  @P6 STG.E.U16 [R26.64], R9 ;  /* 0x000000091a006986 */ /* 0x0003e2000c101506 */
[C---:B0-----:R-:W-:Y:S01]  /*36850*/  IMAD.WIDE R22, R0.reuse, 0x2, R6 ;  /* 0x0000000200167825 */ /* 0x041fe200078e0206 */
[----:B------:R-:W-:-:S03]  /*36860*/  IADD3 R16, R0, c[0x0][0x198], RZ ;  /* 0x0000660000107a10 */ /* 0x000fc60007ffe0ff */
[----:B-1----:R-:W-:Y:S01]  /*36870*/  IMAD.WIDE R26, R0, 0x2, R20 ;  /* 0x00000002001a7825 */ /* 0x002fe200078e0214 */
[----:B------:R-:W-:Y:S02]  /*36880*/  PRMT R28, R15, 0x7632, R28 ;  /* 0x000076320f1c7816 */ /* 0x000fe4000000001c */
[----:B------:R-:W-:Y:S01]  /*36890*/  PRMT R0, R9, 0x7632, R0 ;  /* 0x0000763209007816 */ /* 0x000fe20000000000 */
[----:B------:R-:W-:Y:S01]  /*368a0*/  IMAD.WIDE R24, R16, 0x2, R2 ;  /* 0x0000000210187825 */ /* 0x000fe200078e0202 */
[----:B------:R-:W-:Y:S02]  /*368b0*/  ISETP.GE.AND P0, PT, R14, c[0x0][0x17c], PT ;  /* 0x00005f000e007a0c */ /* 0x000fe40003f06270 */
[----:B------:R-:W4:Y:S04]  /*368c0*/  LDL.LU R14, [R1+0x1c0] ;  /* 0x0001c000010e7983 */ /* 0x000f280000300800 */
[----:B--2---:R0:W-:Y:S04]  /*368d0*/  @P4 STG.E.U16 [R22.64], R12 ;  /* 0x0000000c16004986 */ /* 0x0041e8000c101506 */
[----:B---3--:R1:W-:Y:S01]  /*368e0*/  @P2 STG.E.U16 [R26.64], R8 ;  /* 0x000000081a002986 */ /* 0x0083e2000c101506 */
[----:B------:R-:W-:-:S02]  /*368f0*/  ISETP.LT.AND P2, PT, R11, c[0x0][0x178], !P1 ;  /* 0x00005e000b007a0c */ /* 0x000fc40004f41270 */
[----:B------:R-:W-:Y:S01]  /*36900*/  ISETP.LT.AND P1, PT, R19, c[0x0][0x178], !P1 ;  /* 0x00005e0013007a0c */ /* 0x000fe20004f21270 */
[----:B0-----:R-:W-:Y:S01]  /*36910*/  IMAD.WIDE R22, R16, 0x2, R4 ;  /* 0x0000000210167825 */ /* 0x001fe200078e0204 */
[----:B------:R0:W-:Y:S04]  /*36920*/  @P5 STG.E.U16 [R24.64], R28 ;  /* 0x0000001c18005986 */ /* 0x0001e8000c101506 */
[----:B------:R2:W-:Y:S01]  /*36930*/  @P3 STG.E.U16 [R22.64], R0 ;  /* 0x0000000016003986 */ /* 0x0005e2000c101506 */
[----:B-1----:R-:W-:Y:S01]  /*36940*/  PRMT R8, R8, 0x7632, R8 ;  /* 0x0000763208087816 */ /* 0x002fe20000000008 */
[----:B0-----:R-:W-:-:S04]  /*36950*/  IMAD.WIDE R24, R16, 0x2, R20 ;  /* 0x0000000210187825 */ /* 0x001fc800078e0214 */
[----:B--2---:R-:W-:Y:S01]  /*36960*/  IMAD.WIDE R22, R16, 0x2, R6 ;  /* 0x0000000210167825 */ /* 0x004fe200078e0206 */
[----:B------:R-:W-:Y:S02]  /*36970*/  PRMT R17, R12, 0x7632, R17 ;  /* 0x000076320c117816 */ /* 0x000fe40000000011 */
[----:B------:R-:W-:Y:S02]  /*36980*/  ISETP.GE.AND P6, PT, R29, c[0x0][0x17c], PT ;  /* 0x00005f001d007a0c */ /* 0x000fe40003fc6270 */
[----:B------:R-:W2:Y:S04]  /*36990*/  LDL.LU R29, [R1+0x1200] ;  /* 0x00120000011d7983 */ /* 0x000ea80000300800 */
[----:B------:R-:W3:Y:S04]  /*369a0*/  LDL.LU R9, [R1+0x1204] ;  /* 0x0012040001097983 */ /* 0x000ee80000300800 */
[----:B------:R-:W3:Y:S04]  /*369b0*/  LDL.LU R15, [R1+0x10] ;  /* 0x00001000010f7983 */ /* 0x000ee80000300800 */
[----:B------:R-:W3:Y:S04]  /*369c0*/  LDL.LU R12, [R1+0x1370] ;  /* 0x00137000010c7983 */ /* 0x000ee80000300800 */
[----:B------:R0:W-:Y:S04]  /*369d0*/  @P2 STG.E.U16 [R22.64], R17 ;  /* 0x0000001116002986 */ /* 0x0001e8000c101506 */
[----:B------:R1:W-:Y:S04]  /*369e0*/  @P1 STG.E.U16 [R24.64], R8 ;  /* 0x0000000818001986 */ /* 0x0003e8000c101506 */
[----:B0-----:R-:W3:Y:S04]  /*369f0*/  LDL.LU R17, [R1+0x136c] ;  /* 0x00136c0001117983 */ /* 0x001ee80000300800 */
[----:B-1----:R-:W3:Y:S01]  /*36a00*/  LDL.LU R25, [R1+0x90] ;  /* 0x0000900001197983 */ /* 0x002ee20000300800 */
[----:B------:R-:W-:-:S02]  /*36a10*/  ISETP.LT.AND P4, PT, R18, c[0x0][0x178], !P0 ;  /* 0x00005e0012007a0c */ /* 0x000fc40004781270 */
[----:B------:R-:W-:Y:S02]  /*36a20*/  ISETP.LT.AND P3, PT, R13, c[0x0][0x178], !P0 ;  /* 0x00005e000d007a0c */ /* 0x000fe40004761270 */
[----:B------:R-:W-:-:S05]  /*36a30*/  IADD3 R0, R16, c[0x0][0x198], RZ ;  /* 0x0000660010007a10 */ /* 0x000fca0007ffe0ff */
[----:B------:R-:W-:Y:S01]  /*36a40*/  IMAD.WIDE R26, R0, 0x2, R2 ;  /* 0x00000002001a7825 */ /* 0x000fe200078e0202 */
[----:B------:R-:W-:-:S04]  /*36a50*/  ISETP.LT.AND P2, PT, R13, c[0x0][0x178], !P6 ;  /* 0x00005e000d007a0c */ /* 0x000fc80007741270 */
[----:B----4-:R0:W-:Y:S01]  /*36a60*/  @P4 STG.E.U16 [R26.64], R14 ;  /* 0x0000000e1a004986 */ /* 0x0101e2000c101506 */
[----:B--2---:R-:W-:Y:S01]  /*36a70*/  ISETP.GE.AND P5, PT, R29, c[0x0][0x17c], PT ;  /* 0x00005f001d007a0c */ /* 0x004fe20003fa6270 */
[----:B------:R-:W-:Y:S01]  /*36a80*/  IMAD.WIDE R28, R0, 0x2, R4 ;  /* 0x00000002001c7825 */ /* 0x000fe200078e0204 */
[----:B---3--:R-:W-:-:S04]  /*36a90*/  PRMT R17, R14, 0x7632, R17 ;  /* 0x000076320e117816 */ /* 0x008fc80000000011 */
[----:B------:R1:W-:Y:S01]  /*36aa0*/  @P3 STG.E.U16 [R28.64], R25 ;  /* 0x000000191c003986 */ /* 0x0003e2000c101506 */
[----:B------:R-:W-:-:S03]  /*36ab0*/  ISETP.GE.AND P3, PT, R9, c[0x0][0x17c], PT ;  /* 0x00005f0009007a0c */ /* 0x000fc60003f66270 */
[----:B------:R-:W2:Y:S04]  /*36ac0*/  LDL.LU R9, [R1+0x1d0] ;  /* 0x0001d00001097983 */ /* 0x000ea80000300800 */
[----:B------:R-:W3:Y:S04]  /*36ad0*/  LDL.LU R13, [R1+0x1b0] ;  /* 0x0001b000010d7983 */ /* 0x000ee80000300800 */
[----:B0-----:R-:W4:Y:S01]  /*36ae0*/  LDL.LU R14, [R1+0x1208] ;  /* 0x00120800010e7983 */ /* 0x001f220000300800 */
[----:B------:R-:W-:Y:S02]  /*36af0*/  ISETP.LT.AND P4, PT, R11, c[0x0][0x178], !P0 ;  /* 0x00005e000b007a0c */ /* 0x000fe40004781270 */
[----:B------:R-:W-:-:S02]  /*36b00*/  ISETP.LT.AND P0, PT, R19, c[0x0][0x178], !P0 ;  /* 0x00005e0013007a0c */ /* 0x000fc40004701270 */
[----:B------:R-:W-:Y:S02]  /*36b10*/  ISETP.LT.AND P1, PT, R18, c[0x0][0x178], !P6 ;  /* 0x00005e0012007a0c */ /* 0x000fe40007721270 */
[C---:B------:R-:W-:Y:S01]  /*36b20*/  IADD3 R8, R0.reuse, c[0x0][0x198], RZ ;  /* 0x0000660000087a10 */ /* 0x040fe20007ffe0ff */
[----:B------:R-:W-:Y:S01]  /*36b30*/  IMAD.WIDE R22, R0, 0x2, R6 ;  /* 0x0000000200167825 */ /* 0x000fe200078e0206 */
[----:B------:R-:W-:-:S03]  /*36b40*/  PRMT R16, R25, 0x7632, R16 ;  /* 0x0000763219107816 */ /* 0x000fc60000000010 */
[----:B-1----:R-:W-:-:S04]  /*36b50*/  IMAD.WIDE R24, R0, 0x2, R20 ;  /* 0x0000000200187825 */ /* 0x002fc800078e0214 */
[C---:B------:R-:W-:Y:S01]  /*36b60*/  IMAD.WIDE R26, R8.reuse, 0x2, R2 ;  /* 0x00000002081a7825 */ /* 0x040fe200078e0202 */
[----:B------:R-:W-:Y:S03]  /*36b70*/  @P4 STG.E.U16 [R22.64], R15 ;  /* 0x0000000f16004986 */ /* 0x000fe6000c101506 */
[----:B------:R-:W-:Y:S01]  /*36b80*/  IMAD.WIDE R28, R8, 0x2, R4 ;  /* 0x00000002081c7825 */ /* 0x000fe200078e0204 */
[----:B------:R-:W-:Y:S04]  /*36b90*/  @P0 STG.E.U16 [R24.64], R12 ;  /* 0x0000000c18000986 */ /* 0x000fe8000c101506 */
[----:B------:R0:W-:Y:S04]  /*36ba0*/  @P1 STG.E.U16 [R26.64], R17 ;  /* 0x000000111a001986 */ /* 0x0001e8000c101506 */
[----:B------:R1:W-:Y:S04]  /*36bb0*/  @P2 STG.E.U16 [R28.64], R16 ;  /* 0x000000101c002986 */ /* 0x0003e8000c101506 */
[----:B0-----:R-:W3:Y:S04]  /*36bc0*/  LDL.LU R17, [R1+0x50] ;  /* 0x0000500001117983 */ /* 0x001ee80000300800 */
[----:B-1----:R-:W3:Y:S01]  /*36bd0*/  LDL R29, [R1+0xfd0] ;  /* 0x000fd000011d7983 */ /* 0x002ee20000100800 */
[----:B------:R-:W-:-:S02]  /*36be0*/  ISETP.LT.AND P4, PT, R11, c[0x0][0x178], !P6 ;  /* 0x00005e000b007a0c */ /* 0x000fc40007781270 */
[----:B------:R-:W-:Y:S02]  /*36bf0*/  ISETP.LT.AND P6, PT, R19, c[0x0][0x178], !P6 ;  /* 0x00005e0013007a0c */ /* 0x000fe400077c1270 */
[----:B------:R-:W-:Y:S01]  /*36c00*/  PRMT R12, R15, 0x7632, R12 ;  /* 0x000076320f0c7816 */ /* 0x000fe2000000000c */
[----:B------:R-:W-:-:S03]  /*36c10*/  IMAD.WIDE R22, R8, 0x2, R6 ;  /* 0x0000000208167825 */ /* 0x000fc600078e0206 */
[----:B------:R-:W-:Y:S01]  /*36c20*/  PRMT R16, R12, 0x7632, R16 ;  /* 0x000076320c107816 */ /* 0x000fe20000000010 */
[----:B------:R-:W-:-:S04]  /*36c30*/  IMAD.WIDE R24, R8, 0x2, R20 ;  /* 0x0000000208187825 */ /* 0x000fc800078e0214 */
[----:B------:R-:W-:Y:S04]  /*36c40*/  @P4 STG.E.U16 [R22.64], R12 ;  /* 0x0000000c16004986 */ /* 0x000fe8000c101506 */
[----:B------:R0:W-:Y:S04]  /*36c50*/  @P6 STG.E.U16 [R24.64], R16 ;  /* 0x0000001018006986 */ /* 0x0001e8000c101506 */
[----:B0-----:R-:W3:Y:S04]  /*36c60*/  LDL.LU R16, [R1+0x120c] ;  /* 0x00120c0001107983 */ /* 0x001ee80000300800 */
[----:B------:R-:W3:Y:S01]  /*36c70*/  LDL.LU R15, [R1+0x1210] ;  /* 0x00121000010f7983 */ /* 0x000ee20000300800 */
[----:B----4-:R-:W-:-:S03]  /*36c80*/  ISETP.GE.AND P2, PT, R14, c[0x0][0x17c], PT ;  /* 0x00005f000e007a0c */ /* 0x010fc60003f46270 */
[----:B------:R-:W4:Y:S01]  /*36c90*/  LDL.LU R14, [R1+0x64] ;  /* 0x00006400010e7983 */ /* 0x000f220000300800 */
[----:B------:R-:W-:Y:S02]  /*36ca0*/  ISETP.LT.AND P0, PT, R18, c[0x0][0x178], !P5 ;  /* 0x00005e0012007a0c */ /* 0x000fe40006f01270 */
[----:B------:R-:W-:Y:S02]  /*36cb0*/  IADD3 R0, R8, c[0x0][0x198], RZ ;  /* 0x0000660008007a10 */ /* 0x000fe40007ffe0ff */
[----:B------:R-:W-:-:S03]  /*36cc0*/  ISETP.LT.AND P4, PT, R11, c[0x0][0x178], !P5 ;  /* 0x00005e000b007a0c */ /* 0x000fc60006f81270 */
[----:B------:R-:W-:Y:S01]  /*36cd0*/  IMAD.WIDE R22, R0, 0x2, R2 ;  /* 0x0000000200167825 */ /* 0x000fe200078e0202 */
[----:B------:R-:W-:-:S03]  /*36ce0*/  ISETP.LT.AND P6, PT, R18, c[0x0][0x178], !P3 ;  /* 0x00005e0012007a0c */ /* 0x000fc60005fc1270 */
[C---:B------:R-:W-:Y:S02]  /*36cf0*/  IMAD.WIDE R26, R0.reuse, 0x2, R4 ;  /* 0x00000002001a7825 */ /* 0x040fe400078e0204 */
[----:B--2---:R0:W-:Y:S01]  /*36d00*/  @P0 STG.E.U16 [R22.64], R9 ;  /* 0x0000000916000986 */ /* 0x0041e2000c101506 */
[C---:B------:R-:W-:Y:S01]  /*36d10*/  IADD3 R8, R0.reuse, c[0x0][0x198], RZ ;  /* 0x0000660000087a10 */ /* 0x040fe20007ffe0ff */
[----:B------:R-:W-:Y:S01]  /*36d20*/  IMAD.WIDE R24, R0, 0x2, R20 ;  /* 0x0000000200187825 */ /* 0x000fe200078e0214 */
[----:B------:R-:W-:-:S03]  /*36d30*/  PRMT R12, R9, 0x7632, R12 ;  /* 0x00007632090c7816 */ /* 0x000fc6000000000c */
[----:B0-----:R-:W-:Y:S01]  /*36d40*/  IMAD.WIDE R22, R0, 0x2, R6 ;  /* 0x0000000200167825 */ /* 0x001fe200078e0206 */
[----:B---3--:R-:W-:Y:S01]  /*36d50*/  ISETP.LT.AND P1, PT, R29, c[0x0][0x178], !P5 ;  /* 0x00005e001d007a0c */ /* 0x008fe20006f21270 */
[----:B------:R-:W2:Y:S01]  /*36d60*/  LDL.LU R9, [R1+0x34] ;  /* 0x0000340001097983 */ /* 0x000ea20000300800 */
[----:B------:R-:W-:Y:S02]  /*36d70*/  ISETP.LT.AND P5, PT, R19, c[0x0][0x178], !P5 ;  /* 0x00005e0013007a0c */ /* 0x000fe40006fa1270 */
[----:B------:R-:W-:Y:S02]  /*36d80*/  ISETP.LT.AND P0, PT, R29, c[0x0][0x178], !P3 ;  /* 0x00005e001d007a0c */ /* 0x000fe40005f01270 */
[----:B------:R-:W-:-:S07]  /*36d90*/  PRMT R0, R13, 0x7632, R0 ;  /* 0x000076320d007816 */ /* 0x000fce0000000000 */
[----:B------:R0:W-:Y:S04]  /*36da0*/  @P1 STG.E.U16 [R26.64], R13 ;  /* 0x0000000d1a001986 */ /* 0x0001e8000c101506 */
[----:B------:R1:W-:Y:S01]  /*36db0*/  @P4 STG.E.U16 [R22.64], R17 ;  /* 0x0000001116004986 */ /* 0x0003e2000c101506 */
[----:B------:R-:W-:-:S03]  /*36dc0*/  ISETP.LT.AND P4, PT, R11, c[0x0][0x178], !P3 ;  /* 0x00005e000b007a0c */ /* 0x000fc60005f81270 */
[----:B------:R3:W-:Y:S01]  /*36dd0*/  @P5 STG.E.U16 [R24.64], R10 ;  /* 0x0000000a18005986 */ /* 0x0007e2000c101506 */
[----:B0-----:R-:W-:Y:S01]  /*36de0*/  IMAD.WIDE R26, R8, 0x2, R2 ;  /* 0x00000002081a7825 */ /* 0x001fe200078e0202 */
[----:B------:R-:W-:Y:S02]  /*36df0*/  ISETP.LT.AND P3, PT, R19, c[0x0][0x178], !P3 ;  /* 0x00005e0013007a0c */ /* 0x000fe40005f61270 */
[----:B------:R-:W-:Y:S01]  /*36e00*/  ISETP.LT.AND P5, PT, R18, c[0x0][0x178], !P2 ;  /* 0x00005e0012007a0c */ /* 0x000fe200057a1270 */
[C---:B-1----:R-:W-:Y:S01]  /*36e10*/  IMAD.WIDE R22, R8.reuse, 0x2, R6 ;  /* 0x0000000208167825 */ /* 0x042fe200078e0206 */
[----:B------:R0:W-:Y:S03]  /*36e20*/  @P6 STG.E.U16 [R26.64], R12 ;  /* 0x0000000c1a006986 */ /* 0x0001e6000c101506 */
[----:B---3--:R-:W-:-:S05]  /*36e30*/  IMAD.WIDE R24, R8, 0x2, R4 ;  /* 0x0000000208187825 */ /* 0x008fca00078e0204 */
[----:B------:R1:W-:Y:S01]  /*36e40*/  @P0 STG.E.U16 [R24.64], R0 ;  /* 0x0000000018000986 */ /* 0x0003e2000c101506 */
[----:B0-----:R-:W-:Y:S02]  /*36e50*/  PRMT R12, R17, 0x7632, R12 ;  /* 0x00007632110c7816 */ /* 0x001fe4000000000c */
[----:B------:R-:W-:Y:S02]  /*36e60*/  ISETP.GE.AND P1, PT, R16, c[0x0][0x17c], PT ;  /* 0x00005f0010007a0c */ /* 0x000fe40003f26270 */
[----:B------:R-:W3:Y:S01]  /*36e70*/  LDL.LU R16, [R1+0x24] ;  /* 0x0000240001107983 */ /* 0x000ee20000300800 */
[----:B-1----:R-:W-:-:S03]  /*36e80*/  IADD3 R0, R8, c[0x0][0x198], RZ ;  /* 0x0000660008007a10 */ /* 0x002fc60007ffe0ff */
[----:B------:R0:W-:Y:S02]  /*36e90*/  @P4 STG.E.U16 [R22.64], R12 ;  /* 0x0000000c16004986 */ /* 0x0001e4000c101506 */
[----:B------:R-:W-:Y:S02]  /*36ea0*/  IMAD.WIDE R24, R0, 0x2, R2 ;  /* 0x0000000200187825 */ /* 0x000fe400078e0202 */
[----:B------:R-:W3:Y:S01]  /*36eb0*/  LDL.LU R13, [R1+0x1368] ;  /* 0x00136800010d7983 */ /* 0x000ee20000300800 */
[----:B------:R-:W-:-:S03]  /*36ec0*/  ISETP.GE.AND P0, PT, R15, c[0x0][0x17c], PT ;  /* 0x00005f000f007a0c */ /* 0x000fc60003f06270 */
[----:B------:R-:W3:Y:S01]  /*36ed0*/  LDL.LU R17, [R1+0x1364] ;  /* 0x0013640001117983 */ /* 0x000ee20000300800 */
[----:B0-----:R-:W-:Y:S01]  /*36ee0*/  PRMT R12, R10, 0x7632, R12 ;  /* 0x000076320a0c7816 */ /* 0x001fe2000000000c */
[----:B------:R-:W-:Y:S02]  /*36ef0*/  IMAD.WIDE R22, R8, 0x2, R20 ;  /* 0x0000000208167825 */ /* 0x000fe400078e0214 */
[----:B------:R-:W3:Y:S04]  /*36f00*/  LDL.LU R10, [R1+0x84] ;  /* 0x00008400010a7983 */ /* 0x000ee80000300800 */
[----:B------:R-:W-:Y:S04]  /*36f10*/  @P3 STG.E.U16 [R22.64], R12 ;  /* 0x0000000c16003986 */ /* 0x000fe8000c101506 */
[----:B------:R-:W3:Y:S04]  /*36f20*/  LDL.LU R15, [R1+0x74] ;  /* 0x00007400010f7983 */ /* 0x000ee80000300800 */
[----:B----4-:R0:W-:Y:S04]  /*36f30*/  @P5 STG.E.U16 [R24.64], R14 ;  /* 0x0000000e18005986 */ /* 0x0101e8000c101506 */
[----:B0-----:R-:W4:Y:S01]  /*36f40*/  LDL.LU R25, [R1+0x1214] ;  /* 0x0012140001197983 */ /* 0x001f220000300800 */
[----:B------:R-:W-:-:S02]  /*36f50*/  ISETP.LT.AND P6, PT, R29, c[0x0][0x178], !P2 ;  /* 0x00005e001d007a0c */ /* 0x000fc400057c1270 */
[----:B------:R-:W-:Y:S02]  /*36f60*/  ISETP.LT.AND P4, PT, R11, c[0x0][0x178], !P2 ;  /* 0x00005e000b007a0c */ /* 0x000fe40005781270 */
[----:B------:R-:W-:Y:S01]  /*36f70*/  ISETP.LT.AND P2, PT, R19, c[0x0][0x178], !P2 ;  /* 0x00005e0013007a0c */ /* 0x000fe20005741270 */
[----:B------:R-:W-:Y:S01]  /*36f80*/  IMAD.WIDE R26, R0, 0x2, R4 ;  /* 0x00000002001a7825 */ /* 0x000fe200078e0204 */
[----:B------:R-:W-:Y:S02]  /*36f90*/  ISETP.LT.AND P5, PT, R18, c[0x0][0x178], !P1 ;  /* 0x00005e0012007a0c */ /* 0x000fe40004fa1270 */
[----:B------:R-:W-:Y:S01]  /*36fa0*/  ISETP.LT.AND P3, PT, R29, c[0x0][0x178], !P1 ;  /* 0x00005e001d007a0c */ /* 0x000fe20004f61270 */
[C---:B------:R-:W-:Y:S01]  /*36fb0*/  IMAD.WIDE R22, R0.reuse, 0x2, R6 ;  /* 0x0000000200167825 */ /* 0x040fe200078e0206 */
[----:B------:R-:W-:Y:S02]  /*36fc0*/  IADD3 R8, R0, c[0x0][0x198], RZ ;  /* 0x0000660000087a10 */ /* 0x000fe40007ffe0ff */
[----:B------:R-:W-:-:S02]  /*36fd0*/  PRMT R12, R14, 0x7632, R12 ;  /* 0x000076320e0c7816 */ /* 0x000fc4000000000c */
[----:B------:R-:W4:Y:S04]  /*36fe0*/  LDL.LU R14, [R1+0x1360] ;  /* 0x00136000010e7983 */ /* 0x000f280000300800 */
[----:B--2---:R0:W-:Y:S02]  /*36ff0*/  @P6 STG.E.U16 [R26.64], R9 ;  /* 0x000000091a006986 */ /* 0x0041e4000c101506 */
[----:B0-----:R-:W-:Y:S01]  /*37000*/  IMAD.WIDE R26, R0, 0x2, R20 ;  /* 0x00000002001a7825 */ /* 0x001fe200078e0214 */
[----:B------:R-:W-:Y:S01]  /*37010*/  PRMT R0, R9, 0x7632, R0 ;  /* 0x0000763209007816 */ /* 0x000fe20000000000 */
[----:B---3--:R0:W-:Y:S01]  /*37020*/  @P4 STG.E.U16 [R22.64], R16 ;  /* 0x0000001016004986 */ /* 0x0081e2000c101506 */
[----:B------:R-:W-:Y:S01]  /*37030*/  PRMT R28, R16, 0x7632, R28 ;  /* 0x00007632101c7816 */ /* 0x000fe2000000001c */
[----:B0-----:R-:W-:-:S02]  /*37040*/  IMAD.WIDE R22, R8, 0x2, R4 ;  /* 0x0000000208167825 */ /* 0x001fc400078e0204 */
[----:B------:R0:W-:Y:S04]  /*37050*/  @P2 STG.E.U16 [R26.64], R17 ;  /* 0x000000111a002986 */ /* 0x0001e8000c101506 */
[----:B0-----:R-:W2:Y:S04]  /*37060*/  LDL.LU R27, [R1+0x1218] ;  /* 0x00121800011b7983 */ /* 0x001ea80000300800 */
[----:B------:R-:W3:Y:S01]  /*37070*/  LDL.LU R9, [R1+0x135c] ;  /* 0x00135c0001097983 */ /* 0x000ee20000300800 */
[----:B----4-:R-:W-:Y:S01]  /*37080*/  ISETP.GE.AND P6, PT, R25, c[0x0][0x17c], PT ;  /* 0x00005f0019007a0c */ /* 0x010fe20003fc6270 */
[----:B------:R-:W-:-:S05]  /*37090*/  IMAD.WIDE R24, R8, 0x2, R2 ;  /* 0x0000000208187825 */ /* 0x000fca00078e0202 */
[----:B------:R0:W-:Y:S04]  /*370a0*/  @P5 STG.E.U16 [R24.64], R12 ;  /* 0x0000000c18005986 */ /* 0x0001e8000c101506 */
[----:B------:R1:W-:Y:S01]  /*370b0*/  @P3 STG.E.U16 [R22.64], R0 ;  /* 0x0000000016003986 */ /* 0x0003e2000c101506 */
[----:B0-----:R-:W-:Y:S01]  /*370c0*/  PRMT R12, R17, 0x7632, R12 ;  /* 0x00007632110c7816 */ /* 0x001fe2000000000c */
[C---:B------:R-:W-:Y:S01]  /*370d0*/  IMAD.WIDE R16, R8.reuse, 0x2, R6 ;  /* 0x0000000208107825 */ /* 0x040fe200078e0206 */
[----:B-1----:R-:W-:-:S03]  /*370e0*/  IADD3 R0, R8, c[0x0][0x198], RZ ;  /* 0x0000660008007a10 */ /* 0x002fc60007ffe0ff */
[----:B------:R-:W-:Y:S02]  /*370f0*/  IMAD.WIDE R22, R8, 0x2, R20 ;  /* 0x0000000208167825 */ /* 0x000fe400078e0214 */
[----:B------:R-:W4:Y:S01]  /*37100*/  LDL.LU R8, [R1+0x121c] ;  /* 0x00121c0001087983 */ /* 0x000f220000300800 */
[----:B------:R-:W-:Y:S02]  /*37110*/  ISETP.LT.AND P2, PT, R11, c[0x0][0x178], !P1 ;  /* 0x00005e000b007a0c */ /* 0x000fe40004f41270 */
[----:B------:R-:W-:Y:S02]  /*37120*/  ISETP.LT.AND P1, PT, R19, c[0x0][0x178], !P1 ;  /* 0x00005e0013007a0c */ /* 0x000fe40004f21270 */
[----:B------:R-:W-:Y:S02]  /*37130*/  ISETP.LT.AND P4, PT, R18, c[0x0][0x178], !P0 ;  /* 0x00005e0012007a0c */ /* 0x000fe40004781270 */
[----:B------:R-:W-:Y:S01]  /*37140*/  ISETP.LT.AND P3, PT, R29, c[0x0][0x178], !P0 ;  /* 0x00005e001d007a0c */ /* 0x000fe20004761270 */
[----:B------:R-:W-:-:S06]  /*37150*/  IMAD.WIDE R24, R0, 0x2, R2 ;  /* 0x0000000200187825 */ /* 0x000fcc00078e0202 */
[----:B------:R0:W-:Y:S04]  /*37160*/  @P2 STG.E.U16 [R16.64], R28 ;  /* 0x0000001c10002986 */ /* 0x0001e8000c101506 */
[----:B------:R1:W-:Y:S01]  /*37170*/  @P1 STG.E.U16 [R22.64], R12 ;  /* 0x0000000c16001986 */ /* 0x0003e2000c101506 */
[----:B------:R-:W-:-:S03]  /*37180*/  ISETP.LT.AND P1, PT, R18, c[0x0][0x178], !P6 ;  /* 0x00005e0012007a0c */ /* 0x000fc60007721270 */
[----:B------:R1:W-:Y:S04]  /*37190*/  @P4 STG.E.U16 [R24.64], R10 ;  /* 0x0000000a18004986 */ /* 0x0003e8000c101506 */
[----:B------:R-:W3:Y:S01]  /*371a0*/  LDL.LU R18, [R1+0x1358] ;  /* 0x0013580001127983 */ /* 0x000ee20000300800 */
[----:B0-----:R-:W-:Y:S01]  /*371b0*/  PRMT R28, R10, 0x7632, R28 ;  /* 0x000076320a1c7816 */ /* 0x001fe2000000001c */
[----:B------:R-:W-:Y:S01]  /*371c0*/  IMAD.WIDE R16, R0, 0x2, R6 ;  /* 0x0000000200107825 */ /* 0x000fe200078e0206 */
[----:B-1----:R-:W-:-:S03]  /*371d0*/  PRMT R12, R15, 0x7632, R12 ;  /* 0x000076320f0c7816 */ /* 0x002fc6000000000c */
[C---:B------:R-:W-:Y:S01]  /*371e0*/  IMAD.WIDE R22, R0.reuse, 0x2, R20 ;  /* 0x0000000200167825 */ /* 0x040fe200078e0214 */
[----:B------:R-:W3:Y:S01]  /*371f0*/  LDL.LU R10, [R1+0x1c4] ;  /* 0x0001c400010a7983 */ /* 0x000ee20000300800 */
[----:B--2---:R-:W-:Y:S02]  /*37200*/  ISETP.GE.AND P5, PT, R27, c[0x0][0x17c], PT ;  /* 0x00005f001b007a0c */ /* 0x004fe40003fa6270 */
[----:B------:R-:W-:-:S05]  /*37210*/  IMAD.WIDE R26, R0, 0x2, R4 ;  /* 0x00000002001a7825 */ /* 0x000fca00078e0204 */
[----:B------:R0:W-:Y:S04]  /*37220*/  @P3 STG.E.U16 [R26.64], R15 ;  /* 0x0000000f1a003986 */ /* 0x0001e8000c101506 */
[----:B0-----:R-:W2:Y:S01]  /*37230*/  LDL.LU R15, [R1+0x1220] ;  /* 0x00122000010f7983 */ /* 0x001ea20000300800 */
[----:B----4-:R-:W-:Y:S02]  /*37240*/  ISETP.GE.AND P3, PT, R8, c[0x0][0x17c], PT ;  /* 0x00005f0008007a0c */ /* 0x010fe40003f66270 */
[----:B------:R-:W-:Y:S02]  /*37250*/  IADD3 R8, R0, c[0x0][0x198], RZ ;  /* 0x0000660000087a10 */ /* 0x000fe40007ffe0ff */
[----:B------:R-:W4:Y:S01]  /*37260*/  LDL.LU R0, [R1+0x44] ;  /* 0x0000440001007983 */ /* 0x000f220000300800 */
[----:B------:R-:W-:-:S02]  /*37270*/  ISETP.LT.AND P4, PT, R11, c[0x0][0x178], !P0 ;  /* 0x00005e000b007a0c */ /* 0x000fc40004781270 */
[----:B------:R-:W-:Y:S02]  /*37280*/  ISETP.LT.AND P0, PT, R19, c[0x0][0x178], !P0 ;  /* 0x00005e0013007a0c */ /* 0x000fe40004701270 */
[----:B------:R-:W-:Y:S01]  /*37290*/  ISETP.LT.AND P2, PT, R29, c[0x0][0x178], !P6 ;  /* 0x00005e001d007a0c */ /* 0x000fe20007741270 */
[----:B------:R-:W-:-:S04]  /*372a0*/  IMAD.WIDE R24, R8, 0x2, R2 ;  /* 0x0000000208187825 */ /* 0x000fc800078e0202 */
[----:B------:R-:W-:-:S04]  /*372b0*/  IMAD.WIDE R26, R8, 0x2, R4 ;  /* 0x00000002081a7825 */ /* 0x000fc800078e0204 */
[----:B----4-:R0:W-:Y:S04]  /*372c0*/  @P4 STG.E.U16 [R16.64], R0 ;  /* 0x0000000010004986 */ /* 0x0101e8000c101506 */
[----:B---3--:R-:W-:Y:S04]  /*372d0*/  @P0 STG.E.U16 [R22.64], R9 ;  /* 0x0000000916000986 */ /* 0x008fe8000c101506 */
[----:B------:R1:W-:Y:S04]  /*372e0*/  @P1 STG.E.U16 [R24.64], R28 ;  /* 0x0000001c18001986 */ /* 0x0003e8000c101506 */
[----:B0-----:R-:W3:Y:S04]  /*372f0*/  LDL.LU R17, [R1+0x14] ;  /* 0x0000140001117983 */ /* 0x001ee80000300800 */
[----:B------:R0:W-:Y:S04]  /*37300*/  @P2 STG.E.U16 [R26.64], R12 ;  /* 0x0000000c1a002986 */ /* 0x0001e8000c101506 */
[----:B-1----:R-:W4:Y:S04]  /*37310*/  LDL.LU R25, [R1+0x94] ;  /* 0x0000940001197983 */ /* 0x002f280000300800 */
[----:B0-----:R-:W4:Y:S04]  /*37320*/  LDL R27, [R1+0x7d4] ;  /* 0x0007d400011b7983 */ /* 0x001f280000100800 */
[----:B------:R-:W4:Y:S01]  /*37330*/  LDL.LU R28, [R1+0x1224] ;  /* 0x00122400011c7983 */ /* 0x000f220000300800 */
[----:B------:R-:W-:-:S02]  /*37340*/  ISETP.LT.AND P4, PT, R11, c[0x0][0x178], !P6 ;  /* 0x00005e000b007a0c */ /* 0x000fc40007781270 */
[----:B------:R-:W-:Y:S02]  /*37350*/  ISETP.LT.AND P6, PT, R19, c[0x0][0x178], !P6 ;  /* 0x00005e0013007a0c */ /* 0x000fe400077c1270 */
[----:B------:R-:W-:Y:S02]  /*37360*/  PRMT R12, R0, 0x7632, R12 ;  /* 0x00007632000c7816 */ /* 0x000fe4000000000c */
[----:B------:R-:W-:Y:S02]  /*37370*/  IADD3 R0, R8, c[0x0][0x198], RZ ;  /* 0x0000660008007a10 */ /* 0x000fe40007ffe0ff */
[----:B------:R-:W-:Y:S02]  /*37380*/  PRMT R24, R9, 0x7632, R24 ;  /* 0x0000763209187816 */ /* 0x000fe40000000018 */
[----:B------:R-:W-:Y:S01]  /*37390*/  ISETP.LT.AND P1, PT, R29, c[0x0][0x178], !P5 ;  /* 0x00005e001d007a0c */ /* 0x000fe20006f21270 */
[----:B------:R-:W-:Y:S01]  /*373a0*/  IMAD.WIDE R22, R0, 0x2, R4 ;  /* 0x0000000200167825 */ /* 0x000fe200078e0204 */
[----:B--2---:R-:W-:-:S02]  /*373b0*/  ISETP.GE.AND P2, PT, R15, c[0x0][0x17c], PT ;  /* 0x00005f000f007a0c */ /* 0x004fc40003f46270 */
[----:B------:R-:W2:Y:S01]  /*373c0*/  LDL.LU R15, [R1+0x1d4] ;  /* 0x0001d400010f7983 */ /* 0x000ea20000300800 */
[----:B---3--:R-:W-:Y:S02]  /*373d0*/  IMAD.MOV.U32 R26, RZ, RZ, R17 ;  /* 0x000000ffff1a7224 */ /* 0x008fe400078e0011 */
[----:B------:R-:W-:-:S04]  /*373e0*/  IMAD.WIDE R16, R8, 0x2, R6 ;  /* 0x0000000208107825 */ /* 0x000fc800078e0206 */
[----:B------:R-:W-:Y:S01]  /*373f0*/  IMAD.WIDE R8, R8, 0x2, R20 ;  /* 0x0000000208087825 */ /* 0x000fe200078e0214 */
[----:B------:R0:W-:Y:S01]  /*37400*/  @P4 STG.E.U16 [R16.64], R12 ;  /* 0x0000000c10004986 */ /* 0x0001e2000c101506 */
[----:B------:R-:W-:Y:S02]  /*37410*/  ISETP.LT.AND P4, PT, R11, c[0x0][0x178], !P5 ;  /* 0x00005e000b007a0c */ /* 0x000fe40006f81270 */
[----:B----4-:R-:W-:Y:S01]  /*37420*/  ISETP.LT.AND P0, PT, R27, c[0x0][0x178], !P5 ;  /* 0x00005e001b007a0c */ /* 0x010fe20006f01270 */
[----:B------:R1:W-:Y:S01]  /*37430*/  @P6 STG.E.U16 [R8.64], R24 ;  /* 0x0000001808006986 */ /* 0x0003e2000c101506 */
[----:B------:R-:W-:Y:S01]  /*37440*/  ISETP.LT.AND P5, PT, R19, c[0x0][0x178], !P5 ;  /* 0x00005e0013007a0c */ /* 0x000fe20006fa1270 */
[C---:B0-----:R-:W-:Y:S01]  /*37450*/  IMAD.WIDE R16, R0.reuse, 0x2, R2 ;  /* 0x0000000200107825 */ /* 0x041fe200078e0202 */
[----:B------:R-:W-:Y:S02]  /*37460*/  ISETP.LT.AND P6, PT, R27, c[0x0][0x178], !P3 ;  /* 0x00005e001b007a0c */ /* 0x000fe40005fc1270 */
[C---:B------:R-:W-:Y:S01]  /*37470*/  IADD3 R12, R0.reuse, c[0x0][0x198], RZ ;  /* 0x00006600000c7a10 */ /* 0x040fe20007ffe0ff */
[----:B-1----:R-:W-:-:S06]  /*37480*/  IMAD.WIDE R8, R0, 0x2, R6 ;  /* 0x0000000200087825 */ /* 0x002fcc00078e0206 */
[----:B------:R0:W-:Y:S01]  /*37490*/  @P0 STG.E.U16 [R16.64], R10 ;  /* 0x0000000a10000986 */ /* 0x0001e2000c101506 */
[----:B------:R-:W-:-:S03]  /*374a0*/  PRMT R24, R10, 0x7632, R24 ;  /* 0x000076320a187816 */ /* 0x000fc60000000018 */
[----:B------:R1:W-:Y:S01]  /*374b0*/  @P1 STG.E.U16 [R22.64], R25 ;  /* 0x0000001916001986 */ /* 0x0003e2000c101506 */
[----:B------:R-:W-:-:S03]  /*374c0*/  ISETP.GE.AND P0, PT, R28, c[0x0][0x17c], PT ;  /* 0x00005f001c007a0c */ /* 0x000fc60003f06270 */
[----:B------:R3:W-:Y:S01]  /*374d0*/  @P4 STG.E.U16 [R8.64], R26 ;  /* 0x0000001a08004986 */ /* 0x0007e2000c101506 */
[----:B0-----:R-:W-:-:S03]  /*374e0*/  IMAD.WIDE R16, R0, 0x2, R20 ;  /* 0x0000000200107825 */ /* 0x001fc600078e0214 */
[----:B------:R-:W4:Y:S01]  /*374f0*/  LDL.LU R10, [R1+0x1b4] ;  /* 0x0001b400010a7983 */ /* 0x000f220000300800 */
[----:B-1----:R-:W-:-:S03]  /*37500*/  IMAD.WIDE R22, R12, 0x2, R2 ;  /* 0x000000020c167825 */ /* 0x002fc600078e0202 */
[----:B------:R-:W4:Y:S01]  /*37510*/  LDL.LU R28, [R1+0x1228] ;  /* 0x00122800011c7983 */ /* 0x000f220000300800 */
[----:B------:R-:W-:Y:S01]  /*37520*/  PRMT R0, R25, 0x7632, R0 ;  /* 0x0000763219007816 */ /* 0x000fe20000000000 */
[----:B---3--:R-:W-:Y:S02]  /*37530*/  IMAD.MOV.U32 R9, RZ, RZ, R26 ;  /* 0x000000ffff097224 */ /* 0x008fe400078e001a */
[----:B------:R-:W-:Y:S04]  /*37540*/  @P5 STG.E.U16 [R16.64], R13 ;  /* 0x0000000d10005986 */ /* 0x000fe8000c101506 */
[----:B------:R-:W3:Y:S04]  /*37550*/  LDL.LU R26, [R1+0x54] ;  /* 0x00005400011a7983 */ /* 0x000ee80000300800 */
[----:B------:R0:W-:Y:S04]  /*37560*/  @P6 STG.E.U16 [R22.64], R24 ;  /* 0x0000001816006986 */ /* 0x0001e8000c101506 */
[----:B------:R-:W3:Y:S04]  /*37570*/  LDL.LU R25, [R1+0x4] ;  /* 0x0000040001197983 */ /* 0x000ee80000300800 */
[----:B0-----:R-:W3:Y:S01]  /*37580*/  LDL.LU R23, [R1+0x122c] ;  /* 0x00122c0001177983 */ /* 0x001ee20000300800 */
[----:B------:R-:W-:-:S02]  /*37590*/  ISETP.LT.AND P1, PT, R29, c[0x0][0x178], !P3 ;  /* 0x00005e001d007a0c */ /* 0x000fc40005f21270 */
[----:B------:R-:W-:Y:S01]  /*375a0*/  ISETP.LT.AND P4, PT, R11, c[0x0][0x178], !P3 ;  /* 0x00005e000b007a0c */ /* 0x000fe20005f81270 */
[C---:B------:R-:W-:Y:S01]  /*375b0*/  IMAD.WIDE R16, R12.reuse, 0x2, R4 ;  /* 0x000000020c107825 */ /* 0x040fe200078e0204 */
[----:B------:R-:W-:Y:S02]  /*375c0*/  PRMT R13, R9, 0x7632, R13 ;  /* 0x00007632090d7816 */ /* 0x000fe4000000000d */
[----:B------:R-:W-:Y:S01]  /*375d0*/  ISETP.LT.AND P3, PT, R19, c[0x0][0x178], !P3 ;  /* 0x00005e0013007a0c */ /* 0x000fe20005f61270 */
[----:B------:R-:W-:Y:S01]  /*375e0*/  IMAD.WIDE R8, R12, 0x2, R6 ;  /* 0x000000020c087825 */ /* 0x000fe200078e0206 */
[----:B------:R-:W-:Y:S02]  /*375f0*/  ISETP.LT.AND P5, PT, R27, c[0x0][0x178], !P2 ;  /* 0x00005e001b007a0c */ /* 0x000fe400057a1270 */
[----:B------:R-:W-:-:S03]  /*37600*/  ISETP.LT.AND P6, PT, R29, c[0x0][0x178], !P2 ;  /* 0x00005e001d007a0c */ /* 0x000fc600057c1270 */
[----:B------:R0:W-:Y:S01]  /*37610*/  @P1 STG.E.U16 [R16.64], R0 ;  /* 0x0000000010001986 */ /* 0x0001e2000c101506 */
[----:B------:R-:W-:-:S03]  /*37620*/  PRMT R22, R13, 0x7632, R22 ;  /* 0x000076320d167816 */ /* 0x000fc60000000016 */
[----:B------:R1:W-:Y:S01]  /*37630*/  @P4 STG.E.U16 [R8.64], R13 ;  /* 0x0000000d08004986 */ /* 0x0003e2000c101506 */
[----:B------:R-:W-:Y:S02]  /*37640*/  ISETP.LT.AND P4, PT, R11, c[0x0][0x178], !P2 ;  /* 0x00005e000b007a0c */ /* 0x000fe40005781270 */
[----:B------:R-:W-:Y:S02]  /*37650*/  ISETP.LT.AND P2, PT, R19, c[0x0][0x178], !P2 ;  /* 0x00005e0013007a0c */ /* 0x000fe40005741270 */
[C---:B0-----:R-:W-:Y:S01]  /*37660*/  IADD3 R0, R12.reuse, c[0x0][0x198], RZ ;  /* 0x000066000c007a10 */ /* 0x041fe20007ffe0ff */
[----:B-1----:R-:W-:-:S04]  /*37670*/  IMAD.WIDE R8, R12, 0x2, R20 ;  /* 0x000000020c087825 */ /* 0x002fc800078e0214 */
[C---:B------:R-:W-:Y:S01]  /*37680*/  IMAD.WIDE R12, R0.reuse, 0x2, R2 ;  /* 0x00000002000c7825 */ /* 0x040fe200078e0202 */
[----:B------:R0:W-:Y:S03]  /*37690*/  @P3 STG.E.U16 [R8.64], R22 ;  /* 0x0000001608003986 */ /* 0x0001e6000c101506 */
[C---:B------:R-:W-:Y:S01]  /*376a0*/  IMAD.WIDE R16, R0.reuse, 0x2, R4 ;  /* 0x0000000200107825 */ /* 0x040fe200078e0204 */
[----:B--2---:R1:W-:Y:S01]  /*376b0*/  @P5 STG.E.U16 [R12.64], R15 ;  /* 0x0000000f0c005986 */ /* 0x0043e2000c101506 */
[----:B------:R-:W-:Y:S02]  /*376c0*/  ISETP.LT.AND P5, PT, R27, c[0x0][0x178], !P0 ;  /* 0x00005e001b007a0c */ /* 0x000fe400047a1270 */
[----:B------:R-:W-:Y:S01]  /*376d0*/  ISETP.LT.AND P3, PT, R29, c[0x0][0x178], !P0 ;  /* 0x00005e001d007a0c */ /* 0x000fe20004761270 */
[----:B0-----:R-:W-:-:S04]  /*376e0*/  IMAD.WIDE R8, R0, 0x2, R6 ;  /* 0x0000000200087825 */ /* 0x001fc800078e0206 */
[C---:B-1----:R-:W-:Y:S01]  /*376f0*/  IMAD.WIDE R12, R0.reuse, 0x2, R20 ;  /* 0x00000002000c7825 */ /* 0x042fe200078e0214 */
[----:B----4-:R0:W-:Y:S02]  /*37700*/  @P6 STG.E.U16 [R16.64], R10 ;  /* 0x0000000a10006986 */ /* 0x0101e4000c101506 */
[----:B0-----:R-:W-:Y:S02]  /*37710*/  IADD3 R16, R0, c[0x0][0x198], RZ ;  /* 0x0000660000107a10 */ /* 0x001fe40007ffe0ff */
[----:B---3--:R0:W-:Y:S01]  /*37720*/  @P4 STG.E.U16 [R8.64], R26 ;  /* 0x0000001a08004986 */ /* 0x0081e2000c101506 */
[----:B------:R-:W-:-:S03]  /*37730*/  PRMT R0, R15, 0x7632, R0 ;  /* 0x000076320f007816 */ /* 0x000fc60000000000 */
[----:B------:R1:W-:Y:S01]  /*37740*/  @P2 STG.E.U16 [R12.64], R25 ;  /* 0x000000190c002986 */ /* 0x0003e2000c101506 */
[----:B------:R-:W-:Y:S01]  /*37750*/  ISETP.LT.AND P2, PT, R11, c[0x0][0x178], !P0 ;  /* 0x00005e000b007a0c */ /* 0x000fe20004741270 */
[----:B0-----:R-:W-:Y:S01]  /*37760*/  IMAD.WIDE R8, R16, 0x2, R4 ;  /* 0x0000000210087825 */ /* 0x001fe200078e0204 */
[----:B------:R-:W-:-:S03]  /*37770*/  ISETP.GE.AND P6, PT, R23, c[0x0][0x17c], PT ;  /* 0x00005f0017007a0c */ /* 0x000fc60003fc6270 */
[----:B------:R-:W-:Y:S01]  /*37780*/  IMAD.WIDE R22, R16, 0x2, R2 ;  /* 0x0000000210167825 */ /* 0x000fe200078e0202 */
[----:B-1----:R-:W-:-:S04]  /*37790*/  PRMT R12, R10, 0x7632, R12 ;  /* 0x000076320a0c7816 */ /* 0x002fc8000000000c */
[----:B------:R0:W-:Y:S01]  /*377a0*/  @P5 STG.E.U16 [R22.64], R0 ;  /* 0x0000000016005986 */ /* 0x0001e2000c101506 */
[----:B------:R-:W-:-:S03]  /*377b0*/  ISETP.GE.AND P1, PT, R28, c[0x0][0x17c], PT ;  /* 0x00005f001c007a0c */ /* 0x000fc60003f26270 */
[----:B------:R1:W-:Y:S04]  /*377c0*/  @P3 STG.E.U16 [R8.64], R12 ;  /* 0x0000000c08003986 */ /* 0x0003e8000c101506 */
[----:B------:R-:W2:Y:S01]  /*377d0*/  LDL.LU R28, [R1+0x38] ;  /* 0x00003800011c7983 */ /* 0x000ea20000300800 */
[----:B0-----:R-:W-:-:S03]  /*377e0*/  PRMT R0, R26, 0x7632, R0 ;  /* 0x000076321a007816 */ /* 0x001fc60000000000 */
[----:B------:R-:W3:Y:S01]  /*377f0*/  LDL.LU R24, [R1+0x1230] ;  /* 0x0012300001187983 */ /* 0x000ee20000300800 */
[----:B-1----:R-:W-:-:S03]  /*37800*/  IMAD.WIDE R8, R16, 0x2, R6 ;  /* 0x0000000210087825 */ /* 0x002fc600078e0206 */
[----:B------:R-:W4:Y:S04]  /*37810*/  LDL.LU R15, [R1+0x1234] ;  /* 0x00123400010f7983 */ /* 0x000f280000300800 */
[----:B------:R-:W2:Y:S04]  /*37820*/  LDL.LU R10, [R1+0x28] ;  /* 0x00002800010a7983 */ /* 0x000ea80000300800 */
[----:B------:R0:W-:Y:S04]  /*37830*/  @P2 STG.E.U16 [R8.64], R0 ;  /* 0x0000000008002986 */ /* 0x0001e8000c101506 */
[----:B0-----:R-:W2:Y:S01]  /*37840*/  LDL.LU R9, [R1+0x68] ;  /* 0x0000680001097983 */ /* 0x001ea20000300800 */
[----:B------:R-:W-:-:S02]  /*37850*/  ISETP.LT.AND P0, PT, R19, c[0x0][0x178], !P0 ;  /* 0x00005e0013007a0c */ /* 0x000fc40004701270 */
[----:B------:R-:W-:Y:S02]  /*37860*/  ISETP.LT.AND P5, PT, R27, c[0x0][0x178], !P1 ;  /* 0x00005e001b007a0c */ /* 0x000fe40004fa1270 */
[C---:B------:R-:W-:Y:S01]  /*37870*/  IADD3 R12, R16.reuse, c[0x0][0x198], RZ ;  /* 0x00006600100c7a10 */ /* 0x040fe20007ffe0ff */
[----:B------:R-:W-:Y:S01]  /*37880*/  IMAD.WIDE R16, R16, 0x2, R20 ;  /* 0x0000000210107825 */ /* 0x000fe200078e0214 */
[----:B------:R-:W-:Y:S02]  /*37890*/  ISETP.LT.AND P4, PT, R29, c[0x0][0x178], !P1 ;  /* 0x00005e001d007a0c */ /* 0x000fe40004f81270 */
[----:B------:R-:W-:Y:S01]  /*378a0*/  PRMT R13, R25, 0x7632, R13 ;  /* 0x00007632190d7816 */ /* 0x000fe2000000000d */
[----:B------:R-:W-:-:S04]  /*378b0*/  IMAD.WIDE R22, R12, 0x2, R2 ;  /* 0x000000020c167825 */ /* 0x000fc800078e0202 */
[----:B------:R-:W-:Y:S01]  /*378c0*/  @P0 STG.E.U16 [R16.64], R13 ;  /* 0x0000000d10000986 */ /* 0x000fe2000c101506 */
[----:B------:R-:W-:Y:S02]  /*378d0*/  IADD3 R0, R12, c[0x0][0x198], RZ ;  /* 0x000066000c007a10 */ /* 0x000fe40007ffe0ff */
[----:B---3--:R-:W-:Y:S01]  /*378e0*/  ISETP.GE.AND P3, PT, R24, c[0x0][0x17c], PT ;  /* 0x00005f0018007a0c */ /* 0x008fe20003f66270 */
[----:B------:R-:W-:Y:S01]  /*378f0*/  IMAD.WIDE R24, R12, 0x2, R4 ;  /* 0x000000020c187825 */ /* 0x000fe200078e0204 */
[----:B----4-:R-:W-:Y:S02]  /*37900*/  ISETP.GE.AND P0, PT, R15, c[0x0][0x17c], PT ;  /* 0x00005f000f007a0c */ /* 0x010fe40003f06270 */
[----:B------:R-:W3:Y:S04]  /*37910*/  LDL.LU R15, [R1+0x88] ;  /* 0x00008800010f7983 */ /* 0x000ee80000300800 */
[----:B------:R-:W4:Y:S04]  /*37920*/  LDL.LU R26, [R1+0x78] ;  /* 0x00007800011a7983 */ /* 0x000f280000300800 */
[----:B--2---:R-:W-:Y:S01]  /*37930*/  @P5 STG.E.U16 [R22.64], R9 ;  /* 0x0000000916005986 */ /* 0x004fe2000c101506 */
[----:B------:R-:W-:-:S03]  /*37940*/  ISETP.LT.AND P5, PT, R11, c[0x0][0x178], !P1 ;  /* 0x00005e000b007a0c */ /* 0x000fc60004fa1270 */
[----:B------:R0:W-:Y:S01]  /*37950*/  @P4 STG.E.U16 [R24.64], R28 ;  /* 0x0000001c18004986 */ /* 0x0001e2000c101506 */
[----:B------:R-:W-:Y:S02]  /*37960*/  ISETP.LT.AND P1, PT, R19, c[0x0][0x178], !P1 ;  /* 0x00005e0013007a0c */ /* 0x000fe40004f21270 */
[----:B0-----:R-:W-:Y:S01]  /*37970*/  PRMT R24, R9, 0x7632, R24 ;  /* 0x0000763209187816 */ /* 0x001fe20000000018 */
[----:B------:R-:W-:Y:S01]  /*37980*/  IMAD.WIDE R8, R12, 0x2, R6 ;  /* 0x000000020c087825 */ /* 0x000fe200078e0206 */
[----:B------:R-:W-:Y:S02]  /*37990*/  PRMT R25, R28, 0x7632, R25 ;  /* 0x000076321c197816 */ /* 0x000fe40000000019 */
[----:B------:R-:W2:Y:S04]  /*379a0*/  LDL.LU R28, [R1+0x48] ;  /* 0x00004800011c7983 */ /* 0x000ea80000300800 */
[----:B------:R0:W-:Y:S04]  /*379b0*/  @P5 STG.E.U16 [R8.64], R10 ;  /* 0x0000000a08005986 */ /* 0x0001e8000c101506 */
[----:B0-----:R-:W2:Y:S01]  /*379c0*/  LDL.LU R8, [R1+0x1238] ;  /* 0x0012380001087983 */ /* 0x001ea20000300800 */
[----:B------:R-:W-:-:S05]  /*379d0*/  IMAD.WIDE R12, R12, 0x2, R20 ;  /* 0x000000020c0c7825 */ /* 0x000fca00078e0214 */
[----:B------:R0:W-:Y:S02]  /*379e0*/  @P1 STG.E.U16 [R12.64], R18 ;  /* 0x000000120c001986 */ /* 0x0001e4000c101506 */
[----:B0-----:R-:W-:Y:S02]  /*379f0*/  PRMT R18, R10, 0x7632, R18 ;  /* 0x000076320a127816 */ /* 0x001fe40000000012 */
[----:B------:R-:W4:Y:S01]  /*37a00*/  LDL.LU R10, [R1+0x1354] ;  /* 0x00135400010a7983 */ /* 0x000f220000300800 */
[----:B------:R-:W-:Y:S02]  /*37a10*/  ISETP.LT.AND P2, PT, R27, c[0x0][0x178], !P6 ;  /* 0x00005e001b007a0c */ /* 0x000fe40007741270 */
[----:B------:R-:W-:Y:S02]  /*37a20*/  ISETP.LT.AND P4, PT, R29, c[0x0][0x178], !P6 ;  /* 0x00005e001d007a0c */ /* 0x000fe40007781270 */
[----:B------:R-:W-:Y:S01]  /*37a30*/  ISETP.LT.AND P5, PT, R11, c[0x0][0x178], !P6 ;  /* 0x00005e000b007a0c */ /* 0x000fe200077a1270 */
[----:B------:R-:W-:Y:S01]  /*37a40*/  IMAD.WIDE R16, R0, 0x2, R2 ;  /* 0x0000000200107825 */ /* 0x000fe200078e0202 */
[----:B------:R-:W-:-:S03]  /*37a50*/  ISETP.LT.AND P6, PT, R19, c[0x0][0x178], !P6 ;  /* 0x00005e0013007a0c */ /* 0x000fc600077c1270 */
[----:B------:R-:W-:Y:S01]  /*37a60*/  IMAD.WIDE R22, R0, 0x2, R4 ;  /* 0x0000000200167825 */ /* 0x000fe200078e0204 */
[----:B------:R-:W-:-:S03]  /*37a70*/  ISETP.LT.AND P1, PT, R27, c[0x0][0x178], !P3 ;  /* 0x00005e001b007a0c */ /* 0x000fc60005f21270 */
[----:B------:R0:W-:Y:S01]  /*37a80*/  @P2 STG.E.U16 [R16.64], R24 ;  /* 0x0000001810002986 */ /* 0x0001e2000c101506 */
[----:B------:R-:W-:Y:S01]  /*37a90*/  ISETP.LT.AND P2, PT, R29, c[0x0][0x178], !P3 ;  /* 0x00005e001d007a0c */ /* 0x000fe20005f41270 */
[----:B------:R-:W-:Y:S02]  /*37aa0*/  IMAD.WIDE R12, R0, 0x2, R6 ;  /* 0x00000002000c7825 */ /* 0x000fe400078e0206 */
[----:B------:R-:W-:Y:S01]  /*37ab0*/  @P4 STG.E.U16 [R22.64], R25 ;  /* 0x0000001916004986 */ /* 0x000fe2000c101506 */
[----:B------:R-:W-:-:S03]  /*37ac0*/  PRMT R9, R18, 0x7632, R9 ;  /* 0x0000763212097816 */ /* 0x000fc60000000009 */
[----:B------:R1:W-:Y:S01]  /*37ad0*/  @P5 STG.E.U16 [R12.64], R18 ;  /* 0x000000120c005986 */ /* 0x0003e2000c101506 */
[----:B0-----:R-:W-:Y:S01]  /*37ae0*/  IMAD.WIDE R16, R0, 0x2, R20 ;  /* 0x0000000200107825 */ /* 0x001fe200078e0214 */
[----:B------:R-:W-:Y:S02]  /*37af0*/  ISETP.LT.AND P5, PT, R11, c[0x0][0x178], !P3 ;  /* 0x00005e000b007a0c */ /* 0x000fe40005fa1270 */
[----:B------:R-:W4:Y:S01]  /*37b00*/  LDL.LU R24, [R1+0x123c] ;  /* 0x00123c0001187983 */ /* 0x000f220000300800 */
[----:B------:R-:W-:-:S03]  /*37b10*/  ISETP.LT.AND P3, PT, R19, c[0x0][0x178], !P3 ;  /* 0x00005e0013007a0c */ /* 0x000fc60005f61270 */
[----:B------:R0:W-:Y:S01]  /*37b20*/  @P6 STG.E.U16 [R16.64], R9 ;  /* 0x0000000910006986 */ /* 0x0001e2000c101506 */
[----:B------:R-:W-:Y:S02]  /*37b30*/  ISETP.LT.AND P6, PT, R27, c[0x0][0x178], !P0 ;  /* 0x00005e001b007a0c */ /* 0x000fe400047c1270 */
[----:B--2---:R-:W-:Y:S02]  /*37b40*/  ISETP.GE.AND P4, PT, R8, c[0x0][0x17c], PT ;  /* 0x00005f0008007a0c */ /* 0x004fe40003f86270 */
[----:B------:R-:W-:-:S05]  /*37b50*/  IADD3 R8, R0, c[0x0][0x198], RZ ;  /* 0x0000660000087a10 */ /* 0x000fca0007ffe0ff */
[C---:B-1----:R-:W-:Y:S01]  /*37b60*/  IMAD.WIDE R12, R8.reuse, 0x2, R2 ;  /* 0x00000002080c7825 */ /* 0x042fe200078e0202 */
[----:B------:R-:W-:-:S03]  /*37b70*/  IADD3 R18, R8, c[0x0][0x198], RZ ;  /* 0x0000660008127a10 */ /* 0x000fc60007ffe0ff */
[----:B------:R-:W-:Y:S01]  /*37b80*/  IMAD.WIDE R22, R8, 0x2, R4 ;  /* 0x0000000208167825 */ /* 0x000fe200078e0204 */
[----:B---3--:R1:W-:Y:S01]  /*37b90*/  @P1 STG.E.U16 [R12.64], R15 ;  /* 0x0000000f0c001986 */ /* 0x0083e2000c101506 */
[----:B------:R-:W-:-:S03]  /*37ba0*/  PRMT R0, R15, 0x7632, R0 ;  /* 0x000076320f007816 */ /* 0x000fc60000000000 */
[----:B----4-:R2:W-:Y:S01]  /*37bb0*/  @P2 STG.E.U16 [R22.64], R26 ;  /* 0x0000001a16002986 */ /* 0x0105e2000c101506 */
[----:B0-----:R-:W-:-:S04]  /*37bc0*/  IMAD.WIDE R16, R18, 0x2, R2 ;  /* 0x0000000212107825 */ /* 0x001fc800078e0202 */
[C---:B-1----:R-:W-:Y:S01]  /*37bd0*/  IMAD.WIDE R12, R8.reuse, 0x2, R6 ;  /* 0x00000002080c7825 */ /* 0x042fe200078e0206 */
[----:B--2---:R-:W2:Y:S03]  /*37be0*/  LDL.LU R23, [R1+0x1240] ;  /* 0x0012400001177983 */ /* 0x004ea60000300800 */
[----:B------:R-:W-:Y:S01]  /*37bf0*/  IMAD.WIDE R8, R8, 0x2, R20 ;  /* 0x0000000208087825 */ /* 0x000fe200078e0214 */
[----:B------:R-:W3:Y:S04]  /*37c00*/  LDL.LU R25, [R1+0x1c8] ;  /* 0x0001c80001197983 */ /* 0x000ee80000300800 */
[----:B------:R-:W4:Y:S04]  /*37c10*/  LDL.LU R15, [R1+0x98] ;  /* 0x00009800010f7983 */ /* 0x000f280000300800 */
[----:B------:R-:W-:Y:S04]  /*37c20*/  @P5 STG.E.U16 [R12.64], R28 ;  /* 0x0000001c0c005986 */ /* 0x000fe8000c101506 */
[----:B------:R-:W-:Y:S04]  /*37c30*/  @P3 STG.E.U16 [R8.64], R10 ;  /* 0x0000000a08003986 */ /* 0x000fe8000c101506 */
[----:B------:R0:W-:Y:S02]  /*37c40*/  @P6 STG.E.U16 [R16.64], R0 ;  /* 0x0000000010006986 */ /* 0x0001e4000c101506 */
[----:B0-----:R-:W-:-:S02]  /*37c50*/  PRMT R0, R26, 0x7632, R0 ;  /* 0x000076321a007816 */ /* 0x001fc40000000000 */
[----:B------:R-:W2:Y:S04]  /*37c60*/  LDL.LU R26, [R1+0x18] ;  /* 0x00001800011a7983 */ /* 0x000ea80000300800 */
[----:B------:R-:W2:Y:S01]  /*37c70*/  LDL.LU R22, [R1+0x1244] ;  /* 0x0012440001167983 */ /* 0x000ea20000300800 */
[----:B------:R-:W-:-:S03]  /*37c80*/  PRMT R10, R28, 0x7632, R10 ;  /* 0x000076321c0a7816 */ /* 0x000fc6000000000a */
[----:B------:R-:W2:Y:S01]  /*37c90*/  LDL.LU R28, [R1+0x1d8] ;  /* 0x0001d800011c7983 */ /* 0x000ea20000300800 */
[----:B------:R-:W-:Y:S02]  /*37ca0*/  ISETP.LT.AND P2, PT, R29, c[0x0][0x178], !P0 ;  /* 0x00005e001d007a0c */ /* 0x000fe40004741270 */
[----:B------:R-:W-:Y:S01]  /*37cb0*/  ISETP.LT.AND P5, PT, R11, c[0x0][0x178], !P0 ;  /* 0x00005e000b007a0c */ /* 0x000fe200047a1270 */
[C---:B------:R-:W-:Y:S01]  /*37cc0*/  IMAD.WIDE R12, R18.reuse, 0x2, R4 ;  /* 0x00000002120c7825 */ /* 0x040fe200078e0204 */
[----:B------:R-:W-:Y:S02]  /*37cd0*/  ISETP.LT.AND P0, PT, R19, c[0x0][0x178], !P0 ;  /* 0x00005e0013007a0c */ /* 0x000fe40004701270 */
[----:B------:R-:W-:Y:S01]  /*37ce0*/  ISETP.LT.AND P6, PT, R27, c[0x0][0x178], !P4 ;  /* 0x00005e001b007a0c */ /* 0x000fe200067c1270 */
[----:B------:R-:W-:Y:S01]  /*37cf0*/  IMAD.WIDE R8, R18, 0x2, R6 ;  /* 0x0000000212087825 */ /* 0x000fe200078e0206 */
[----:B------:R-:W-:-:S05]  /*37d00*/  ISETP.LT.AND P3, PT, R29, c[0x0][0x178], !P4 ;  /* 0x00005e001d007a0c */ /* 0x000fca0006761270 */
[----:B------:R0:W-:Y:S04]  /*37d10*/  @P2 STG.E.U16 [R12.64], R0 ;  /* 0x000000000c002986 */ /* 0x0001e8000c101506 */
[----:B------:R1:W-:Y:S01]  /*37d20*/  @P5 STG.E.U16 [R8.64], R10 ;  /* 0x0000000a08005986 */ /* 0x0003e2000c101506 */
[----:B------:R-:W-:Y:S02]  /*37d30*/  ISETP.LT.AND P5, PT, R11, c[0x0][0x178], !P4 ;  /* 0x00005e000b007a0c */ /* 0x000fe400067a1270 */
[----:B0-----:R-:W-:Y:S02]  /*37d40*/  IADD3 R0, R18, c[0x0][0x198], RZ ;  /* 0x0000660012007a10 */ /* 0x001fe40007ffe0ff */
[----:B------:R-:W-:Y:S02]  /*37d50*/  ISETP.LT.AND P4, PT, R19, c[0x0][0x178], !P4 ;  /* 0x00005e0013007a0c */ /* 0x000fe40006781270 */
[----:B-1----:R-:W-:Y:S01]  /*37d60*/  PRMT R10, R10, 0x7632, R10 ;  /* 0x000076320a0a7816 */ /* 0x002fe2000000000a */
[----:B------:R-:W-:Y:S01]  /*37d70*/  IMAD.WIDE R8, R18, 0x2, R20 ;  /* 0x0000000212087825 */ /* 0x000fe200078e0214 */
[----:B------:R-:W-:-:S02]  /*37d80*/  ISETP.GE.AND P1, PT, R24, c[0x0][0x17c], PT ;  /* 0x00005f0018007a0c */ /* 0x000fc40003f26270 */
[----:B------:R-:W2:Y:S01]  /*37d90*/  LDL.LU R24, [R1+0x1b8] ;  /* 0x0001b80001187983 */ /* 0x000ea20000300800 */
[----:B------:R-:W-:-:S03]  /*37da0*/  IMAD.WIDE R12, R0, 0x2, R2 ;  /* 0x00000002000c7825 */ /* 0x000fc600078e0202 */
[----:B------:R0:W-:Y:S01]  /*37db0*/  @P0 STG.E.U16 [R8.64], R10 ;  /* 0x0000000a08000986 */ /* 0x0001e2000c101506 */
[----:B------:R-:W-:-:S04]  /*37dc0*/  IMAD.WIDE R16, R0, 0x2, R4 ;  /* 0x0000000200107825 */ /* 0x000fc800078e0204 */
[C---:B0-----:R-:W-:Y:S01]  /*37dd0*/  IMAD.WIDE R8, R0.reuse, 0x2, R6 ;  /* 0x0000000200087825 */ /* 0x041fe200078e0206 */
[----:B------:R-:W-:Y:S01]  /*37de0*/  IADD3 R10, R0, c[0x0][0x198], RZ ;  /* 0x00006600000a7a10 */ /* 0x000fe20007ffe0ff */
[----:B---3--:R0:W-:Y:S01]  /*37df0*/  @P6 STG.E.U16 [R12.64], R25 ;  /* 0x000000190c006986 */ /* 0x0081e2000c101506 */
[----:B------:R-:W-:-:S03]  /*37e00*/  ISETP.LT.AND P6, PT, R27, c[0x0][0x178], !P1 ;  /* 0x00005e001b007a0c */ /* 0x000fc60004fc1270 */
[----:B----4-:R1:W-:Y:S01]  /*37e10*/  @P3 STG.E.U16 [R16.64], R15 ;  /* 0x0000000f10003986 */ /* 0x0103e2000c101506 */
[----:B------:R-:W-:Y:S02]  /*37e20*/  ISETP.LT.AND P3, PT, R29, c[0x0][0x178], !P1 ;  /* 0x00005e001d007a0c */ /* 0x000fe40004f61270 */
[----:B--2---:R-:W-:Y:S01]  /*37e30*/  ISETP.GE.AND P2, PT, R23, c[0x0][0x17c], PT ;  /* 0x00005f0017007a0c */ /* 0x004fe20003f46270 */
[----:B0-----:R-:W-:Y:S01]  /*37e40*/  IMAD.WIDE R12, R0, 0x2, R20 ;  /* 0x00000002000c7825 */ /* 0x001fe200078e0214 */
[----:B------:R-:W-:-:S03]  /*37e50*/  PRMT R0, R25, 0x7632, R0 ;  /* 0x0000763219007816 */ /* 0x000fc60000000000 */
[----:B-1----:R-:W-:Y:S01]  /*37e60*/  IMAD.WIDE R16, R10, 0x2, R2 ;  /* 0x000000020a107825 */ /* 0x002fe200078e0202 */
[----:B------:R0:W-:Y:S01]  /*37e70*/  @P5 STG.E.U16 [R8.64], R26 ;  /* 0x0000001a08005986 */ /* 0x0001e2000c101506 */
[----:B------:R-:W-:Y:S02]  /*37e80*/  ISETP.LT.AND P5, PT, R27, c[0x0][0x178], !P2 ;  /* 0x00005e001b007a0c */ /* 0x000fe400057a1270 */
[----:B------:R-:W-:Y:S01]  /*37e90*/  ISETP.GE.AND P0, PT, R22, c[0x0][0x17c], PT ;  /* 0x00005f0016007a0c */ /* 0x000fe20003f06270 */
[----:B------:R1:W-:Y:S01]  /*37ea0*/  @P4 STG.E.U16 [R12.64], R14 ;  /* 0x0000000e0c004986 */ /* 0x0003e2000c101506 */
[----:B------:R-:W-:Y:S02]  /*37eb0*/  ISETP.LT.AND P4, PT, R11, c[0x0][0x178], !P1 ;  /* 0x00005e000b007a0c */ /* 0x000fe40004f81270 */
[----:B------:R-:W-:Y:S01]  /*37ec0*/  ISETP.LT.AND P1, PT, R19, c[0x0][0x178], !P1 ;  /* 0x00005e0013007a0c */ /* 0x000fe20004f21270 */
[----:B------:R-:W2:Y:S01]  /*37ed0*/  LDL.LU R22, [R1+0x1248] ;  /* 0x0012480001167983 */ /* 0x000ea20000300800 */
[----:B0-----:R-:W-:-:S03]  /*37ee0*/  IMAD.WIDE R8, R10, 0x2, R4 ;  /* 0x000000020a087825 */ /* 0x001fc600078e0204 */
[----:B------:R0:W-:Y:S01]  /*37ef0*/  @P6 STG.E.U16 [R16.64], R0 ;  /* 0x0000000010006986 */ /* 0x0001e2000c101506 */
[----:B-1----:R-:W-:-:S03]  /*37f00*/  PRMT R12, R15, 0x7632, R12 ;  /* 0x000076320f0c7816 */ /* 0x002fc6000000000c */
[----:B------:R-:W3:Y:S01]  /*37f10*/  LDL.LU R25, [R1+0x124c] ;  /* 0x00124c0001197983 */ /* 0x000ee20000300800 */
[----:B------:R-:W-:-:S03]  /*37f20*/  PRMT R14, R26, 0x7632, R14 ;  /* 0x000076321a0e7816 */ /* 0x000fc6000000000e */
[----:B------:R1:W-:Y:S01]  /*37f30*/  @P3 STG.E.U16 [R8.64], R12 ;  /* 0x0000000c08003986 */ /* 0x0003e2000c101506 */
[----:B0-----:R-:W-:-:S03]  /*37f40*/  IADD3 R0, R10, c[0x0][0x198], RZ ;  /* 0x000066000a007a10 */ /* 0x001fc60007ffe0ff */
[----:B------:R-:W4:Y:S01]  /*37f50*/  LDL.LU R15, [R1+0x58] ;  /* 0x00005800010f7983 */ /* 0x000f220000300800 */
[----:B------:R-:W-:Y:S01]  /*37f60*/  PRMT R18, R14, 0x7632, R18 ;  /* 0x000076320e127816 */ /* 0x000fe20000000012 */
[----:B------:R-:W-:-:S04]  /*37f70*/  IMAD.WIDE R16, R0, 0x2, R2 ;  /* 0x0000000200107825 */ /* 0x000fc800078e0202 */
[----:B-1----:R-:W-:-:S04]  /*37f80*/  IMAD.WIDE R8, R10, 0x2, R6 ;  /* 0x000000020a087825 */ /* 0x002fc800078e0206 */
[----:B------:R-:W-:Y:S01]  /*37f90*/  IMAD.WIDE R12, R10, 0x2, R20 ;  /* 0x000000020a0c7825 */ /* 0x000fe200078e0214 */
[----:B------:R0:W-:Y:S01]  /*37fa0*/  @P4 STG.E.U16 [R8.64], R14 ;  /* 0x0000000e08004986 */ /* 0x0001e2000c101506 */
[----:B------:R-:W-:-:S03]  /*37fb0*/  ISETP.LT.AND P6, PT, R29, c[0x0][0x178], !P2 ;  /* 0x00005e001d007a0c */ /* 0x000fc600057c1270 */
[----:B------:R1:W-:Y:S04]  /*37fc0*/  @P1 STG.E.U16 [R12.64], R18 ;  /* 0x000000120c001986 */ /* 0x0003e8000c101506 */
[----:B------:R1:W-:Y:S01]  /*37fd0*/  @P5 STG.E.U16 [R16.64], R28 ;  /* 0x0000001c10005986 */ /* 0x0003e2000c101506 */
[----:B------:R-:W-:Y:S02]  /*37fe0*/  ISETP.LT.AND P5, PT, R11, c[0x0][0x178], !P2 ;  /* 0x00005e000b007a0c */ /* 0x000fe400057a1270 */
[----:B------:R-:W-:Y:S02]  /*37ff0*/  ISETP.LT.AND P2, PT, R19, c[0x0][0x178], !P2 ;  /* 0x00005e0013007a0c */ /* 0x000fe40005741270 */
[----:B------:R-:W4:Y:S01]  /*38000*/  LDL.LU R19, [R1+0x1350] ;  /* 0x0013500001137983 */ /* 0x000f220000300800 */
[----:B------:R-:W-:-:S02]  /*38010*/  ISETP.LT.AND P4, PT, R27, c[0x0][0x178], !P0 ;  /* 0x00005e001b007a0c */ /* 0x000fc40004781270 */
[C---:B------:R-:W-:Y:S01]  /*38020*/  IADD3 R10, R0.reuse, c[0x0][0x198], RZ ;  /* 0x00006600000a7a10 */ /* 0x040fe20007ffe0ff */
[----:B0-----:R-:W-:Y:S01]  /*38030*/  IMAD.WIDE R8, R0, 0x2, R6 ;  /* 0x0000000200087825 */ /* 0x001fe200078e0206 */
[----:B------:R-:W-:Y:S01]  /*38040*/  PRMT R14, R28, 0x7632, R14 ;  /* 0x000076321c0e7816 */ /* 0x000fe2000000000e */
[----:B------:R-:W4:Y:S02]  /*38050*/  LDL.LU R26, [R1+0x6c] ;  /* 0x00006c00011a7983 */ /* 0x000f240000300800 */
[----:B-1----:R-:W-:Y:S01]  /*38060*/  IMAD.WIDE R12, R0, 0x2, R20 ;  /* 0x00000002000c7825 */ /* 0x002fe200078e0214 */
[----:B------:R-:W-:Y:S01]  /*38070*/  PRMT R18, R24, 0x7632, R18 ;  /* 0x0000763218127816 */ /* 0x000fe20000000012 */
[----:B------:R-:W4:Y:S02]  /*38080*/  LDL.LU R28, [R1+0x3c] ;  /* 0x00003c00011c7983 */ /* 0x000f240000300800 */
[----:B------:R-:W-:Y:S01]  /*38090*/  IMAD.WIDE R16, R10, 0x2, R2 ;  /* 0x000000020a107825 */ /* 0x000fe200078e0202 */
[----:B--2---:R-:W-:-:S03]  /*380a0*/  ISETP.GE.AND P3, PT, R22, c[0x0][0x17c], PT ;  /* 0x00005f0016007a0c */ /* 0x004fc60003f66270 */
[----:B------:R-:W-:-:S05]  /*380b0*/  IMAD.WIDE R22, R0, 0x2, R4 ;  /* 0x0000000200167825 */ /* 0x000fca00078e0204 */
[----:B------:R0:W-:Y:S01]  /*380c0*/  @P6 STG.E.U16 [R22.64], R24 ;  /* 0x0000001816006986 */ /* 0x0001e2000c101506 */
[----:B------:R-:W-:Y:S02]  /*380d0*/  ISETP.LT.AND P6, PT, R29, c[0x0][0x178], !P0 ;  /* 0x00005e001d007a0c */ /* 0x000fe400047c1270 */
[----:B---3--:R-:W-:Y:S02]  /*380e0*/  ISETP.GE.AND P1, PT, R25, c[0x0][0x17c], PT ;  /* 0x00005f0019007a0c */ /* 0x008fe40003f26270 */
[----:B------:R-:W2:Y:S01]  /*380f0*/  LDL.LU R25, [R1+0x1254] ;  /* 0x0012540001197983 */ /* 0x000ea20000300800 */
[----:B0-----:R-:W-:-:S03]  /*38100*/  IMAD.WIDE R22, R10, 0x2, R4 ;  /* 0x000000020a167825 */ /* 0x001fc600078e0204 */
[----:B----4-:R-:W-:Y:S04]  /*38110*/  @P5 STG.E.U16 [R8.64], R15 ;  /* 0x0000000f08005986 */ /* 0x010fe8000c101506 */
[----:B------:R-:W3:Y:S04]  /*38120*/  LDL.LU R24, [R1+0x2c] ;  /* 0x00002c0001187983 */ /* 0x000ee80000300800 */
[----:B------:R-:W4:Y:S04]  /*38130*/  LDL.LU R0, [R1+0x1250] ;  /* 0x0012500001007983 */ /* 0x000f280000300800 */
[----:B------:R-:W-:Y:S04]  /*38140*/  STL [R1+0x1338], R23 ;  /* 0x0013381701007387 */ /* 0x000fe80000100800 */
[----:B------:R-:W-:Y:S04]  /*38150*/  @P2 STG.E.U16 [R12.64], R19 ;  /* 0x000000130c002986 */ /* 0x000fe8000c101506 */
[----:B------:R-:W-:Y:S04]  /*38160*/  @P4 STG.E.U16 [R16.64], R14 ;  /* 0x0000000e10004986 */ /* 0x000fe8000c101506 */
[----:B------:R0:W-:Y:S04]  /*38170*/  @P6 STG.E.U16 [R22.64], R18 ;  /* 0x0000001216006986 */ /* 0x0001e8000c101506 */
[----:B0-----:R-:W2:Y:S01]  /*38180*/  LDL R23, [R1+0x11bc] ;  /* 0x0011bc0001177983 */ /* 0x001ea20000100800 */
[----:B------:R-:W-:-:S02]  /*38190*/  PRMT R16, R15, 0x7632, R16 ;  /* 0x000076320f107816 */ /* 0x000fc40000000010 */
[----:B------:R-:W-:Y:S01]  /*381a0*/  PRMT R14, R19, 0x7632, R14 ;  /* 0x00007632130e7816 */ /* 0x000fe2000000000e */
[----:B------:R-:W3:Y:S04]  /*381b0*/  LDL.LU R15, [R1+0x134c] ;  /* 0x00134c00010f7983 */ /* 0x000ee80000300800 */
[----:B------:R-:W3:Y:S01]  /*381c0*/  LDL.LU R19, [R1+0x1348] ;  /* 0x0013480001137983 */ /* 0x000ee20000300800 */
[----:B------:R-:W-:Y:S01]  /*381d0*/  ISETP.LT.AND P5, PT, R11, c[0x0][0x178], !P0 ;  /* 0x00005e000b007a0c */ /* 0x000fe200047a1270 */
[C---:B------:R-:W-:Y:S01]  /*381e0*/  IMAD.WIDE R8, R10.reuse, 0x2, R6 ;  /* 0x000000020a087825 */ /* 0x040fe200078e0206 */
[----:B------:R-:W-:Y:S02]  /*381f0*/  ISETP.LT.AND P4, PT, R27, c[0x0][0x178], !P3 ;  /* 0x00005e001b007a0c */ /* 0x000fe40005f81270 */
[----:B------:R-:W-:Y:S01]  /*38200*/  ISETP.LT.AND P6, PT, R29, c[0x0][0x178], !P3 ;  /* 0x00005e001d007a0c */ /* 0x000fe20005fc1270 */
[----:B------:R-:W-:-:S08]  /*38210*/  IMAD.WIDE R12, R10, 0x2, R20 ;  /* 0x000000020a0c7825 */ /* 0x000fd000078e0214 */
[----:B------:R0:W-:Y:S01]  /*38220*/  @P5 STG.E.U16 [R8.64], R16 ;  /* 0x0000001008005986 */ /* 0x0001e2000c101506 */
[----:B------:R-:W-:Y:S02]  /*38230*/  ISETP.LT.AND P5, PT, R11, c[0x0][0x178], !P3 ;  /* 0x00005e000b007a0c */ /* 0x000fe40005fa1270 */
[----:B------:R-:W-:Y:S02]  /*38240*/  PRMT R18, R28, 0x7632, R18 ;  /* 0x000076321c127816 */ /* 0x000fe40000000012 */
[----:B----4-:R-:W-:Y:S02]  /*38250*/  ISETP.GE.AND P2, PT, R0, c[0x0][0x17c], PT ;  /* 0x00005f0000007a0c */ /* 0x010fe40003f46270 */
[----:B------:R-:W-:-:S05]  /*38260*/  IADD3 R0, R10, c[0x0][0x198], RZ ;  /* 0x000066000a007a10 */ /* 0x000fca0007ffe0ff */
[----:B0-----:R-:W-:-:S04]  /*38270*/  IMAD.WIDE R8, R0, 0x2, R2 ;  /* 0x0000000200087825 */ /* 0x001fc800078e0202 */
[----:B------:R-:W-:Y:S01]  /*38280*/  IMAD.WIDE R16, R0, 0x2, R4 ;  /* 0x0000000200107825 */ /* 0x000fe200078e0204 */
[----:B------:R-:W-:Y:S02]  /*38290*/  PRMT R10, R26, 0x7632, R10 ;  /* 0x000076321a0a7816 */ /* 0x000fe4000000000a */
[----:B--2---:R-:W-:-:S13]  /*382a0*/  ISETP.LT.AND P0, PT, R23, c[0x0][0x178], !P0 ;  /* 0x00005e0017007a0c */ /* 0x004fda0004701270 */
[----:B------:R-:W-:Y:S04]  /*382b0*/  @P0 STG.E.U16 [R12.64], R14 ;  /* 0x0000000e0c000986 */ /* 0x000fe8000c101506 */
[----:B------:R0:W-:Y:S04]  /*382c0*/  @P4 STG.E.U16 [R8.64], R26 ;  /* 0x0000001a08004986 */ /* 0x0001e8000c101506 */
[----:B------:R1:W-:Y:S01]  /*382d0*/  @P6 STG.E.U16 [R16.64], R28 ;  /* 0x0000001c10006986 */ /* 0x0003e2000c101506 */
[----:B0-----:R-:W-:-:S03]  /*382e0*/  IMAD.WIDE R8, R0, 0x2, R6 ;  /* 0x0000000200087825 */ /* 0x001fc600078e0206 */
[----:B------:R-:W2:Y:S01]  /*382f0*/  LDL.LU R26, [R1+0x8c] ;  /* 0x00008c00011a7983 */ /* 0x000ea20000300800 */
[----:B------:R-:W-:-:S03]  /*38300*/  IADD3 R14, R0, c[0x0][0x198], RZ ;  /* 0x00006600000e7a10 */ /* 0x000fc60007ffe0ff */
[----:B---3--:R0:W-:Y:S01]  /*38310*/  @P5 STG.E.U16 [R8.64], R24 ;  /* 0x0000001808005986 */ /* 0x0081e2000c101506 */
[----:B------:R-:W-:-:S03]  /*38320*/  ISETP.LT.AND P5, PT, R11, c[0x0][0x178], !P1 ;  /* 0x00005e000b007a0c */ /* 0x000fc60004fa1270 */
[----:B-1----:R-:W3:Y:S04]  /*38330*/  LDL.LU R28, [R1+0x7c] ;  /* 0x00007c00011c7983 */ /* 0x002ee80000300800 */
[----:B------:R-:W4:Y:S01]  /*38340*/  LDL.LU R11, [R1+0x1344] ;  /* 0x00134400010b7983 */ /* 0x000f220000300800 */
[----:B0-----:R-:W-:Y:S01]  /*38350*/  IMAD.WIDE R8, R0, 0x2, R20 ;  /* 0x0000000200087825 */ /* 0x001fe200078e0214 */
[----:B------:R-:W-:Y:S02]  /*38360*/  PRMT R0, R24, 0x7632, R0 ;  /* 0x0000763218007816 */ /* 0x000fe40000000000 */
[----:B------:R-:W2:Y:S01]  /*38370*/  LDL.LU R24, [R1+0x125c] ;  /* 0x00125c0001187983 */ /* 0x000ea20000300800 */
[----:B------:R-:W-:Y:S02]  /*38380*/  ISETP.LT.AND P3, PT, R23, c[0x0][0x178], !P3 ;  /* 0x00005e0017007a0c */ /* 0x000fe40005f61270 */
[----:B------:R-:W-:-:S02]  /*38390*/  ISETP.LT.AND P4, PT, R27, c[0x0][0x178], !P1 ;  /* 0x00005e001b007a0c */ /* 0x000fc40004f81270 */
[----:B------:R-:W-:Y:S02]  /*383a0*/  ISETP.LT.AND P6, PT, R29, c[0x0][0x178], !P1 ;  /* 0x00005e001d007a0c */ /* 0x000fe40004fc1270 */
[----:B------:R-:W-:Y:S02]  /*383b0*/  ISETP.GE.AND P0, PT, R25, c[0x0][0x17c], PT ;  /* 0x00005f0019007a0c */ /* 0x000fe40003f06270 */
[----:B------:R-:W3:Y:S01]  /*383c0*/  LDL.LU R25, [R1+0x4c] ;  /* 0x00004c0001197983 */ /* 0x000ee20000300800 */
[----:B------:R-:W-:-:S04]  /*383d0*/  PRMT R22, R19, 0x7632, R22 ;  /* 0x0000763213167816 */ /* 0x000fc80000000016 */
[----:B------:R0:W-:Y:S01]  /*383e0*/  @P3 STG.E.U16 [R8.64], R19 ;  /* 0x0000001308003986 */ /* 0x0001e2000c101506 */
[----:B------:R-:W-:-:S04]  /*383f0*/  IMAD.WIDE R12, R14, 0x2, R2 ;  /* 0x000000020e0c7825 */ /* 0x000fc800078e0202 */
[C---:B------:R-:W-:Y:S01]  /*38400*/  IMAD.WIDE R16, R14.reuse, 0x2, R4 ;  /* 0x000000020e107825 */ /* 0x040fe200078e0204 */
[----:B0-----:R-:W4:Y:S04]  /*38410*/  LDL.LU R19, [R1+0x1258] ;  /* 0x0012580001137983 */ /* 0x001f280000300800 */
[----:B------:R-:W-:Y:S04]  /*38420*/  @P4 STG.E.U16 [R12.64], R10 ;  /* 0x0000000a0c004986 */ /* 0x000fe8000c101506 */
[----:B------:R-:W-:Y:S04]  /*38430*/  @P6 STG.E.U16 [R16.64], R18 ;  /* 0x0000001210006986 */ /* 0x000fe8000c101506 */
[----:B------:R0:W-:Y:S04]  /*38440*/  STL [R1+0x133c], R18 ;  /* 0x00133c1201007387 */ /* 0x0001e80000100800 */
[----:B0-----:R-:W4:Y:S01]  /*38450*/  LDL R18, [R1+0x11c0] ;  /* 0x0011c00001127983 */ /* 0x001f220000100800 */
[----:B------:R-:W-:Y:S01]  /*38460*/  ISETP.LT.AND P1, PT, R23, c[0x0][0x178], !P1 ;  /* 0x00005e0017007a0c */ /* 0x000fe20004f21270 */
[----:B------:R-:W-:-:S04]  /*38470*/  IMAD.WIDE R8, R14, 0x2, R6 ;  /* 0x000000020e087825 */ /* 0x000fc800078e0206 */
[----:B------:R-:W-:Y:S01]  /*38480*/  IMAD.WIDE R12, R14, 0x2, R20 ;  /* 0x000000020e0c7825 */ /* 0x000fe200078e0214 */
[----:B------:R-:W-:Y:S04]  /*38490*/  @P5 STG.E.U16 [R8.64], R0 ;  /* 0x0000000008005986 */ /* 0x000fe8000c101506 */
[----:B------:R-:W-:Y:S04]  /*384a0*/  STL [R1+0x1340], R22 ;  /* 0x0013401601007387 */ /* 0x000fe80000100800 */
[----:B------:R0:W-:Y:S01]  /*384b0*/  @P1 STG.E.U16 [R12.64], R22 ;  /* 0x000000160c001986 */ /* 0x0001e2000c101506 */
[----:B--2---:R-:W-:-:S03]  /*384c0*/  ISETP.GE.AND P1, PT, R24, c[0x0][0x17c], PT ;  /* 0x00005f0018007a0c */ /* 0x004fc60003f26270 */
[----:B------:R-:W2:Y:S04]  /*384d0*/  LDL.LU R24, [R1+0x1cc] ;  /* 0x0001cc0001187983 */ /* 0x000ea80000300800 */
[----:B0-----:R-:W2:Y:S01]  /*384e0*/  LDL.LU R22, [R1+0x1260] ;  /* 0x0012600001167983 */ /* 0x001ea20000300800 */
[----:B------:R-:W-:Y:S02]  /*384f0*/  ISETP.LT.AND P4, PT, R27, c[0x0][0x178], !P2 ;  /* 0x00005e001b007a0c */ /* 0x000fe40005781270 */
[----:B------:R-:W-:Y:S02]  /*38500*/  ISETP.LT.AND P6, PT, R29, c[0x0][0x178], !P2 ;  /* 0x00005e001d007a0c */ /* 0x000fe400057c1270 */
[----:B------:R-:W-:-:S05]  /*38510*/  IADD3 R10, R14, c[0x0][0x198], RZ ;  /* 0x000066000e0a7a10 */ /* 0x000fca0007ffe0ff */
[----:B------:R-:W-:-:S04]  /*38520*/  IMAD.WIDE R8, R10, 0x2, R2 ;  /* 0x000000020a087825 */ /* 0x000fc800078e0202 */
[----:B------:R-:W-:Y:S01]  /*38530*/  IMAD.WIDE R12, R10, 0x2, R4 ;  /* 0x000000020a0c7825 */ /* 0x000fe200078e0204 */
[----:B------:R-:W-:Y:S01]  /*38540*/  PRMT R0, R26, 0x7632, R0 ;  /* 0x000076321a007816 */ /* 0x000fe20000000000 */
[----:B------:R0:W-:Y:S01]  /*38550*/  @P4 STG.E.U16 [R8.64], R26 ;  /* 0x0000001a08004986 */ /* 0x0001e2000c101506 */
[----:B---3--:R-:W-:Y:S02]  /*38560*/  PRMT R14, R28, 0x7632, R14 ;  /* 0x000076321c0e7816 */ /* 0x008fe4000000000e */
[----:B----4-:R-:W-:Y:S01]  /*38570*/  ISETP.GE.AND P3, PT, R19, c[0x0][0x17c], PT ;  /* 0x00005f0013007a0c */ /* 0x010fe20003f66270 */
[----:B------:R1:W-:Y:S04]  /*38580*/  @P6 STG.E.U16 [R12.64], R28 ;  /* 0x0000001c0c006986 */ /* 0x0003e8000c101506 */
[----:B------:R-:W3:Y:S04]  /*38590*/  LDL.LU R19, [R1+0x1264] ;  /* 0x0012640001137983 */ /* 0x000ee80000300800 */
[----:B0-----:R-:W4:Y:S04]  /*385a0*/  LDL.LU R26, [R1+0x9c] ;  /* 0x00009c00011a7983 */ /* 0x001f280000300800 */
[----:B-1----:R-:W3:Y:S01]  /*385b0*/  LDL.LU R28, [R1+0x1c] ;  /* 0x00001c00011c7983 */ /* 0x002ee20000300800 */
[----:B------:R-:W-:-:S02]  /*385c0*/  ISETP.LT.AND P4, PT, R27, c[0x0][0x178], !P0 ;  /* 0x00005e001b007a0c */ /* 0x000fc40004781270 */
[----:B------:R-:W-:Y:S02]  /*385d0*/  ISETP.LT.AND P5, PT, R18, c[0x0][0x178], !P2 ;  /* 0x00005e0012007a0c */ /* 0x000fe400057a1270 */
[----:B------:R-:W-:Y:S01]  /*385e0*/  ISETP.LT.AND P2, PT, R23, c[0x0][0x178], !P2 ;  /* 0x00005e0017007a0c */ /* 0x000fe20005741270 */
[C---:B------:R-:W-:Y:S01]  /*385f0*/  IMAD.WIDE R8, R10.reuse, 0x2, R6 ;  /* 0x000000020a087825 */ /* 0x040fe200078e0206 */
[----:B------:R-:W-:-:S03]  /*38600*/  IADD3 R16, R10, c[0x0][0x198], RZ ;  /* 0x000066000a107a10 */ /* 0x000fc60007ffe0ff */
[----:B------:R-:W-:Y:S01]  /*38610*/  IMAD.WIDE R12, R10, 0x2, R20 ;  /* 0x000000020a0c7825 */ /* 0x000fe200078e0214 */
[----:B------:R-:W-:-:S05]  /*38620*/  ISETP.LT.AND P6, PT, R29, c[0x0][0x178], !P0 ;  /* 0x00005e001d007a0c */ /* 0x000fca00047c1270 */
[----:B------:R0:W-:Y:S04]  /*38630*/  @P5 STG.E.U16 [R8.64], R25 ;  /* 0x0000001908005986 */ /* 0x0001e8000c101506 */
[----:B------:R1:W-:Y:S01]  /*38640*/  @P2 STG.E.U16 [R12.64], R11 ;  /* 0x0000000b0c002986 */ /* 0x0003e2000c101506 */
[----:B------:R-:W-:Y:S02]  /*38650*/  ISETP.LT.AND P2, PT, R18, c[0x0][0x178], !P0 ;  /* 0x00005e0012007a0c */ /* 0x000fe40004741270 */
[----:B------:R-:W-:Y:S02]  /*38660*/  ISETP.LT.AND P0, PT, R23, c[0x0][0x178], !P0 ;  /* 0x00005e0017007a0c */ /* 0x000fe40004701270 */
[----:B------:R-:W-:Y:S01]  /*38670*/  ISETP.LT.AND P5, PT, R27, c[0x0][0x178], !P3 ;  /* 0x00005e001b007a0c */ /* 0x000fe20005fa1270 */
[----:B0-----:R-:W-:-:S04]  /*38680*/  IMAD.WIDE R8, R16, 0x2, R2 ;  /* 0x0000000210087825 */ /* 0x001fc800078e0202 */
[C---:B-1----:R-:W-:Y:S01]  /*38690*/  IMAD.WIDE R12, R16.reuse, 0x2, R4 ;  /* 0x00000002100c7825 */ /* 0x042fe200078e0204 */
[----:B------:R0:W-:Y:S01]  /*386a0*/  @P4 STG.E.U16 [R8.64], R0 ;  /* 0x0000000008004986 */ /* 0x0001e2000c101506 */
[----:B------:R-:W-:Y:S02]  /*386b0*/  PRMT R10, R25, 0x7632, R10 ;  /* 0x00007632190a7816 */ /* 0x000fe4000000000a */
[----:B------:R-:W-:Y:S01]  /*386c0*/  PRMT R11, R11, 0x7632, R11 ;  /* 0x000076320b0b7816 */ /* 0x000fe2000000000b */
[----:B------:R1:W-:Y:S01]  /*386d0*/  @P6 STG.E.U16 [R12.64], R14 ;  /* 0x0000000e0c006986 */ /* 0x0003e2000c101506 */
[C---:B0-----:R-:W-:Y:S01]  /*386e0*/  IADD3 R0, R16.reuse, c[0x0][0x198], RZ ;  /* 0x0000660010007a10 */ /* 0x041fe20007ffe0ff */
[----:B------:R-:W-:-:S04]  /*386f0*/  IMAD.WIDE R8, R16, 0x2, R6 ;  /* 0x0000000210087825 */ /* 0x000fc800078e0206 */
[----:B-1----:R-:W-:Y:S01]  /*38700*/  IMAD.WIDE R12, R16, 0x2, R20 ;  /* 0x00000002100c7825 */ /* 0x002fe200078e0214 */
[----:B------:R-:W-:Y:S03]  /*38710*/  @P2 STG.E.U16 [R8.64], R10 ;  /* 0x0000000a08002986 */ /* 0x000fe6000c101506 */
[----:B------:R-:W-:Y:S01]  /*38720*/  IMAD.WIDE R16, R0, 0x2, R2 ;  /* 0x0000000200107825 */ /* 0x000fe200078e0202 */
[----:B------:R0:W-:Y:S04]  /*38730*/  @P0 STG.E.U16 [R12.64], R11 ;  /* 0x0000000b0c000986 */ /* 0x0001e8000c101506 */
[----:B--2---:R1:W-:Y:S01]  /*38740*/  @P5 STG.E.U16 [R16.64], R24 ;  /* 0x0000001810005986 */ /* 0x0043e2000c101506 */
[----:B0-----:R-:W-:-:S02]  /*38750*/  PRMT R13, R24, 0x7632, R13 ;  /* 0x00007632180d7816 */ /* 0x001fc4000000000d */
[----:B------:R-:W-:Y:S02]  /*38760*/  ISETP.GE.AND P2, PT, R22, c[0x0][0x17c], PT ;  /* 0x00005f0016007a0c */ /* 0x000fe40003f46270 */
[----:B------:R-:W2:Y:S04]  /*38770*/  LDL.LU R22, [R1+0x1dc] ;  /* 0x0001dc0001167983 */ /* 0x000ea80000300800 */
[----:B------:R-:W2:Y:S04]  /*38780*/  LDL.LU R25, [R1+0x1268] ;  /* 0x0012680001197983 */ /* 0x000ea80000300800 */
[----:B-1----:R-:W2:Y:S01]  /*38790*/  LDL.LU R24, [R1+0x126c] ;  /* 0x00126c0001187983 */ /* 0x002ea20000300800 */
[----:B------:R-:W-:-:S02]  /*387a0*/  ISETP.LT.AND P4, PT, R29, c[0x0][0x178], !P3 ;  /* 0x00005e001d007a0c */ /* 0x000fc40005f81270 */
[----:B------:R-:W-:Y:S01]  /*387b0*/  ISETP.LT.AND P6, PT, R18, c[0x0][0x178], !P3 ;  /* 0x00005e0012007a0c */ /* 0x000fe20005fc1270 */
[----:B------:R-:W-:-:S04]  /*387c0*/  IMAD.WIDE R8, R0, 0x2, R4 ;  /* 0x0000000200087825 */ /* 0x000fc800078e0204 */
[----:B------:R-:W-:-:S06]  /*387d0*/  IMAD.WIDE R10, R0, 0x2, R6 ;  /* 0x00000002000a7825 */ /* 0x000fcc00078e0206 */
[----:B----4-:R-:W-:Y:S04]  /*387e0*/  @P4 STG.E.U16 [R8.64], R26 ;  /* 0x0000001a08004986 */ /* 0x010fe8000c101506 */
[----:B---3--:R0:W-:Y:S01]  /*387f0*/  @P6 STG.E.U16 [R10.64], R28 ;  /* 0x0000001c0a006986 */ /* 0x0081e2000c101506 */
[----:B------:R-:W-:-:S03]  /*38800*/  PRMT R16, R28, 0x7632, R16 ;  /* 0x000076321c107816 */ /* 0x000fc60000000010 */
[----:B0-----:R-:W0:Y:S01]  /*38810*/  S2R R28, SR_TID.X ;  /* 0x00000000001c7919 */ /* 0x001e220000002100 */
[----:B------:R-:W-:Y:S02]  /*38820*/  ISETP.LT.AND P3, PT, R23, c[0x0][0x178], !P3 ;  /* 0x00005e0017007a0c */ /* 0x000fe40005f61270 */
[----:B------:R-:W-:Y:S02]  /*38830*/  ISETP.LT.AND P5, PT, R27, c[0x0][0x178], !P1 ;  /* 0x00005e001b007a0c */ /* 0x000fe40004fa1270 */
[C---:B------:R-:W-:Y:S01]  /*38840*/  IADD3 R12, R0.reuse, c[0x0][0x198], RZ ;  /* 0x00006600000c7a10 */ /* 0x040fe20007ffe0ff */
[----:B------:R-:W-:Y:S01]  /*38850*/  IMAD.WIDE R8, R0, 0x2, R20 ;  /* 0x0000000200087825 */ /* 0x000fe200078e0214 */
[----:B------:R-:W-:Y:S02]  /*38860*/  ISETP.LT.AND P4, PT, R29, c[0x0][0x178], !P1 ;  /* 0x00005e001d007a0c */ /* 0x000fe40004f81270 */
[----:B------:R-:W-:Y:S01]  /*38870*/  ISETP.LT.AND P6, PT, R18, c[0x0][0x178], !P1 ;  /* 0x00005e0012007a0c */ /* 0x000fe20004fc1270 */
[----:B------:R-:W-:Y:S01]  /*38880*/  IMAD.WIDE R10, R12, 0x2, R2 ;  /* 0x000000020c0a7825 */ /* 0x000fe200078e0202 */
[----:B------:R-:W-:-:S02]  /*38890*/  PRMT R14, R26, 0x7632, R14 ;  /* 0x000076321a0e7816 */ /* 0x000fc4000000000e */
[----:B------:R-:W-:Y:S01]  /*388a0*/  ISETP.LT.AND P1, PT, R23, c[0x0][0x178], !P1 ;  /* 0x00005e0017007a0c */ /* 0x000fe20004f21270 */
[----:B------:R1:W-:Y:S04]  /*388b0*/  @P3 STG.E.U16 [R8.64], R15 ;  /* 0x0000000f08003986 */ /* 0x0003e8000c101506 */
[----:B------:R3:W-:Y:S01]  /*388c0*/  @P5 STG.E.U16 [R10.64], R13 ;  /* 0x0000000d0a005986 */ /* 0x0007e2000c101506 */
[----:B------:R-:W-:Y:S02]  /*388d0*/  ISETP.LT.AND P5, PT, R27, c[0x0][0x178], !P2 ;  /* 0x00005e001b007a0c */ /* 0x000fe400057a1270 */
[C---:B0-----:R-:W-:Y:S01]  /*388e0*/  LOP3.LUT R26, R28.reuse, 0x3f, RZ, 0xc0, !PT ;  /* 0x0000003f1c1a7812 */ /* 0x041fe200078ec0ff */
[----:B------:R-:W-:Y:S02]  /*388f0*/  IMAD.SHL.U32 R28, R28, 0x200, RZ ;  /* 0x000002001c1c7824 */ /* 0x000fe400078e00ff */
[C---:B-1----:R-:W-:Y:S01]  /*38900*/  IMAD.WIDE R8, R12.reuse, 0x2, R4 ;  /* 0x000000020c087825 */ /* 0x042fe200078e0204 */
[----:B------:R-:W-:-:S03]  /*38910*/  IADD3 R0, R12, c[0x0][0x198], RZ ;  /* 0x000066000c007a10 */ /* 0x000fc60007ffe0ff */
[----:B---3--:R-:W-:Y:S01]  /*38920*/  IMAD.WIDE R10, R12, 0x2, R6 ;  /* 0x000000020c0a7825 */ /* 0x008fe200078e0206 */
[----:B------:R-:W-:Y:S01]  /*38930*/  LOP3.LUT R28, R28, 0xc00, RZ, 0xc0, !PT ;  /* 0x00000c001c1c7812 */ /* 0x000fe200078ec0ff */
[----:B------:R0:W-:Y:S01]  /*38940*/  @P4 STG.E.U16 [R8.64], R14 ;  /* 0x0000000e08004986 */ /* 0x0001e2000c101506 */
[----:B------:R-:W-:-:S03]  /*38950*/  PRMT R15, R15, 0x7632, R15 ;  /* 0x000076320f0f7816 */ /* 0x000fc6000000000f */
[----:B------:R1:W-:Y:S01]  /*38960*/  @P6 STG.E.U16 [R10.64], R16 ;  /* 0x000000100a006986 */ /* 0x0003e2000c101506 */
[----:B------:R-:W-:Y:S01]  /*38970*/  ISETP.GE.AND P0, PT, R19, c[0x0][0x17c], PT ;  /* 0x00005f0013007a0c */ /* 0x000fe20003f06270 */
[----:B------:R-:W-:Y:S02]  /*38980*/  IMAD R28, R26, 0x10, R28 ;  /* 0x000000101a1c7824 */ /* 0x000fe400078e021c */
[----:B------:R-:W3:Y:S01]  /*38990*/  LDL.LU R19, [R1+0x5c] ;  /* 0x00005c0001137983 */ /* 0x000ee20000300800 */
[----:B0-----:R-:W-:-:S04]  /*389a0*/  IMAD.WIDE R8, R12, 0x2, R20 ;  /* 0x000000020c087825 */ /* 0x001fc800078e0214 */
[----:B-1----:R-:W-:Y:S01]  /*389b0*/  IMAD.WIDE R10, R0, 0x2, R2 ;  /* 0x00000002000a7825 */ /* 0x002fe200078e0202 */
[----:B------:R0:W-:Y:S04]  /*389c0*/  @P1 STG.E.U16 [R8.64], R15 ;  /* 0x0000000f08001986 */ /* 0x0001e8000c101506 */
[----:B0-----:R-:W4:Y:S04]  /*389d0*/  LDL.LU R15, [R1+0xc] ;  /* 0x00000c00010f7983 */ /* 0x001f280000300800 */
[----:B--2---:R-:W-:Y:S01]  /*389e0*/  @P5 STG.E.U16 [R10.64], R22 ;  /* 0x000000160a005986 */ /* 0x004fe2000c101506 */
[----:B------:R-:W-:-:S02]  /*389f0*/  ISETP.LT.AND P5, PT, R27, c[0x0][0x178], !P0 ;  /* 0x00005e001b007a0c */ /* 0x000fc400047a1270 */
[----:B------:R-:W-:Y:S02]  /*38a00*/  ISETP.GE.AND P3, PT, R25, c[0x0][0x17c], PT ;  /* 0x00005f0019007a0c */ /* 0x000fe40003f66270 */
[----:B------:R-:W-:Y:S02]  /*38a10*/  ISETP.GE.AND P1, PT, R24, c[0x0][0x17c], PT ;  /* 0x00005f0018007a0c */ /* 0x000fe40003f26270 */
[----:B------:R0:W1:Y:S04]  /*38a20*/  LDS.128 R24, [R28] ;  /* 0x000000001c187984 */ /* 0x0000680000000c00 */
[----:B0-----:R-:W2:Y:S04]  /*38a30*/  LDL.LU R28, [R1+0xc0] ;  /* 0x0000c000011c7983 */ /* 0x001ea80000300800 */
[----:B-1----:R0:W-:Y:S04]  /*38a40*/  STL [R1+0x1334], R25 ;  /* 0x0013341901007387 */ /* 0x0021e80000100800 */
[----:B0-----:R-:W2:Y:S04]  /*38a50*/  LDL R25, [R1+0x7d4] ;  /* 0x0007d40001197983 */ /* 0x001ea80000100800 */
[----:B------:R0:W-:Y:S04]  /*38a60*/  STL [R1+0x12fc], R26 ;  /* 0x0012fc1a01007387 */ /* 0x0001e80000100800 */
[----:B0-----:R-:W2:Y:S04]  /*38a70*/  LDL.LU R26, [R1+0x1bc] ;  /* 0x0001bc00011a7983 */ /* 0x001ea80000300800 */
[----:B------:R0:W-:Y:S04]  /*38a80*/  STL [R1+0x12f0], R27 ;  /* 0x0012f01b01007387 */ /* 0x0001e80000100800 */
[----:B0-----:R-:W3:Y:S01]  /*38a90*/  LDL.LU R27, [R1+0x1270] ;  /* 0x00127000011b7983 */ /* 0x001ee20000300800 */
[----:B------:R-:W-:-:S02]  /*38aa0*/  ISETP.LT.AND P4, PT, R29, c[0x0][0x178], !P2 ;  /* 0x00005e001d007a0c */ /* 0x000fc40005781270 */
[----:B------:R-:W-:Y:S02]  /*38ab0*/  ISETP.LT.AND P6, PT, R18, c[0x0][0x178], !P2 ;  /* 0x00005e0012007a0c */ /* 0x000fe400057c1270 */
[----:B------:R-:W-:Y:S01]  /*38ac0*/  ISETP.LT.AND P2, PT, R23, c[0x0][0x178], !P2 ;  /* 0x00005e0017007a0c */ /* 0x000fe20005741270 */
[----:B------:R-:W-:-:S04]  /*38ad0*/  IMAD.WIDE R10, R0, 0x2, R4 ;  /* 0x00000002000a7825 */ /* 0x000fc800078e0204 */
[----:B------:R-:W-:-:S04]  /*38ae0*/  IMAD.WIDE R8, R0, 0x2, R6 ;  /* 0x0000000200087825 */ /* 0x000fc800078e0206 */
[----:B------:R-:W-:Y:S01]  /*38af0*/  IMAD.WIDE R12, R0, 0x2, R20 ;  /* 0x00000002000c7825 */ /* 0x000fe200078e0214 */
[----:B------:R-:W-:Y:S02]  /*38b00*/  PRMT R14, R22, 0x7632, R14 ;  /* 0x00007632160e7816 */ /* 0x000fe4000000000e */
[----:B------:R-:W3:Y:S01]  /*38b10*/  LDL.LU R22, [R1+0x1340] ;  /* 0x0013400001167983 */ /* 0x000ee20000300800 */
[----:B------:R-:W-:Y:S02]  /*38b20*/  IADD3 R0, R0, c[0x0][0x198], RZ ;  /* 0x0000660000007a10 */ /* 0x000fe40007ffe0ff */
[----:B----4-:R-:W-:Y:S01]  /*38b30*/  PRMT R17, R15, 0x7632, R17 ;  /* 0x000076320f117816 */ /* 0x010fe20000000011 */
[----:B--2---:R-:W-:Y:S04]  /*38b40*/  @P4 STG.E.U16 [R10.64], R26 ;  /* 0x0000001a0a004986 */ /* 0x004fe8000c101506 */
[----:B---3--:R0:W-:Y:S04]  /*38b50*/  @P6 STG.E.U16 [R8.64], R19 ;  /* 0x0000001308006986 */ /* 0x0081e8000c101506 */
[----:B------:R1:W-:Y:S01]  /*38b60*/  @P2 STG.E.U16 [R12.64], R15 ;  /* 0x0000000f0c002986 */ /* 0x0003e2000c101506 */
[----:B------:R-:W-:-:S03]  /*38b70*/  ISETP.GE.AND P2, PT, R27, c[0x0][0x17c], PT ;  /* 0x00005f001b007a0c */ /* 0x000fc60003f46270 */
[----:B------:R-:W2:Y:S01]  /*38b80*/  LDL.LU R27, [R1+0x1274] ;  /* 0x00127400011b7983 */ /* 0x000ea20000300800 */
[----:B0-----:R-:W-:Y:S01]  /*38b90*/  IMAD.WIDE R8, R0, 0x2, R2 ;  /* 0x0000000200087825 */ /* 0x001fe200078e0202 */
[----:B------:R-:W-:Y:S02]  /*38ba0*/  PRMT R16, R26, 0x7632, R16 ;  /* 0x000076321a107816 */ /* 0x000fe40000000010 */
[----:B-1----:R-:W-:Y:S01]  /*38bb0*/  PRMT R13, R19, 0x7632, R13 ;  /* 0x00007632130d7816 */ /* 0x002fe2000000000d */
[----:B------:R-:W3:Y:S01]  /*38bc0*/  LDL.LU R26, [R1+0xb0] ;  /* 0x0000b000011a7983 */ /* 0x000ee20000300800 */
[C---:B------:R-:W-:Y:S01]  /*38bd0*/  IMAD.WIDE R10, R0.reuse, 0x2, R6 ;  /* 0x00000002000a7825 */ /* 0x040fe200078e0206 */
[----:B------:R-:W-:Y:S02]  /*38be0*/  IADD3 R12, R0, c[0x0][0x198], RZ ;  /* 0x00006600000c7a10 */ /* 0x000fe40007ffe0ff */
[----:B------:R0:W-:Y:S01]  /*38bf0*/  @P5 STG.E.U16 [R8.64], R14 ;  /* 0x0000000e08005986 */ /* 0x0001e2000c101506 */
[----:B------:R-:W-:-:S03]  /*38c00*/  ISETP.LT.AND P6, PT, R18, c[0x0][0x178], !P0 ;  /* 0x00005e0012007a0c */ /* 0x000fc600047c1270 */
[----:B------:R-:W4:Y:S01]  /*38c10*/  LDL.LU R19, [R1+0xa0] ;  /* 0x0000a00001137983 */ /* 0x000f220000300800 */
[----:B0-----:R-:W-:-:S04]  /*38c20*/  IMAD.WIDE R8, R0, 0x2, R4 ;  /* 0x0000000200087825 */ /* 0x001fc800078e0204 */
[----:B------:R-:W-:-:S04]  /*38c30*/  IMAD.WIDE R14, R0, 0x2, R20 ;  /* 0x00000002000e7825 */ /* 0x000fc800078e0214 */
[----:B------:R-:W-:Y:S02]  /*38c40*/  IMAD.MOV.U32 R0, RZ, RZ, R18 ;  /* 0x000000ffff007224 */ /* 0x000fe400078e0012 */
[----:B------:R-:W3:Y:S01]  /*38c50*/  LDL.LU R18, [R1+0x133c] ;  /* 0x00133c0001127983 */ /* 0x000ee20000300800 */
[----:B------:R-:W-:Y:S02]  /*38c60*/  ISETP.LT.AND P4, PT, R29, c[0x0][0x178], !P0 ;  /* 0x00005e001d007a0c */ /* 0x000fe40004781270 */
[----:B------:R-:W-:-:S11]  /*38c70*/  ISETP.LT.AND P0, PT, R23, c[0x0][0x178], !P0 ;  /* 0x00005e0017007a0c */ /* 0x000fd60004701270 */
[----:B------:R0:W-:Y:S01]  /*38c80*/  @P4 STG.E.U16 [R8.64], R16 ;  /* 0x0000001008004986 */ /* 0x0001e2000c101506 */
[----:B------:R-:W-:-:S03]  /*38c90*/  ISETP.LT.AND P4, PT, R29, c[0x0][0x178], !P3 ;  /* 0x00005e001d007a0c */ /* 0x000fc60005f81270 */
[----:B------:R-:W1:Y:S04]  /*38ca0*/  S2R R29, SR_TID.X ;  /* 0x00000000001d7919 */ /* 0x000e680000002100 */
[----:B------:R-:W-:Y:S04]  /*38cb0*/  @P6 STG.E.U16 [R10.64], R13 ;  /* 0x0000000d0a006986 */ /* 0x000fe8000c101506 */
[----:B------:R1:W-:Y:S01]  /*38cc0*/  @P0 STG.E.U16 [R14.64], R17 ;  /* 0x000000110e000986 */ /* 0x0003e2000c101506 */
[----:B------:R-:W-:Y:S01]  /*38cd0*/  ISETP.LT.AND P5, PT, R25, c[0x0][0x178], !P3 ;  /* 0x00005e0019007a0c */ /* 0x000fe20005fa1270 */
[----:B0-----:R-:W-:-:S12]  /*38ce0*/  IMAD.WIDE R8, R12, 0x2, R2 ;  /* 0x000000020c087825 */ /* 0x001fd800078e0202 */
[----:B------:R-:W-:Y:S01]  /*38cf0*/  @P5 STG.E.U16 [R8.64], R28 ;  /* 0x0000001c08005986 */ /* 0x000fe2000c101506 */
[----:B------:R-:W-:Y:S02]  /*38d00*/  ISETP.LT.AND P6, PT, R0, c[0x0][0x178], !P3 ;  /* 0x00005e0000007a0c */ /* 0x000fe40005fc1270 */
[----:B------:R-:W-:Y:S02]  /*38d10*/  ISETP.LT.AND P3, PT, R23, c[0x0][0x178], !P3 ;  /* 0x00005e0017007a0c */ /* 0x000fe40005f61270 */
[----:B------:R-:W4:Y:S01]  /*38d20*/  LDL.LU R23, [R1+0x1338] ;  /* 0x0013380001177983 */ /* 0x000f220000300800 */
[----:B-1----:R-:W-:Y:S01]  /*38d30*/  IMAD.WIDE R16, R12, 0x2, R4 ;  /* 0x000000020c107825 */ /* 0x002fe200078e0204 */
[----:B--2---:R-:W-:Y:S02]  /*38d40*/  ISETP.GE.AND P0, PT, R27, c[0x0][0x17c], PT ;  /* 0x00005f001b007a0c */ /* 0x004fe40003f06270 */
[C---:B------:R-:W-:Y:S01]  /*38d50*/  LOP3.LUT R27, R29.reuse, 0x3f, RZ, 0xc0, !PT ;  /* 0x0000003f1d1b7812 */ /* 0x040fe200078ec0ff */
[----:B------:R-:W-:-:S05]  /*38d60*/  IMAD.SHL.U32 R29, R29, 0x200, RZ ;  /* 0x000002001d1d7824 */ /* 0x000fca00078e00ff */
[----:B------:R-:W-:-:S05]  /*38d70*/  LOP3.LUT R29, R29, 0xc00, RZ, 0xc0, !PT ;  /* 0x00000c001d1d7812 */ /* 0x000fca00078ec0ff */
[----:B------:R-:W-:-:S05]  /*38d80*/  IMAD R29, R27, 0x10, R29 ;  /* 0x000000101b1d7824 */ /* 0x000fca00078e021d */
[----:B------:R-:W-:-:S05]  /*38d90*/  LOP3.LUT R29, R29, 0x20, RZ, 0x3c, !PT ;  /* 0x000000201d1d7812 */ /* 0x000fca00078e3cff */
[----:B------:R0:W1:Y:S04]  /*38da0*/  LDS.128 R8, [R29] ;  /* 0x000000001d087984 */ /* 0x0000680000000c00 */
[----:B0-----:R-:W2:Y:S01]  /*38db0*/  LDL.LU R29, [R1+0x1e0] ;  /* 0x0001e000011d7983 */ /* 0x001ea20000300800 */
[----:B---3--:R-:W-:Y:S02]  /*38dc0*/  PRMT R18, R28, 0x7632, R18 ;  /* 0x000076321c127816 */ /* 0x008fe40000000012 */
[----:B------:R-:W-:Y:S01]  /*38dd0*/  PRMT R22, R26, 0x7632, R22 ;  /* 0x000076321a167816 */ /* 0x000fe20000000016 */
[----:B-1----:R0:W-:Y:S04]  /*38de0*/  STL [R1+0x1330], R9 ;  /* 0x0013300901007387 */ /* 0x0021e80000100800 */
[----:B0-----:R-:W3:Y:S04]  /*38df0*/  LDL R9, [R1+0x11bc] ;  /* 0x0011bc0001097983 */ /* 0x001ee80000100800 */
[----:B------:R0:W-:Y:S04]  /*38e00*/  STL [R1+0x12f8], R10 ;  /* 0x0012f80a01007387 */ /* 0x0001e80000100800 */
[----:B0-----:R-:W2:Y:S04]  /*38e10*/  LDL R10, [R1+0x11c0] ;  /* 0x0011c000010a7983 */ /* 0x001ea80000100800 */
[----:B------:R0:W-:Y:S04]  /*38e20*/  STL [R1+0x12f4], R11 ;  /* 0x0012f40b01007387 */ /* 0x0001e80000100800 */
[----:B0-----:R-:W2:Y:S04]  /*38e30*/  LDL R11, [R1+0xfd0] ;  /* 0x000fd000010b7983 */ /* 0x001ea80000100800 */
[----:B------:R-:W2:Y:S04]  /*38e40*/  LDL.LU R28, [R1+0x1278] ;  /* 0x00127800011c7983 */ /* 0x000ea80000300800 */
[----:B------:R0:W-:Y:S04]  /*38e50*/  @P4 STG.E.U16 [R16.64], R26 ;  /* 0x0000001a10004986 */ /* 0x0001e8000c101506 */
[----:B0-----:R-:W2:Y:S01]  /*38e60*/  LDL.LU R26, [R1+0x127c] ;  /* 0x00127c00011a7983 */ /* 0x001ea20000300800 */
[----:B------:R-:W-:-:S02]  /*38e70*/  ISETP.LT.AND P5, PT, R25, c[0x0][0x178], !P1 ;  /* 0x00005e0019007a0c */ /* 0x000fc40004fa1270 */
[C---:B------:R-:W-:Y:S01]  /*38e80*/  IADD3 R0, R12.reuse, c[0x0][0x198], RZ ;  /* 0x000066000c007a10 */ /* 0x040fe20007ffe0ff */
[C---:B------:R-:W-:Y:S01]  /*38e90*/  IMAD.WIDE R14, R12.reuse, 0x2, R6 ;  /* 0x000000020c0e7825 */ /* 0x040fe200078e0206 */
[----:B----4-:R-:W-:Y:S01]  /*38ea0*/  PRMT R23, R19, 0x7632, R23 ;  /* 0x0000763213177816 */ /* 0x010fe20000000017 */
[----:B------:R-:W4:Y:S02]  /*38eb0*/  LDL.LU R27, [R1+0xd0] ;  /* 0x0000d000011b7983 */ /* 0x000f240000300800 */
[----:B------:R-:W-:-:S04]  /*38ec0*/  IMAD.WIDE R12, R12, 0x2, R20 ;  /* 0x000000020c0c7825 */ /* 0x000fc800078e0214 */
[C---:B------:R-:W-:Y:S01]  /*38ed0*/  IMAD.WIDE R16, R0.reuse, 0x2, R2 ;  /* 0x0000000200107825 */ /* 0x040fe200078e0202 */
[----:B------:R0:W-:Y:S04]  /*38ee0*/  @P6 STG.E.U16 [R14.64], R19 ;  /* 0x000000130e006986 */ /* 0x0001e8000c101506 */
[----:B------:R1:W-:Y:S04]  /*38ef0*/  @P3 STG.E.U16 [R12.64], R24 ;  /* 0x000000180c003986 */ /* 0x0003e8000c101506 */
[----:B------:R1:W-:Y:S01]  /*38f00*/  @P5 STG.E.U16 [R16.64], R18 ;  /* 0x0000001210005986 */ /* 0x0003e2000c101506 */
[----:B0-----:R-:W-:Y:S01]  /*38f10*/  IMAD.WIDE R14, R0, 0x2, R6 ;  /* 0x00000002000e7825 */ /* 0x001fe200078e0206 */
[----:B-1----:R-:W-:-:S03]  /*38f20*/  PRMT R13, R24, 0x7632, R13 ;  /* 0x00007632180d7816 */ /* 0x002fc6000000000d */
[----:B------:R-:W-:-:S04]  /*38f30*/  IMAD.WIDE R16, R0, 0x2, R4 ;  /* 0x0000000200107825 */ /* 0x000fc800078e0204 */
[C---:B------:R-:W-:Y:S01]  /*38f40*/  IMAD.WIDE R18, R0.reuse, 0x2, R20 ;  /* 0x0000000200127825 */ /* 0x040fe200078e0214 */
[----:B------:R-:W-:Y:S02]  /*38f50*/  ISETP.LT.AND P6, PT, R25, c[0x0][0x178], !P2 ;  /* 0x00005e0019007a0c */ /* 0x000fe400057c1270 */
[----:B------:R-:W-:-:S04]  /*38f60*/  IADD3 R12, R0, c[0x0][0x198], RZ ;  /* 0x00006600000c7a10 */ /* 0x000fc80007ffe0ff */
[----:B------:R-:W-:Y:S02]  /*38f70*/  IADD3 R0, R12, c[0x0][0x198], RZ ;  /* 0x000066000c007a10 */ /* 0x000fe40007ffe0ff */
[----:B---3--:R-:W-:Y:S02]  /*38f80*/  ISETP.LT.AND P5, PT, R9, c[0x0][0x178], !P1 ;  /* 0x00005e0009007a0c */ /* 0x008fe40004fa1270 */
[----:B--2---:R-:W-:Y:S02]  /*38f90*/  ISETP.LT.AND P4, PT, R10, c[0x0][0x178], !P1 ;  /* 0x00005e000a007a0c */ /* 0x004fe40004f81270 */
[----:B------:R-:W-:Y:S02]  /*38fa0*/  ISETP.LT.AND P3, PT, R11, c[0x0][0x178], !P1 ;  /* 0x00005e000b007a0c */ /* 0x000fe40004f61270 */
[----:B------:R-:W-:Y:S02]  /*38fb0*/  ISETP.GE.AND P1, PT, R28, c[0x0][0x17c], PT ;  /* 0x00005f001c007a0c */ /* 0x000fe40003f26270 */
[----:B------:R-:W0:Y:S09]  /*38fc0*/  S2R R28, SR_TID.X ;  /* 0x00000000001c7919 */ /* 0x000e320000002100 */
[----:B------:R-:W-:Y:S01]  /*38fd0*/  @P3 STG.E.U16 [R16.64], R22 ;  /* 0x0000001610003986 */ /* 0x000fe2000c101506 */
[----:B------:R-:W-:-:S03]  /*38fe0*/  ISETP.LT.AND P3, PT, R9, c[0x0][0x178], !P2 ;  /* 0x00005e0009007a0c */ /* 0x000fc60005761270 */
[----:B------:R1:W-:Y:S01]  /*38ff0*/  @P4 STG.E.U16 [R14.64], R23 ;  /* 0x000000170e004986 */ /* 0x0003e2000c101506 */
[----:B------:R-:W-:-:S03]  /*39000*/  ISETP.LT.AND P4, PT, R11, c[0x0][0x178], !P2 ;  /* 0x00005e000b007a0c */ /* 0x000fc60005781270 */
[----:B------:R2:W-:Y:S01]  /*39010*/  @P5 STG.E.U16 [R18.64], R13 ;  /* 0x0000000d12005986 */ /* 0x0005e2000c101506 */
[----:B------:R-:W-:Y:S02]  /*39020*/  ISETP.LT.AND P5, PT, R10, c[0x0][0x178], !P2 ;  /* 0x00005e000a007a0c */ /* 0x000fe400057a1270 */
[----:B------:R-:W-:Y:S02]  /*39030*/  ISETP.GE.AND P2, PT, R26, c[0x0][0x17c], PT ;  /* 0x00005f001a007a0c */ /* 0x000fe40003f46270 */
[C---:B0-----:R-:W-:Y:S01]  /*39040*/  LOP3.LUT R26, R28.reuse, 0x3f, RZ, 0xc0, !PT ;  /* 0x0000003f1c1a7812 */ /* 0x041fe200078ec0ff */
[----:B------:R-:W-:-:S05]  /*39050*/  IMAD.SHL.U32 R28, R28, 0x200, RZ ;  /* 0x000002001c1c7824 */ /* 0x000fca00078e00ff */
[----:B------:R-:W-:Y:S01]  /*39060*/  LOP3.LUT R28, R28, 0xc00, RZ, 0xc0, !PT ;  /* 0x00000c001c1c7812 */ /* 0x000fe200078ec0ff */
[----:B-1----:R-:W-:-:S04]  /*39070*/  IMAD.WIDE R14, R12, 0x2, R2 ;  /* 0x000000020c0e7825 */ /* 0x002fc800078e0202 */
[----:B------:R-:W-:Y:S01]  /*39080*/  IMAD R28, R26, 0x10, R28 ;  /* 0x000000101a1c7824 */ /* 0x000fe200078e021c */
[----:B------:R-:W-:Y:S04]  /*39090*/  @P6 STG.E.U16 [R14.64], R29 ;  /* 0x0000001d0e006986 */ /* 0x000fe8000c101506 */
[----:B------:R-:W-:Y:S01]  /*390a0*/  LOP3.LUT R28, R28, 0x40, RZ, 0x3c, !PT ;  /* 0x000000401c1c7812 */ /* 0x000fe200078e3cff */
[----:B------:R-:W-:-:S04]  /*390b0*/  IMAD.WIDE R16, R12, 0x2, R4 ;  /* 0x000000020c107825 */ /* 0x000fc800078e0204 */
[----:B--2---:R-:W-:-:S04]  /*390c0*/  IMAD.WIDE R18, R12, 0x2, R6 ;  /* 0x000000020c127825 */ /* 0x004fc800078e0206 */
[----:B------:R-:W-:Y:S02]  /*390d0*/  IMAD.WIDE R22, R12, 0x2, R20 ;  /* 0x000000020c167825 */ /* 0x000fe400078e0214 */
[----:B------:R-:W0:Y:S01]  /*390e0*/  LDS.128 R12, [R28] ;  /* 0x000000001c0c7984 */ /* 0x000e220000000c00 */
[----:B------:R-:W-:-:S03]  /*390f0*/  ISETP.LT.AND P6, PT, R25, c[0x0][0x178], !P0 ;  /* 0x00005e0019007a0c */ /* 0x000fc600047c1270 */
[----:B------:R-:W2:Y:S04]  /*39100*/  LDL.LU R25, [R1+0x1334] ;  /* 0x0013340001197983 */ /* 0x000ea80000300800 */
[----:B------:R-:W3:Y:S04]  /*39110*/  LDL.LU R26, [R1+0x200] ;  /* 0x00020000011a7983 */ /* 0x000ee80000300800 */
[----:B0-----:R-:W-:Y:S04]  /*39120*/  STL [R1+0x1304], R13 ;  /* 0x0013040d01007387 */ /* 0x001fe80000100800 */
[----:B------:R0:W-:Y:S04]  /*39130*/  STL [R1+0x1300], R14 ;  /* 0x0013000e01007387 */ /* 0x0001e80000100800 */
[----:B0-----:R-:W2:Y:S04]  /*39140*/  LDL R14, [R1+0x7d4] ;  /* 0x0007d400010e7983 */ /* 0x001ea80000100800 */
[----:B------:R0:W-:Y:S04]  /*39150*/  STL [R1+0x12ec], R15 ;  /* 0x0012ec0f01007387 */ /* 0x0001e80000100800 */
[----:B0-----:R-:W2:Y:S04]  /*39160*/  LDL.LU R15, [R1+0xf0] ;  /* 0x0000f000010f7983 */ /* 0x001ea80000300800 */
[----:B------:R-:W3:Y:S01]  /*39170*/  LDL.LU R13, [R1+0x1280] ;  /* 0x00128000010d7983 */ /* 0x000ee20000300800 */
[----:B------:R-:W-:Y:S01]  /*39180*/  PRMT R24, R29, 0x7632, R24 ;  /* 0x000076321d187816 */ /* 0x000fe20000000018 */
[----:B------:R-:W-:-:S02]  /*39190*/  IMAD.WIDE R28, R0, 0x2, R2 ;  /* 0x00000002001c7825 */ /* 0x000fc400078e0202 */
[----:B--2---:R-:W-:Y:S04]  /*391a0*/  @P4 STG.E.U16 [R16.64], R15 ;  /* 0x0000000f10004986 */ /* 0x004fe8000c101506 */
[----:B----4-:R0:W-:Y:S04]  /*391b0*/  @P5 STG.E.U16 [R18.64], R27 ;  /* 0x0000001b12005986 */ /* 0x0101e8000c101506 */
[----:B------:R-:W-:Y:S01]  /*391c0*/  @P3 STG.E.U16 [R22.64], R8 ;  /* 0x0000000816003986 */ /* 0x000fe2000c101506 */
[----:B------:R-:W-:-:S03]  /*391d0*/  ISETP.LT.AND P3, PT, R11, c[0x0][0x178], !P0 ;  /* 0x00005e000b007a0c */ /* 0x000fc60004761270 */
[----:B------:R1:W-:Y:S01]  /*391e0*/  @P6 STG.E.U16 [R28.64], R24 ;  /* 0x000000181c006986 */ /* 0x0003e2000c101506 */
[----:B0-----:R-:W-:Y:S01]  /*391f0*/  IMAD.WIDE R18, R0, 0x2, R4 ;  /* 0x0000000200127825 */ /* 0x001fe200078e0204 */
[----:B-1----:R-:W-:Y:S02]  /*39200*/  PRMT R24, R15, 0x7632, R24 ;  /* 0x000076320f187816 */ /* 0x002fe40000000018 */
[----:B------:R-:W2:Y:S06]  /*39210*/  LDL.LU R15, [R1+0x100] ;  /* 0x00010000010f7983 */ /* 0x000eac0000300800 */
[----:B------:R0:W-:Y:S04]  /*39220*/  @P3 STG.E.U16 [R18.64], R24 ;  /* 0x0000001812003986 */ /* 0x0001e8000c101506 */
[----:B0-----:R-:W4:Y:S01]  /*39230*/  LDL.LU R24, [R1+0x1f0] ;  /* 0x0001f00001187983 */ /* 0x001f220000300800 */
[----:B------:R-:W-:-:S03]  /*39240*/  PRMT R23, R27, 0x7632, R23 ;  /* 0x000076321b177816 */ /* 0x000fc60000000017 */
[----:B------:R-:W0:Y:S01]  /*39250*/  S2R R27, SR_TID.X ;  /* 0x00000000001b7919 */ /* 0x000e220000002100 */
[----:B---3--:R-:W-:Y:S02]  /*39260*/  ISETP.GE.AND P3, PT, R13, c[0x0][0x17c], PT ;  /* 0x00005f000d007a0c */ /* 0x008fe40003f66270 */
[----:B------:R-:W-:Y:S02]  /*39270*/  ISETP.LT.AND P4, PT, R10, c[0x0][0x178], !P0 ;  /* 0x00005e000a007a0c */ /* 0x000fe40004781270 */
[----:B------:R-:W-:Y:S02]  /*39280*/  ISETP.LT.AND P0, PT, R9, c[0x0][0x178], !P0 ;  /* 0x00005e0009007a0c */ /* 0x000fe40004701270 */
[----:B------:R-:W-:Y:S02]  /*39290*/  ISETP.LT.AND P5, PT, R14, c[0x0][0x178], !P1 ;  /* 0x00005e000e007a0c */ /* 0x000fe40004fa1270 */
[----:B------:R-:W-:Y:S01]  /*392a0*/  ISETP.LT.AND P6, PT, R11, c[0x0][0x178], !P1 ;  /* 0x00005e000b007a0c */ /* 0x000fe20004fc1270 */
[C---:B------:R-:W-:Y:S01]  /*392b0*/  IMAD.WIDE R16, R0.reuse, 0x2, R6 ;  /* 0x0000000200107825 */ /* 0x040fe200078e0206 */
[----:B------:R-:W-:-:S02]  /*392c0*/  IADD3 R22, R0, c[0x0][0x198], RZ ;  /* 0x0000660000167a10 */ /* 0x000fc40007ffe0ff */
[C---:B0-----:R-:W-:Y:S01]  /*392d0*/  LOP3.LUT R13, R27.reuse, 0x3f, RZ, 0xc0, !PT ;  /* 0x0000003f1b0d7812 */ /* 0x041fe200078ec0ff */
[----:B------:R-:W-:-:S05]  /*392e0*/  IMAD.SHL.U32 R27, R27, 0x200, RZ ;  /* 0x000002001b1b7824 */ /* 0x000fca00078e00ff */
[----:B------:R-:W-:Y:S01]  /*392f0*/  LOP3.LUT R27, R27, 0xc00, RZ, 0xc0, !PT ;  /* 0x00000c001b1b7812 */ /* 0x000fe200078ec0ff */
[----:B------:R-:W-:Y:S01]  /*39300*/  IMAD.WIDE R28, R0, 0x2, R20 ;  /* 0x00000002001c7825 */ /* 0x000fe200078e0214 */
[----:B------:R-:W-:-:S03]  /*39310*/  PRMT R8, R8, 0x7632, R8 ;  /* 0x0000763208087816 */ /* 0x000fc60000000008 */
[----:B------:R-:W-:Y:S01]  /*39320*/  IMAD R27, R13, 0x10, R27 ;  /* 0x000000100d1b7824 */ /* 0x000fe200078e021b */
[----:B------:R0:W-:Y:S01]  /*39330*/  @P4 STG.E.U16 [R16.64], R23 ;  /* 0x0000001710004986 */ /* 0x0001e2000c101506 */
[----:B------:R-:W-:-:S03]  /*39340*/  IMAD.WIDE R18, R22, 0x2, R2 ;  /* 0x0000000216127825 */ /* 0x000fc600078e0202 */
[----:B------:R-:W-:Y:S01]  /*39350*/  LOP3.LUT R27, R27, 0x60, RZ, 0x3c, !PT ;  /* 0x000000601b1b7812 */ /* 0x000fe200078e3cff */
[----:B------:R-:W-:Y:S01]  /*39360*/  @P0 STG.E.U16 [R28.64], R8 ;  /* 0x000000081c000986 */ /* 0x000fe2000c101506 */
[----:B0-----:R-:W-:-:S03]  /*39370*/  IMAD.WIDE R16, R22, 0x2, R4 ;  /* 0x0000000216107825 */ /* 0x001fc600078e0204 */
[----:B------:R-:W-:Y:S01]  /*39380*/  @P5 STG.E.U16 [R18.64], R26 ;  /* 0x0000001a12005986 */ /* 0x000fe2000c101506 */
[----:B------:R-:W-:-:S03]  /*39390*/  ISETP.LT.AND P0, PT, R10, c[0x0][0x178], !P1 ;  /* 0x00005e000a007a0c */ /* 0x000fc60004f01270 */
[----:B------:R0:W-:Y:S01]  /*393a0*/  STL [R1+0x1320], R25 ;  /* 0x0013201901007387 */ /* 0x0001e20000100800 */
[----:B------:R-:W-:-:S03]  /*393b0*/  ISETP.LT.AND P1, PT, R9, c[0x0][0x178], !P1 ;  /* 0x00005e0009007a0c */ /* 0x000fc60004f21270 */
[----:B0-----:R-:W3:Y:S04]  /*393c0*/  LDL.LU R25, [R1+0x1284] ;  /* 0x0012840001197983 */ /* 0x001ee80000300800 */
[----:B------:R0:W-:Y:S04]  /*393d0*/  STL.64 [R1+0x1328], R4 ;  /* 0x0013280401007387 */ /* 0x0001e80000100a00 */
[----:B------:R-:W3:Y:S01]  /*393e0*/  LDL.LU R9, [R1+0x1330] ;  /* 0x0013300001097983 */ /* 0x000ee20000300800 */
[----:B0-----:R-:W-:-:S03]  /*393f0*/  IMAD.WIDE R4, R22, 0x2, R6 ;  /* 0x0000000216047825 */ /* 0x001fc600078e0206 */
[----:B----4-:R-:W-:Y:S04]  /*39400*/  @P6 STG.E.U16 [R16.64], R24 ;  /* 0x0000001810006986 */ /* 0x010fe8000c101506 */
[----:B------:R-:W0:Y:S04]  /*39410*/  LDS.128 R16, [R27] ;  /* 0x000000001b107984 */ /* 0x000e280000000c00 */
[----:B--2---:R-:W-:Y:S04]  /*39420*/  @P0 STG.E.U16 [R4.64], R15 ;  /* 0x0000000f04000986 */ /* 0x004fe8000c101506 */
[----:B0-----:R-:W-:Y:S04]  /*39430*/  STL [R1+0x1308], R18 ;  /* 0x0013081201007387 */ /* 0x001fe80000100800 */
[----:B------:R0:W-:Y:S04]  /*39440*/  STL [R1+0x12e8], R19 ;  /* 0x0012e81301007387 */ /* 0x0001e80000100800 */
[----:B0-----:R-:W2:Y:S04]  /*39450*/  LDL.LU R19, [R1+0x11bc] ;  /* 0x0011bc0001137983 */ /* 0x001ea80000300800 */
[----:B------:R-:W4:Y:S04]  /*39460*/  LDL.LU R13, [R1+0x1288] ;  /* 0x00128800010d7983 */ /* 0x000f280000300800 */
[----:B------:R-:W4:Y:S04]  /*39470*/  LDL.LU R18, [R1+0x210] ;  /* 0x0002100001127983 */ /* 0x000f280000300800 */
[----:B------:R-:W4:Y:S04]  /*39480*/  LDL.LU R27, [R1+0x110] ;  /* 0x00011000011b7983 */ /* 0x000f280000300800 */
[----:B------:R-:W4:Y:S01]  /*39490*/  LDL.LU.64 R4, [R1+0x1328] ;  /* 0x0013280001047983 */ /* 0x000f220000300a00 */
[----:B------:R-:W-:-:S02]  /*394a0*/  ISETP.LT.AND P5, PT, R14, c[0x0][0x178], !P2 ;  /* 0x00005e000e007a0c */ /* 0x000fc400057a1270 */
[C---:B------:R-:W-:Y:S01]  /*394b0*/  IADD3 R8, R22.reuse, c[0x0][0x198], RZ ;  /* 0x0000660016087a10 */ /* 0x040fe20007ffe0ff */
[----:B------:R-:W-:Y:S01]  /*394c0*/  IMAD.WIDE R22, R22, 0x2, R20 ;  /* 0x0000000216167825 */ /* 0x000fe200078e0214 */
[----:B------:R-:W-:Y:S02]  /*394d0*/  ISETP.LT.AND P6, PT, R11, c[0x0][0x178], !P2 ;  /* 0x00005e000b007a0c */ /* 0x000fe400057c1270 */
[----:B------:R-:W-:Y:S01]  /*394e0*/  PRMT R0, R26, 0x7632, R0 ;  /* 0x000076321a007816 */ /* 0x000fe20000000000 */
[----:B------:R-:W-:Y:S01]  /*394f0*/  IMAD.WIDE R28, R8, 0x2, R2 ;  /* 0x00000002081c7825 */ /* 0x000fe200078e0202 */
[----:B------:R-:W-:Y:S01]  /*39500*/  ISETP.LT.AND P0, PT, R10, c[0x0][0x178], !P2 ;  /* 0x00005e000a007a0c */ /* 0x000fe20005701270 */
[----:B------:R0:W-:Y:S04]  /*39510*/  @P1 STG.E.U16 [R22.64], R12 ;  /* 0x0000000c16001986 */ /* 0x0001e8000c101506 */
[----:B------:R1:W-:Y:S01]  /*39520*/  @P5 STG.E.U16 [R28.64], R0 ;  /* 0x000000001c005986 */ /* 0x0003e2000c101506 */
[----:B------:R-:W-:-:S02]  /*39530*/  ISETP.LT.AND P5, PT, R14, c[0x0][0x178], !P3 ;  /* 0x00005e000e007a0c */ /* 0x000fc40005fa1270 */
[----:B---3--:R-:W-:Y:S01]  /*39540*/  ISETP.GE.AND P4, PT, R25, c[0x0][0x17c], PT ;  /* 0x00005f0019007a0c */ /* 0x008fe20003f86270 */
[----:B------:R-:W3:Y:S01]  /*39550*/  LDL.LU R26, [R1+0xe0] ;  /* 0x0000e000011a7983 */ /* 0x000ee20000300800 */
[----:B0-----:R-:W-:-:S03]  /*39560*/  PRMT R12, R15, 0x7632, R12 ;  /* 0x000076320f0c7816 */ /* 0x001fc6000000000c */
[----:B------:R-:W3:Y:S01]  /*39570*/  LDL.LU R15, [R1+0xc4] ;  /* 0x0000c400010f7983 */ /* 0x000ee20000300800 */
[----:B-1----:R-:W-:Y:S01]  /*39580*/  PRMT R0, R24, 0x7632, R0 ;  /* 0x0000763218007816 */ /* 0x002fe20000000000 */
[----:B------:R-:W-:-:S04]  /*39590*/  IMAD.WIDE R28, R8, 0x2, R6 ;  /* 0x00000002081c7825 */ /* 0x000fc800078e0206 */
[----:B------:R-:W-:Y:S01]  /*395a0*/  IMAD.WIDE R24, R8, 0x2, R20 ;  /* 0x0000000208187825 */ /* 0x000fe200078e0214 */
[----:B--2---:R-:W-:-:S03]  /*395b0*/  ISETP.LT.AND P2, PT, R19, c[0x0][0x178], !P2 ;  /* 0x00005e0013007a0c */ /* 0x004fc60005741270 */
[----:B----4-:R-:W-:-:S05]  /*395c0*/  IMAD.WIDE R22, R8, 0x2, R4 ;  /* 0x0000000208167825 */ /* 0x010fca00078e0204 */
[----:B------:R0:W-:Y:S01]  /*395d0*/  @P6 STG.E.U16 [R22.64], R0 ;  /* 0x0000000016006986 */ /* 0x0001e2000c101506 */
[----:B------:R-:W-:-:S03]  /*395e0*/  ISETP.LT.AND P6, PT, R11, c[0x0][0x178], !P3 ;  /* 0x00005e000b007a0c */ /* 0x000fc60005fc1270 */
[----:B------:R1:W-:Y:S01]  /*395f0*/  @P0 STG.E.U16 [R28.64], R12 ;  /* 0x0000000c1c000986 */ /* 0x0003e2000c101506 */
[----:B0-----:R-:W-:Y:S02]  /*39600*/  IADD3 R0, R8, c[0x0][0x198], RZ ;  /* 0x0000660008007a10 */ /* 0x001fe40007ffe0ff */
[----:B-1----:R-:W-:-:S03]  /*39610*/  PRMT R12, R12, 0x7632, R12 ;  /* 0x000076320c0c7816 */ /* 0x002fc6000000000c */
[C---:B------:R-:W-:Y:S01]  /*39620*/  IMAD.WIDE R22, R0.reuse, 0x2, R2 ;  /* 0x0000000200167825 */ /* 0x040fe200078e0202 */
[----:B------:R-:W-:Y:S02]  /*39630*/  ISETP.GE.AND P1, PT, R13, c[0x0][0x17c], PT ;  /* 0x00005f000d007a0c */ /* 0x000fe40003f26270 */
[----:B------:R-:W2:Y:S01]  /*39640*/  LDL.LU R13, [R1+0xb4] ;  /* 0x0000b400010d7983 */ /* 0x000ea20000300800 */
[----:B------:R-:W-:-:S03]  /*39650*/  IMAD.WIDE R28, R0, 0x2, R4 ;  /* 0x00000002001c7825 */ /* 0x000fc600078e0204 */
[----:B------:R-:W-:Y:S04]  /*39660*/  @P2 STG.E.U16 [R24.64], R12 ;  /* 0x0000000c18002986 */ /* 0x000fe8000c101506 */
[----:B------:R0:W-:Y:S04]  /*39670*/  @P5 STG.E.U16 [R22.64], R18 ;  /* 0x0000001216005986 */ /* 0x0001e8000c101506 */
[----:B------:R1:W-:Y:S04]  /*39680*/  @P6 STG.E.U16 [R28.64], R27 ;  /* 0x0000001b1c006986 */ /* 0x0003e8000c101506 */
[----:B0-----:R-:W4:Y:S01]  /*39690*/  LDL.LU R23, [R1+0x128c] ;  /* 0x00128c0001177983 */ /* 0x001f220000300800 */
[----:B------:R-:W-:-:S03]  /*396a0*/  PRMT R12, R27, 0x7632, R12 ;  /* 0x000076321b0c7816 */ /* 0x000fc6000000000c */
[----:B-1----:R-:W2:Y:S01]  /*396b0*/  LDL.LU R27, [R1+0xa4] ;  /* 0x0000a400011b7983 */ /* 0x002ea20000300800 */
[----:B------:R-:W-:Y:S02]  /*396c0*/  ISETP.LT.AND P0, PT, R10, c[0x0][0x178], !P3 ;  /* 0x00005e000a007a0c */ /* 0x000fe40005f01270 */
[----:B------:R-:W-:Y:S01]  /*396d0*/  ISETP.LT.AND P3, PT, R19, c[0x0][0x178], !P3 ;  /* 0x00005e0013007a0c */ /* 0x000fe20005f61270 */
[----:B------:R-:W-:Y:S01]  /*396e0*/  IMAD.WIDE R24, R0, 0x2, R6 ;  /* 0x0000000200187825 */ /* 0x000fe200078e0206 */
[----:B------:R-:W-:Y:S02]  /*396f0*/  ISETP.LT.AND P5, PT, R14, c[0x0][0x178], !P4 ;  /* 0x00005e000e007a0c */ /* 0x000fe400067a1270 */
[----:B------:R-:W-:Y:S01]  /*39700*/  ISETP.LT.AND P6, PT, R11, c[0x0][0x178], !P4 ;  /* 0x00005e000b007a0c */ /* 0x000fe200067c1270 */
[C---:B------:R-:W-:Y:S01]  /*39710*/  IMAD.WIDE R28, R0.reuse, 0x2, R20 ;  /* 0x00000002001c7825 */ /* 0x040fe200078e0214 */
[----:B------:R-:W-:Y:S02]  /*39720*/  IADD3 R8, R0, c[0x0][0x198], RZ ;  /* 0x0000660000087a10 */ /* 0x000fe40007ffe0ff */
[----:B------:R-:W-:-:S03]  /*39730*/  PRMT R0, R18, 0x7632, R0 ;  /* 0x0000763212007816 */ /* 0x000fc60000000000 */
[----:B---3--:R-:W-:Y:S04]  /*39740*/  @P0 STG.E.U16 [R24.64], R26 ;  /* 0x0000001a18000986 */ /* 0x008fe8000c101506 */
[----:B------:R0:W-:Y:S01]  /*39750*/  @P3 STG.E.U16 [R28.64], R16 ;  /* 0x000000101c003986 */ /* 0x0001e2000c101506 */
[----:B------:R-:W-:Y:S01]  /*39760*/  ISETP.LT.AND P3, PT, R10, c[0x0][0x178], !P4 ;  /* 0x00005e000a007a0c */ /* 0x000fe20006761270 */
[----:B0-----:R-:W-:Y:S01]  /*39770*/  IMAD.WIDE R28, R8, 0x2, R4 ;  /* 0x00000002081c7825 */ /* 0x001fe200078e0204 */
[----:B----4-:R-:W-:-:S03]  /*39780*/  ISETP.GE.AND P2, PT, R23, c[0x0][0x17c], PT ;  /* 0x00005f0017007a0c */ /* 0x010fc60003f46270 */
[----:B------:R-:W-:Y:S01]  /*39790*/  IMAD.WIDE R22, R8, 0x2, R2 ;  /* 0x0000000208167825 */ /* 0x000fe200078e0202 */
[----:B--2---:R-:W-:Y:S04]  /*397a0*/  STL [R1+0x1324], R27 ;  /* 0x0013241b01007387 */ /* 0x004fe80000100800 */
[----:B------:R-:W-:Y:S04]  /*397b0*/  @P5 STG.E.U16 [R22.64], R0 ;  /* 0x0000000016005986 */ /* 0x000fe8000c101506 */
[----:B------:R0:W-:Y:S04]  /*397c0*/  @P6 STG.E.U16 [R28.64], R12 ;  /* 0x0000000c1c006986 */ /* 0x0001e8000c101506 */
[----:B0-----:R-:W2:Y:S01]  /*397d0*/  LDL.LU R29, [R1+0x1290] ;  /* 0x00129000011d7983 */ /* 0x001ea20000300800 */
[----:B------:R-:W-:Y:S01]  /*397e0*/  PRMT R12, R26, 0x7632, R12 ;  /* 0x000076321a0c7816 */ /* 0x000fe2000000000c */
[----:B------:R-:W-:-:S02]  /*397f0*/  IMAD.WIDE R26, R8, 0x2, R6 ;  /* 0x00000002081a7825 */ /* 0x000fc400078e0206 */
[----:B------:R-:W3:Y:S04]  /*39800*/  LDL.LU R18, [R1+0x1294] ;  /* 0x0012940001127983 */ /* 0x000ee80000300800 */
[----:B------:R0:W-:Y:S04]  /*39810*/  @P3 STG.E.U16 [R26.64], R12 ;  /* 0x0000000c1a003986 */ /* 0x0001e8000c101506 */
[----:B0-----:R-:W4:Y:S01]  /*39820*/  LDL.LU R27, [R1+0x1324] ;  /* 0x00132400011b7983 */ /* 0x001f220000300800 */
[----:B------:R-:W-:Y:S01]  /*39830*/  ISETP.LT.AND P4, PT, R19, c[0x0][0x178], !P4 ;  /* 0x00005e0013007a0c */ /* 0x000fe20006781270 */
[----:B------:R-:W-:Y:S01]  /*39840*/  IMAD.WIDE R24, R8, 0x2, R20 ;  /* 0x0000000208187825 */ /* 0x000fe200078e0214 */
[----:B------:R-:W-:-:S02]  /*39850*/  ISETP.LT.AND P5, PT, R14, c[0x0][0x178], !P1 ;  /* 0x00005e000e007a0c */ /* 0x000fc40004fa1270 */
[----:B------:R-:W-:Y:S02]  /*39860*/  PRMT R16, R16, 0x7632, R16 ;  /* 0x0000763210107816 */ /* 0x000fe40000000010 */
[----:B------:R-:W-:Y:S02]  /*39870*/  IADD3 R0, R8, c[0x0][0x198], RZ ;  /* 0x0000660008007a10 */ /* 0x000fe40007ffe0ff */
[----:B------:R-:W-:-:S03]  /*39880*/  ISETP.LT.AND P6, PT, R11, c[0x0][0x178], !P1 ;  /* 0x00005e000b007a0c */ /* 0x000fc60004fc1270 */
[----:B------:R-:W-:Y:S02]  /*39890*/  IMAD.WIDE R22, R0, 0x2, R2 ;  /* 0x0000000200167825 */ /* 0x000fe400078e0202 */
[----:B------:R0:W-:Y:S01]  /*398a0*/  @P4 STG.E.U16 [R24.64], R16 ;  /* 0x0000001018004986 */ /* 0x0001e2000c101506 */
[----:B------:R-:W-:-:S03]  /*398b0*/  ISETP.LT.AND P4, PT, R10, c[0x0][0x178], !P1 ;  /* 0x00005e000a007a0c */ /* 0x000fc60004f81270 */
[----:B------:R-:W-:Y:S01]  /*398c0*/  @P5 STG.E.U16 [R22.64], R15 ;  /* 0x0000000f16005986 */ /* 0x000fe2000c101506 */
[----:B------:R-:W-:Y:S02]  /*398d0*/  ISETP.LT.AND P5, PT, R11, c[0x0][0x178], !P2 ;  /* 0x00005e000b007a0c */ /* 0x000fe400057a1270 */
[----:B------:R-:W-:Y:S01]  /*398e0*/  ISETP.LT.AND P3, PT, R19, c[0x0][0x178], !P1 ;  /* 0x00005e0013007a0c */ /* 0x000fe20004f61270 */
[----:B0-----:R-:W4:Y:S04]  /*398f0*/  LDL.LU R25, [R1+0x1320] ;  /* 0x0013200001197983 */ /* 0x001f280000300800 */
[----:B------:R-:W-:Y:S04]  /*39900*/  STL.64 [R1+0x1310], R16 ;  /* 0x0013101001007387 */ /* 0x000fe80000100a00 */
[----:B------:R0:W-:Y:S01]  /*39910*/  STL.64 [R1+0x1318], R10 ;  /* 0x0013180a01007387 */ /* 0x0001e20000100a00 */
[----:B------:R-:W-:-:S03]  /*39920*/  PRMT R12, R15, 0x7632, R12 ;  /* 0x000076320f0c7816 */ /* 0x000fc6000000000c */
[----:B------:R-:W4:Y:S01]  /*39930*/  LDL.LU R26, [R1+0x1e4] ;  /* 0x0001e400011a7983 */ /* 0x000f220000300800 */
[----:B0-----:R-:W-:Y:S01]  /*39940*/  IMAD.WIDE R10, R0, 0x2, R6 ;  /* 0x00000002000a7825 */ /* 0x001fe200078e0206 */
[----:B--2---:R-:W-:-:S03]  /*39950*/  ISETP.GE.AND P0, PT, R29, c[0x0][0x17c], PT ;  /* 0x00005f001d007a0c */ /* 0x004fc60003f06270 */
[----:B------:R-:W-:Y:S01]  /*39960*/  IMAD.WIDE R28, R0, 0x2, R4 ;  /* 0x00000002001c7825 */ /* 0x000fe200078e0204 */
[----:B---3--:R-:W-:-:S04]  /*39970*/  ISETP.GE.AND P1, PT, R18, c[0x0][0x17c], PT ;  /* 0x00005f0012007a0c */ /* 0x008fc80003f26270 */
[----:B------:R-:W-:Y:S04]  /*39980*/  @P6 STG.E.U16 [R28.64], R13 ;  /* 0x0000000d1c006986 */ /* 0x000fe8000c101506 */
[----:B------:R-:W2:Y:S04]  /*39990*/  LDL.LU R18, [R1+0xf4] ;  /* 0x0000f40001127983 */ /* 0x000ea80000300800 */
[----:B------:R-:W3:Y:S04]  /*399a0*/  LDL.LU R15, [R1+0x1298] ;  /* 0x00129800010f7983 */ /* 0x000ee80000300800 */
[----:B----4-:R0:W-:Y:S04]  /*399b0*/  @P4 STG.E.U16 [R10.64], R27 ;  /* 0x0000001b0a004986 */ /* 0x0101e8000c101506 */
[----:B0-----:R-:W4:Y:S01]  /*399c0*/  LDL.LU.64 R10, [R1+0x1318] ;  /* 0x00131800010a7983 */ /* 0x001f220000300a00 */
[----:B------:R-:W-:Y:S01]  /*399d0*/  IMAD.WIDE R16, R0, 0x2, R20 ;  /* 0x0000000200107825 */ /* 0x000fe200078e0214 */
[----:B------:R-:W-:-:S02]  /*399e0*/  ISETP.LT.AND P6, PT, R14, c[0x0][0x178], !P2 ;  /* 0x00005e000e007a0c */ /* 0x000fc400057c1270 */
[----:B------:R-:W-:Y:S02]  /*399f0*/  PRMT R8, R13, 0x7632, R8 ;  /* 0x000076320d087816 */ /* 0x000fe40000000008 */
[----:B------:R0:W-:Y:S01]  /*39a00*/  @P3 STG.E.U16 [R16.64], R25 ;  /* 0x0000001910003986 */ /* 0x0001e2000c101506 */
[----:B------:R-:W-:-:S03]  /*39a10*/  ISETP.LT.AND P3, PT, R19, c[0x0][0x178], !P2 ;  /* 0x00005e0013007a0c */ /* 0x000fc60005761270 */
[----:B0-----:R-:W2:Y:S04]  /*39a20*/  LDL.LU.64 R16, [R1+0x1310] ;  /* 0x0013100001107983 */ /* 0x001ea80000300a00 */
[----:B------:R-:W2:Y:S01]  /*39a30*/  LDL.LU R13, [R1+0xd4] ;  /* 0x0000d400010d7983 */ /* 0x000ea20000300800 */
[----:B----4-:R-:W-:Y:S02]  /*39a40*/  ISETP.LT.AND P4, PT, R10, c[0x0][0x178], !P2 ;  /* 0x00005e000a007a0c */ /* 0x010fe40005781270 */
[----:B---3--:R-:W-:Y:S02]  /*39a50*/  ISETP.GE.AND P2, PT, R15, c[0x0][0x17c], PT ;  /* 0x00005f000f007a0c */ /* 0x008fe40003f46270 */
[----:B------:R-:W3:Y:S01]  /*39a60*/  LDL.LU R15, [R1+0x129c] ;  /* 0x00129c00010f7983 */ /* 0x000ee20000300800 */
[----:B------:R-:W-:-:S05]  /*39a70*/  IADD3 R24, R0, c[0x0][0x198], RZ ;  /* 0x0000660000187a10 */ /* 0x000fca0007ffe0ff */
[----:B------:R-:W-:-:S04]  /*39a80*/  IMAD.WIDE R22, R24, 0x2, R2 ;  /* 0x0000000218167825 */ /* 0x000fc800078e0202 */
[C---:B------:R-:W-:Y:S01]  /*39a90*/  IMAD.WIDE R28, R24.reuse, 0x2, R4 ;  /* 0x00000002181c7825 */ /* 0x040fe200078e0204 */
[----:B------:R0:W-:Y:S01]  /*39aa0*/  @P6 STG.E.U16 [R22.64], R12 ;  /* 0x0000000c16006986 */ /* 0x0001e2000c101506 */
[----:B------:R-:W-:-:S03]  /*39ab0*/  IADD3 R0, R24, c[0x0][0x198], RZ ;  /* 0x0000660018007a10 */ /* 0x000fc60007ffe0ff */
[----:B------:R1:W-:Y:S01]  /*39ac0*/  @P5 STG.E.U16 [R28.64], R8 ;  /* 0x000000081c005986 */ /* 0x0003e2000c101506 */
[----:B------:R-:W-:Y:S02]  /*39ad0*/  ISETP.LT.AND P5, PT, R14, c[0x0][0x178], !P0 ;  /* 0x00005e000e007a0c */ /* 0x000fe400047a1270 */
[----:B------:R-:W-:Y:S02]  /*39ae0*/  ISETP.LT.AND P6, PT, R11, c[0x0][0x178], !P0 ;  /* 0x00005e000b007a0c */ /* 0x000fe400047c1270 */
[----:B0-----:R-:W-:Y:S01]  /*39af0*/  PRMT R12, R27, 0x7632, R12 ;  /* 0x000076321b0c7816 */ /* 0x001fe2000000000c */
[C---:B------:R-:W-:Y:S01]  /*39b00*/  IMAD.WIDE R22, R24.reuse, 0x2, R6 ;  /* 0x0000000218167825 */ /* 0x040fe200078e0206 */
[----:B------:R-:W4:Y:S01]  /*39b10*/  LDL.LU R27, [R1+0x204] ;  /* 0x00020400011b7983 */ /* 0x000f220000300800 */
[----:B-1----:R-:W-:Y:S02]  /*39b20*/  PRMT R8, R25, 0x7632, R8 ;  /* 0x0000763219087816 */ /* 0x002fe40000000008 */
[----:B------:R-:W-:Y:S01]  /*39b30*/  IMAD.WIDE R24, R24, 0x2, R20 ;  /* 0x0000000218187825 */ /* 0x000fe200078e0214 */
[----:B------:R0:W-:Y:S01]  /*39b40*/  @P4 STG.E.U16 [R22.64], R12 ;  /* 0x0000000c16004986 */ /* 0x0001e2000c101506 */
[----:B------:R-:W-:-:S02]  /*39b50*/  ISETP.LT.AND P4, PT, R10, c[0x0][0x178], !P0 ;  /* 0x00005e000a007a0c */ /* 0x000fc40004781270 */
[----:B------:R-:W-:Y:S01]  /*39b60*/  ISETP.LT.AND P0, PT, R19, c[0x0][0x178], !P0 ;  /* 0x00005e0013007a0c */ /* 0x000fe20004701270 */
[----:B------:R1:W-:Y:S01]  /*39b70*/  @P3 STG.E.U16 [R24.64], R8 ;  /* 0x0000000818003986 */ /* 0x0003e2000c101506 */
[----:B------:R-:W-:Y:S01]  /*39b80*/  ISETP.LT.AND P3, PT, R14, c[0x0][0x178], !P1 ;  /* 0x00005e000e007a0c */ /* 0x000fe20004f61270 */
[----:B------:R-:W-:-:S04]  /*39b90*/  IMAD.WIDE R28, R0, 0x2, R4 ;  /* 0x00000002001c7825 */ /* 0x000fc800078e0204 */
[C---:B0-----:R-:W-:Y:S01]  /*39ba0*/  IMAD.WIDE R22, R0.reuse, 0x2, R2 ;  /* 0x0000000200167825 */ /* 0x041fe200078e0202 */
[----:B-1----:R-:W-:-:S04]  /*39bb0*/  IADD3 R8, R0, c[0x0][0x198], RZ ;  /* 0x0000660000087a10 */ /* 0x002fc80007ffe0ff */
[----:B------:R0:W-:Y:S01]  /*39bc0*/  @P5 STG.E.U16 [R22.64], R26 ;  /* 0x0000001a16005986 */ /* 0x0001e2000c101506 */
[----:B------:R-:W-:Y:S01]  /*39bd0*/  IMAD.WIDE R24, R0, 0x2, R20 ;  /* 0x0000000200187825 */ /* 0x000fe200078e0214 */
[----:B------:R-:W-:Y:S02]  /*39be0*/  PRMT R12, R26, 0x7632, R12 ;  /* 0x000076321a0c7816 */ /* 0x000fe4000000000c */
[----:B--2---:R1:W-:Y:S01]  /*39bf0*/  @P6 STG.E.U16 [R28.64], R18 ;  /* 0x000000121c006986 */ /* 0x0043e2000c101506 */
[----:B0-----:R-:W-:-:S03]  /*39c00*/  IMAD.WIDE R22, R0, 0x2, R6 ;  /* 0x0000000200167825 */ /* 0x001fc600078e0206 */
[----:B------:R-:W2:Y:S01]  /*39c10*/  LDL.LU R26, [R1+0x1f4] ;  /* 0x0001f400011a7983 */ /* 0x000ea20000300800 */
[----:B-1----:R-:W-:-:S03]  /*39c20*/  IMAD.WIDE R28, R8, 0x2, R2 ;  /* 0x00000002081c7825 */ /* 0x002fc600078e0202 */
[----:B------:R-:W-:Y:S01]  /*39c30*/  @P4 STG.E.U16 [R22.64], R13 ;  /* 0x0000000d16004986 */ /* 0x000fe2000c101506 */
[----:B------:R-:W-:-:S03]  /*39c40*/  PRMT R0, R18, 0x7632, R0 ;  /* 0x0000763212007816 */ /* 0x000fc60000000000 */
[----:B------:R0:W-:Y:S04]  /*39c50*/  @P0 STG.E.U16 [R24.64], R9 ;  /* 0x0000000918000986 */ /* 0x0001e8000c101506 */
[----:B------:R1:W-:Y:S01]  /*39c60*/  @P3 STG.E.U16 [R28.64], R12 ;  /* 0x0000000c1c003986 */ /* 0x0003e2000c101506 */
[----:B0-----:R-:W-:Y:S02]  /*39c70*/  PRMT R9, R13, 0x7632, R9 ;  /* 0x000076320d097816 */ /* 0x001fe40000000009 */
[----:B---3--:R-:W-:Y:S02]  /*39c80*/  ISETP.GE.AND P5, PT, R15, c[0x0][0x17c], PT ;  /* 0x00005f000f007a0c */ /* 0x008fe40003fa6270 */
[----:B------:R-:W3:Y:S04]  /*39c90*/  LDL.LU R15, [R1+0x104] ;  /* 0x00010400010f7983 */ /* 0x000ee80000300800 */
[----:B-1----:R-:W3:Y:S04]  /*39ca0*/  LDL.LU R29, [R1+0x12a0] ;  /* 0x0012a000011d7983 */ /* 0x002ee80000300800 */
[----:B------:R-:W3:Y:S04]  /*39cb0*/  LDL.LU R18, [R1+0x1308] ;  /* 0x0013080001127983 */ /* 0x000ee80000300800 */
[----:B------:R-:W3:Y:S04]  /*39cc0*/  LDL.LU R13, [R1+0x1304] ;  /* 0x00130400010d7983 */ /* 0x000ee80000300800 */
[----:B------:R-:W3:Y:S01]  /*39cd0*/  LDL.LU R28, [R1+0x12a4] ;  /* 0x0012a400011c7983 */ /* 0x000ee20000300800 */
[----:B------:R-:W-:-:S02]  /*39ce0*/  ISETP.LT.AND P6, PT, R11, c[0x0][0x178], !P1 ;  /* 0x00005e000b007a0c */ /* 0x000fc40004fc1270 */
[----:B------:R-:W-:Y:S01]  /*39cf0*/  ISETP.LT.AND P4, PT, R10, c[0x0][0x178], !P1 ;  /* 0x00005e000a007a0c */ /* 0x000fe20004f81270 */
[----:B------:R-:W-:Y:S01]  /*39d00*/  IMAD.WIDE R24, R8, 0x2, R4 ;  /* 0x0000000208187825 */ /* 0x000fe200078e0204 */
[----:B------:R-:W-:Y:S02]  /*39d10*/  ISETP.LT.AND P1, PT, R19, c[0x0][0x178], !P1 ;  /* 0x00005e0013007a0c */ /* 0x000fe40004f21270 */
[----:B------:R-:W-:Y:S01]  /*39d20*/  ISETP.LT.AND P3, PT, R14, c[0x0][0x178], !P2 ;  /* 0x00005e000e007a0c */ /* 0x000fe20005761270 */
[----:B------:R-:W-:Y:S01]  /*39d30*/  IMAD.WIDE R22, R8, 0x2, R6 ;  /* 0x0000000208167825 */ /* 0x000fe200078e0206 */
[----:B------:R-:W-:-:S05]  /*39d40*/  PRMT R12, R9, 0x7632, R12 ;  /* 0x00007632090c7816 */ /* 0x000fca000000000c */
[----:B------:R0:W-:Y:S01]  /*39d50*/  @P6 STG.E.U16 [R24.64], R0 ;  /* 0x0000000018006986 */ /* 0x0001e2000c101506 */
[----:B------:R-:W-:-:S03]  /*39d60*/  ISETP.LT.AND P6, PT, R11, c[0x0][0x178], !P2 ;  /* 0x00005e000b007a0c */ /* 0x000fc600057c1270 */
[----:B------:R1:W-:Y:S01]  /*39d70*/  @P4 STG.E.U16 [R22.64], R9 ;  /* 0x0000000916004986 */ /* 0x0003e2000c101506 */
[C---:B0-----:R-:W-:Y:S01]  /*39d80*/  IADD3 R0, R8.reuse, c[0x0][0x198], RZ ;  /* 0x0000660008007a10 */ /* 0x041fe20007ffe0ff */
[----:B-1----:R-:W-:-:S04]  /*39d90*/  IMAD.WIDE R8, R8, 0x2, R20 ;  /* 0x0000000208087825 */ /* 0x002fc800078e0214 */
[----:B------:R-:W-:Y:S01]  /*39da0*/  IMAD.WIDE R22, R0, 0x2, R2 ;  /* 0x0000000200167825 */ /* 0x000fe200078e0202 */
[----:B------:R-:W-:Y:S01]  /*39db0*/  ISETP.LT.AND P4, PT, R10, c[0x0][0x178], !P2 ;  /* 0x00005e000a007a0c */ /* 0x000fe20005781270 */
[----:B------:R0:W-:Y:S01]  /*39dc0*/  @P1 STG.E.U16 [R8.64], R12 ;  /* 0x0000000c08001986 */ /* 0x0001e2000c101506 */
[----:B------:R-:W-:Y:S01]  /*39dd0*/  ISETP.LT.AND P2, PT, R19, c[0x0][0x178], !P2 ;  /* 0x00005e0013007a0c */ /* 0x000fe20005741270 */
[----:B------:R-:W-:Y:S02]  /*39de0*/  IMAD.WIDE R24, R0, 0x2, R4 ;  /* 0x0000000200187825 */ /* 0x000fe400078e0204 */
[----:B----4-:R1:W-:Y:S01]  /*39df0*/  @P3 STG.E.U16 [R22.64], R27 ;  /* 0x0000001b16003986 */ /* 0x0103e2000c101506 */
[----:B------:R-:W-:-:S03]  /*39e00*/  ISETP.LT.AND P3, PT, R14, c[0x0][0x178], !P5 ;  /* 0x00005e000e007a0c */ /* 0x000fc60006f61270 */
[----:B--2---:R2:W-:Y:S01]  /*39e10*/  @P6 STG.E.U16 [R24.64], R26 ;  /* 0x0000001a18006986 */ /* 0x0045e2000c101506 */
[----:B------:R-:W-:Y:S01]  /*39e20*/  ISETP.LT.AND P6, PT, R11, c[0x0][0x178], !P5 ;  /* 0x00005e000b007a0c */ /* 0x000fe20006fc1270 */
[C---:B0-----:R-:W-:Y:S01]  /*39e30*/  IMAD.WIDE R8, R0.reuse, 0x2, R6 ;  /* 0x0000000200087825 */ /* 0x041fe200078e0206 */
[----:B-1----:R-:W-:-:S03]  /*39e40*/  IADD3 R22, R0, c[0x0][0x198], RZ ;  /* 0x0000660000167a10 */ /* 0x002fc60007ffe0ff */
[----:B--2---:R-:W-:Y:S01]  /*39e50*/  IMAD.WIDE R24, R0, 0x2, R20 ;  /* 0x0000000200187825 */ /* 0x004fe200078e0214 */
[----:B------:R-:W-:Y:S02]  /*39e60*/  PRMT R0, R27, 0x7632, R0 ;  /* 0x000076321b007816 */ /* 0x000fe40000000000 */
[----:B------:R-:W-:Y:S01]  /*39e70*/  PRMT R12, R26, 0x7632, R12 ;  /* 0x000076321a0c7816 */ /* 0x000fe2000000000c */
[----:B------:R-:W2:Y:S04]  /*39e80*/  LDL.LU R27, [R1+0x12a8] ;  /* 0x0012a800011b7983 */ /* 0x000ea80000300800 */
[----:B------:R-:W4:Y:S04]  /*39e90*/  LDL.LU R26, [R1+0xe4] ;  /* 0x0000e400011a7983 */ /* 0x000f280000300800 */
[----:B---3--:R0:W-:Y:S01]  /*39ea0*/  @P4 STG.E.U16 [R8.64], R15 ;  /* 0x0000000f08004986 */ /* 0x0081e2000c101506 */
[----:B------:R-:W-:-:S02]  /*39eb0*/  ISETP.GE.AND P0, PT, R29, c[0x0][0x17c], PT ;  /* 0x00005f001d007a0c */ /* 0x000fc40003f06270 */
[----:B------:R-:W-:Y:S01]  /*39ec0*/  ISETP.GE.AND P1, PT, R28, c[0x0][0x17c], PT ;  /* 0x00005f001c007a0c */ /* 0x000fe20003f26270 */
[----:B------:R-:W-:Y:S01]  /*39ed0*/  IMAD.WIDE R28, R22, 0x2, R2 ;  /* 0x00000002161c7825 */ /* 0x000fe200078e0202 */
[----:B------:R1:W-:Y:S04]  /*39ee0*/  @P2 STG.E.U16 [R24.64], R13 ;  /* 0x0000000d18002986 */ /* 0x0003e8000c101506 */
[----:B------:R3:W-:Y:S01]  /*39ef0*/  @P3 STG.E.U16 [R28.64], R0 ;  /* 0x000000001c003986 */ /* 0x0007e2000c101506 */
[----:B------:R-:W-:Y:S01]  /*39f00*/  ISETP.LT.AND P3, PT, R10, c[0x0][0x178], !P5 ;  /* 0x00005e000a007a0c */ /* 0x000fe20006f61270 */
[----:B0-----:R-:W-:Y:S01]  /*39f10*/  IMAD.WIDE R8, R22, 0x2, R4 ;  /* 0x0000000216087825 */ /* 0x001fe200078e0204 */
[----:B------:R-:W-:-:S04]  /*39f20*/  ISETP.LT.AND P5, PT, R19, c[0x0][0x178], !P5 ;  /* 0x00005e0013007a0c */ /* 0x000fc80006fa1270 */
[----:B------:R0:W-:Y:S01]  /*39f30*/  @P6 STG.E.U16 [R8.64], R12 ;  /* 0x0000000c08006986 */ /* 0x0001e2000c101506 */
[----:B-1----:R-:W-:Y:S02]  /*39f40*/  PRMT R13, R13, 0x7632, R13 ;  /* 0x000076320d0d7816 */ /* 0x002fe4000000000d */
[----:B---3--:R-:W-:Y:S02]  /*39f50*/  PRMT R0, R15, 0x7632, R0 ;  /* 0x000076320f007816 */ /* 0x008fe40000000000 */
[----:B------:R-:W-:Y:S02]  /*39f60*/  ISETP.LT.AND P4, PT, R14, c[0x0][0x178], !P0 ;  /* 0x00005e000e007a0c */ /* 0x000fe40004781270 */
[----:B------:R-:W3:Y:S01]  /*39f70*/  LDL.LU R14, [R1+0x1300] ;  /* 0x00130000010e7983 */ /* 0x000ee20000300800 */
[C---:B0-----:R-:W-:Y:S01]  /*39f80*/  IADD3 R12, R22.reuse, c[0x0][0x198], RZ ;  /* 0x00006600160c7a10 */ /* 0x041fe20007ffe0ff */
[C---:B------:R-:W-:Y:S02]  /*39f90*/  IMAD.WIDE R8, R22.reuse, 0x2, R6 ;  /* 0x0000000216087825 */ /* 0x040fe400078e0206 */
[----:B------:R-:W2:Y:S02]  /*39fa0*/  LDL.LU R15, [R1+0x12ac] ;  /* 0x0012ac00010f7983 */ /* 0x000ea40000300800 */
[----:B------:R-:W-:-:S02]  /*39fb0*/  IMAD.WIDE R22, R22, 0x2, R20 ;  /* 0x0000000216167825 */ /* 0x000fc400078e0214 */
[----:B------:R0:W-:Y:S04]  /*39fc0*/  @P3 STG.E.U16 [R8.64], R0 ;  /* 0x0000000008003986 */ /* 0x0001e8000c101506 */
[----:B------:R1:W-:Y:S04]  /*39fd0*/  @P5 STG.E.U16 [R22.64], R13 ;  /* 0x0000000d16005986 */ /* 0x0003e8000c101506 */
[----:B0-----:R-:W2:Y:S04]  /*39fe0*/  LDL.LU R9, [R1+0x214] ;  /* 0x0002140001097983 */ /* 0x001ea80000300800 */
[----:B-1----:R-:W3:Y:S01]  /*39ff0*/  LDL.LU R23, [R1+0x114] ;  /* 0x0001140001177983 */ /* 0x002ee20000300800 */
[----:B------:R-:W-:Y:S01]  /*3a000*/  ISETP.LT.AND P6, PT, R11, c[0x0][0x178], !P0 ;  /* 0x00005e000b007a0c */ /* 0x000fe200047c1270 */
[----:B------:R-:W-:-:S04]  /*3a010*/  IMAD.WIDE R24, R12, 0x2, R2 ;  /* 0x000000020c187825 */ /* 0x000fc800078e0202 */
[----:B------:R-:W-:Y:S01]  /*3a020*/  IMAD.WIDE R28, R12, 0x2, R4 ;  /* 0x000000020c1c7825 */ /* 0x000fe200078e0204 */
[----:B--2---:R-:W-:Y:S07]  /*3a030*/  @P4 STG.E.U16 [R24.64], R9 ;  /* 0x0000000918004986 */ /* 0x004fee000c101506 */
[----:B---3--:R0:W-:Y:S04]  /*3a040*/  @P6 STG.E.U16 [R28.64], R23 ;  /* 0x000000171c006986 */ /* 0x0081e8000c101506 */
[----:B0-----:R-:W2:Y:S01]  /*3a050*/  LDL.LU R29, [R1+0x7d4] ;  /* 0x0007d400011d7983 */ /* 0x001ea20000300800 */
[----:B------:R-:W-:-:S02]  /*3a060*/  ISETP.LT.AND P4, PT, R10, c[0x0][0x178], !P0 ;  /* 0x00005e000a007a0c */ /* 0x000fc40004781270 */
[----:B------:R-:W-:Y:S02]  /*3a070*/  ISETP.LT.AND P3, PT, R19, c[0x0][0x178], !P0 ;  /* 0x00005e0013007a0c */ /* 0x000fe40004761270 */
[----:B------:R-:W-:Y:S02]  /*3a080*/  ISETP.LT.AND P5, PT, R11, c[0x0][0x178], !P1 ;  /* 0x00005e000b007a0c */ /* 0x000fe40004fa1270 */
[C---:B------:R-:W-:Y:S02]  /*3a090*/  IADD3 R0, R12.reuse, c[0x0][0x198], RZ ;  /* 0x000066000c007a10 */ /* 0x040fe40007ffe0ff */
[----:B------:R-:W-:Y:S01]  /*3a0a0*/  PRMT R16, R9, 0x7632, R16 ;  /* 0x0000763209107816 */ /* 0x000fe20000000010 */
[C---:B------:R-:W-:Y:S01]  /*3a0b0*/  IMAD.WIDE R8, R12.reuse, 0x2, R6 ;  /* 0x000000020c087825 */ /* 0x040fe200078e0206 */
[----:B------:R-:W-:Y:S02]  /*3a0c0*/  ISETP.GE.AND P2, PT, R27, c[0x0][0x17c], PT ;  /* 0x00005f001b007a0c */ /* 0x000fe40003f46270 */
[----:B------:R-:W-:Y:S01]  /*3a0d0*/  PRMT R28, R23, 0x7632, R28 ;  /* 0x00007632171c7816 */ /* 0x000fe2000000001c */
[----:B------:R-:W-:Y:S01]  /*3a0e0*/  IMAD.WIDE R12, R12, 0x2, R20 ;  /* 0x000000020c0c7825 */ /* 0x000fe200078e0214 */
[----:B------:R-:W-:Y:S01]  /*3a0f0*/  ISETP.GE.AND P0, PT, R15, c[0x0][0x17c], PT ;  /* 0x00005f000f007a0c */ /* 0x000fe20003f06270 */
[----:B------:R-:W3:Y:S02]  /*3a100*/  LDL.LU R27, [R1+0xc8] ;  /* 0x0000c800011b7983 */ /* 0x000ee40000300800 */
[----:B------:R-:W-:-:S02]  /*3a110*/  IMAD.WIDE R22, R0, 0x2, R2 ;  /* 0x0000000200167825 */ /* 0x000fc400078e0202 */
[----:B------:R-:W3:Y:S02]  /*3a120*/  LDL.LU R15, [R1+0xb8] ;  /* 0x0000b800010f7983 */ /* 0x000ee40000300800 */
[----:B------:R-:W-:Y:S02]  /*3a130*/  IMAD.WIDE R24, R0, 0x2, R4 ;  /* 0x0000000200187825 */ /* 0x000fe400078e0204 */
[----:B----4-:R0:W-:Y:S01]  /*3a140*/  @P4 STG.E.U16 [R8.64], R26 ;  /* 0x0000001a08004986 */ /* 0x0101e2000c101506 */
[----:B------:R-:W-:-:S03]  /*3a150*/  ISETP.LT.AND P4, PT, R10, c[0x0][0x178], !P1 ;  /* 0x00005e000a007a0c */ /* 0x000fc60004f81270 */
[----:B------:R-:W-:Y:S04]  /*3a160*/  @P3 STG.E.U16 [R12.64], R17 ;  /* 0x000000110c003986 */ /* 0x000fe8000c101506 */
[----:B0-----:R-:W4:Y:S04]  /*3a170*/  LDL.LU R8, [R1+0x12b0] ;  /* 0x0012b00001087983 */ /* 0x001f280000300800 */
[----:B------:R-:W3:Y:S01]  /*3a180*/  LDL.LU R10, [R1+0xa8] ;  /* 0x0000a800010a7983 */ /* 0x000ee20000300800 */
[----:B--2---:R-:W-:-:S13]  /*3a190*/  ISETP.LT.AND P6, PT, R29, c[0x0][0x178], !P1 ;  /* 0x00005e001d007a0c */ /* 0x004fda0004fc1270 */
[----:B------:R-:W-:Y:S04]  /*3a1a0*/  @P6 STG.E.U16 [R22.64], R16 ;  /* 0x0000001016006986 */ /* 0x000fe8000c101506 */
[----:B------:R0:W-:Y:S04]  /*3a1b0*/  @P5 STG.E.U16 [R24.64], R28 ;  /* 0x0000001c18005986 */ /* 0x0001e8000c101506 */
[----:B0-----:R-:W2:Y:S01]  /*3a1c0*/  LDL.LU R25, [R1+0x11c0] ;  /* 0x0011c00001197983 */ /* 0x001ea20000300800 */
[----:B------:R-:W-:-:S03]  /*3a1d0*/  PRMT R22, R26, 0x7632, R22 ;  /* 0x000076321a167816 */ /* 0x000fc60000000016 */
[----:B------:R-:W2:Y:S04]  /*3a1e0*/  LDL.LU R26, [R1+0x12fc] ;  /* 0x0012fc00011a7983 */ /* 0x000ea80000300800 */
[----:B------:R-:W2:Y:S01]  /*3a1f0*/  LDL.LU R28, [R1+0x12b4] ;  /* 0x0012b400011c7983 */ /* 0x000ea20000300800 */
[----:B------:R-:W-:Y:S01]  /*3a200*/  ISETP.LT.AND P3, PT, R19, c[0x0][0x178], !P1 ;  /* 0x00005e0013007a0c */ /* 0x000fe20004f61270 */
[----:B------:R-:W-:Y:S01]  /*3a210*/  IMAD.WIDE R12, R0, 0x2, R6 ;  /* 0x00000002000c7825 */ /* 0x000fe200078e0206 */
[----:B------:R-:W-:Y:S02]  /*3a220*/  ISETP.LT.AND P6, PT, R29, c[0x0][0x178], !P2 ;  /* 0x00005e001d007a0c */ /* 0x000fe400057c1270 */
[----:B------:R-:W-:Y:S02]  /*3a230*/  ISETP.LT.AND P5, PT, R11, c[0x0][0x178], !P2 ;  /* 0x00005e000b007a0c */ /* 0x000fe400057a1270 */
[----:B----4-:R-:W-:-:S02]  /*3a240*/  ISETP.GE.AND P1, PT, R8, c[0x0][0x17c], PT ;  /* 0x00005f0008007a0c */ /* 0x010fc40003f26270 */
[----:B------:R-:W-:Y:S01]  /*3a250*/  PRMT R9, R17, 0x7632, R9 ;  /* 0x0000763211097816 */ /* 0x000fe20000000009 */
[C---:B------:R-:W-:Y:S01]  /*3a260*/  IMAD.WIDE R16, R0.reuse, 0x2, R20 ;  /* 0x0000000200107825 */ /* 0x040fe200078e0214 */
[----:B------:R-:W-:Y:S01]  /*3a270*/  IADD3 R8, R0, c[0x0][0x198], RZ ;  /* 0x0000660000087a10 */ /* 0x000fe20007ffe0ff */
[----:B------:R0:W-:Y:S04]  /*3a280*/  @P4 STG.E.U16 [R12.64], R22 ;  /* 0x000000160c004986 */ /* 0x0001e8000c101506 */
[----:B------:R1:W-:Y:S01]  /*3a290*/  @P3 STG.E.U16 [R16.64], R9 ;  /* 0x0000000910003986 */ /* 0x0003e2000c101506 */
[----:B------:R-:W-:Y:S02]  /*3a2a0*/  ISETP.LT.AND P3, PT, R29, c[0x0][0x178], !P0 ;  /* 0x00005e001d007a0c */ /* 0x000fe40004761270 */
[C---:B------:R-:W-:Y:S01]  /*3a2b0*/  IADD3 R0, R8.reuse, c[0x0][0x198], RZ ;  /* 0x0000660008007a10 */ /* 0x040fe20007ffe0ff */
[----:B0-----:R-:W-:-:S04]  /*3a2c0*/  IMAD.WIDE R12, R8, 0x2, R2 ;  /* 0x00000002080c7825 */ /* 0x001fc800078e0202 */
[----:B------:R-:W-:Y:S01]  /*3a2d0*/  IMAD.WIDE R22, R8, 0x2, R4 ;  /* 0x0000000208167825 */ /* 0x000fe200078e0204 */
[----:B---3--:R0:W-:Y:S04]  /*3a2e0*/  @P6 STG.E.U16 [R12.64], R27 ;  /* 0x0000001b0c006986 */ /* 0x0081e8000c101506 */
[----:B------:R3:W-:Y:S01]  /*3a2f0*/  @P5 STG.E.U16 [R22.64], R15 ;  /* 0x0000000f16005986 */ /* 0x0007e2000c101506 */
[----:B------:R-:W-:Y:S01]  /*3a300*/  ISETP.LT.AND P5, PT, R11, c[0x0][0x178], !P0 ;  /* 0x00005e000b007a0c */ /* 0x000fe200047a1270 */
[----:B-1----:R-:W-:-:S04]  /*3a310*/  IMAD.WIDE R16, R0, 0x2, R2 ;  /* 0x0000000200107825 */ /* 0x002fc800078e0202 */
[----:B0-----:R-:W-:-:S04]  /*3a320*/  IMAD.WIDE R12, R8, 0x2, R6 ;  /* 0x00000002080c7825 */ /* 0x001fc800078e0206 */
[----:B------:R-:W-:Y:S01]  /*3a330*/  IMAD.WIDE R8, R8, 0x2, R20 ;  /* 0x0000000208087825 */ /* 0x000fe200078e0214 */
[----:B---3--:R-:W-:Y:S01]  /*3a340*/  PRMT R22, R27, 0x7632, R22 ;  /* 0x000076321b167816 */ /* 0x008fe20000000016 */
[----:B------:R-:W3:Y:S04]  /*3a350*/  LDL.LU R23, [R1+0x1e8] ;  /* 0x0001e80001177983 */ /* 0x000ee80000300800 */
[----:B------:R-:W4:Y:S01]  /*3a360*/  LDL.LU R27, [R1+0x12b8] ;  /* 0x0012b800011b7983 */ /* 0x000f220000300800 */
[----:B--2---:R-:W-:Y:S02]  /*3a370*/  ISETP.LT.AND P4, PT, R25, c[0x0][0x178], !P2 ;  /* 0x00005e0019007a0c */ /* 0x004fe40005781270 */
[----:B------:R-:W-:Y:S02]  /*3a380*/  ISETP.LT.AND P2, PT, R19, c[0x0][0x178], !P2 ;  /* 0x00005e0013007a0c */ /* 0x000fe40005741270 */
[----:B------:R-:W-:-:S09]  /*3a390*/  ISETP.LT.AND P6, PT, R25, c[0x0][0x178], !P0 ;  /* 0x00005e0019007a0c */ /* 0x000fd200047c1270 */
[----:B------:R0:W-:Y:S04]  /*3a3a0*/  @P4 STG.E.U16 [R12.64], R10 ;  /* 0x0000000a0c004986 */ /* 0x0001e8000c101506 */
[----:B------:R1:W-:Y:S01]  /*3a3b0*/  @P2 STG.E.U16 [R8.64], R26 ;  /* 0x0000001a08002986 */ /* 0x0003e2000c101506 */
[----:B------:R-:W-:-:S03]  /*3a3c0*/  ISETP.LT.AND P2, PT, R19, c[0x0][0x178], !P0 ;  /* 0x00005e0013007a0c */ /* 0x000fc60004741270 */
[----:B------:R2:W-:Y:S01]  /*3a3d0*/  @P3 STG.E.U16 [R16.64], R22 ;  /* 0x0000001610003986 */ /* 0x0005e2000c101506 */
[----:B0-----:R-:W-:-:S04]  /*3a3e0*/  IMAD.WIDE R12, R0, 0x2, R4 ;  /* 0x00000002000c7825 */ /* 0x001fc800078e0204 */
[----:B-1----:R-:W-:Y:S01]  /*3a3f0*/  IMAD.WIDE R8, R0, 0x2, R6 ;  /* 0x0000000200087825 */ /* 0x002fe200078e0206 */
[----:B--2---:R-:W-:Y:S02]  /*3a400*/  PRMT R16, R15, 0x7632, R16 ;  /* 0x000076320f107816 */ /* 0x004fe40000000010 */
[----:B------:R-:W-:-:S03]  /*3a410*/  PRMT R17, R10, 0x7632, R17 ;  /* 0x000076320a117816 */ /* 0x000fc60000000011 */
[----:B------:R-:W-:Y:S01]  /*3a420*/  @P5 STG.E.U16 [R12.64], R16 ;  /* 0x000000100c005986 */ /* 0x000fe2000c101506 */
[----:B------:R-:W-:-:S03]  /*3a430*/  PRMT R26, R26, 0x7632, R26 ;  /* 0x000076321a1a7816 */ /* 0x000fc6000000001a */
[----:B------:R0:W-:Y:S01]  /*3a440*/  @P6 STG.E.U16 [R8.64], R17 ;  /* 0x0000001108006986 */ /* 0x0001e2000c101506 */
[----:B------:R-:W-:-:S03]  /*3a450*/  ISETP.GE.AND P4, PT, R28, c[0x0][0x17c], PT ;  /* 0x00005f001c007a0c */ /* 0x000fc60003f86270 */
[----:B------:R-:W2:Y:S04]  /*3a460*/  LDL.LU R28, [R1+0xf8] ;  /* 0x0000f800011c7983 */ /* 0x000ea80000300800 */
[----:B------:R-:W2:Y:S01]  /*3a470*/  LDL.LU R15, [R1+0x12bc] ;  /* 0x0012bc00010f7983 */ /* 0x000ea20000300800 */
[----:B0-----:R-:W-:-:S03]  /*3a480*/  IMAD.WIDE R8, R0, 0x2, R20 ;  /* 0x0000000200087825 */ /* 0x001fc600078e0214 */
[----:B------:R-:W2:Y:S04]  /*3a490*/  LDL.LU R10, [R1+0x12f8] ;  /* 0x0012f800010a7983 */ /* 0x000ea80000300800 */
[----:B------:R0:W-:Y:S04]  /*3a4a0*/  @P2 STG.E.U16 [R8.64], R26 ;  /* 0x0000001a08002986 */ /* 0x0001e8000c101506 */
[----:B0-----:R-:W2:Y:S01]  /*3a4b0*/  LDL.LU R26, [R1+0xd8] ;  /* 0x0000d800011a7983 */ /* 0x001ea20000300800 */
[----:B------:R-:W-:Y:S02]  /*3a4c0*/  ISETP.LT.AND P3, PT, R29, c[0x0][0x178], !P1 ;  /* 0x00005e001d007a0c */ /* 0x000fe40004f61270 */
[----:B------:R-:W-:-:S02]  /*3a4d0*/  IADD3 R16, R0, c[0x0][0x198], RZ ;  /* 0x0000660000107a10 */ /* 0x000fc40007ffe0ff */
[----:B------:R-:W-:Y:S02]  /*3a4e0*/  ISETP.LT.AND P5, PT, R11, c[0x0][0x178], !P1 ;  /* 0x00005e000b007a0c */ /* 0x000fe40004fa1270 */
[----:B------:R-:W-:Y:S01]  /*3a4f0*/  ISETP.LT.AND P6, PT, R25, c[0x0][0x178], !P1 ;  /* 0x00005e0019007a0c */ /* 0x000fe20004fc1270 */
[C---:B------:R-:W-:Y:S01]  /*3a500*/  IMAD.WIDE R12, R16.reuse, 0x2, R2 ;  /* 0x00000002100c7825 */ /* 0x040fe200078e0202 */
[----:B------:R-:W-:Y:S02]  /*3a510*/  ISETP.LT.AND P1, PT, R19, c[0x0][0x178], !P1 ;  /* 0x00005e0013007a0c */ /* 0x000fe40004f21270 */
[----:B------:R-:W-:Y:S02]  /*3a520*/  ISETP.LT.AND P2, PT, R29, c[0x0][0x178], !P4 ;  /* 0x00005e001d007a0c */ /* 0x000fe40006741270 */
[C---:B------:R-:W-:Y:S01]  /*3a530*/  IADD3 R0, R16.reuse, c[0x0][0x198], RZ ;  /* 0x0000660010007a10 */ /* 0x040fe20007ffe0ff */
[----:B---3--:R0:W-:Y:S01]  /*3a540*/  @P3 STG.E.U16 [R12.64], R23 ;  /* 0x000000170c003986 */ /* 0x0081e2000c101506 */
[----:B------:R-:W-:Y:S01]  /*3a550*/  IMAD.WIDE R8, R16, 0x2, R4 ;  /* 0x0000000210087825 */ /* 0x000fe200078e0204 */
[----:B------:R-:W-:-:S02]  /*3a560*/  PRMT R24, R23, 0x7632, R24 ;  /* 0x0000763217187816 */ /* 0x000fc40000000018 */
[----:B----4-:R-:W-:Y:S01]  /*3a570*/  ISETP.GE.AND P0, PT, R27, c[0x0][0x17c], PT ;  /* 0x00005f001b007a0c */ /* 0x010fe20003f06270 */
[----:B0-----:R-:W-:-:S04]  /*3a580*/  IMAD.WIDE R12, R16, 0x2, R6 ;  /* 0x00000002100c7825 */ /* 0x001fc800078e0206 */
[----:B------:R-:W-:-:S04]  /*3a590*/  IMAD.WIDE R16, R16, 0x2, R20 ;  /* 0x0000000210107825 */ /* 0x000fc800078e0214 */
[----:B------:R-:W-:Y:S01]  /*3a5a0*/  IMAD.WIDE R22, R0, 0x2, R2 ;  /* 0x0000000200167825 */ /* 0x000fe200078e0202 */
[----:B--2---:R0:W-:Y:S01]  /*3a5b0*/  @P5 STG.E.U16 [R8.64], R28 ;  /* 0x0000001c08005986 */ /* 0x0041e2000c101506 */
[----:B------:R-:W-:-:S03]  /*3a5c0*/  ISETP.GE.AND P3, PT, R15, c[0x0][0x17c], PT ;  /* 0x00005f000f007a0c */ /* 0x000fc60003f66270 */
[----:B------:R-:W2:Y:S04]  /*3a5d0*/  LDL.LU R15, [R1+0x208] ;  /* 0x00020800010f7983 */ /* 0x000ea80000300800 */
[----:B------:R-:W3:Y:S01]  /*3a5e0*/  LDL.LU R27, [R1+0x1f8] ;  /* 0x0001f800011b7983 */ /* 0x000ee20000300800 */
[----:B0-----:R-:W-:-:S03]  /*3a5f0*/  IMAD.WIDE R8, R0, 0x2, R6 ;  /* 0x0000000200087825 */ /* 0x001fc600078e0206 */
[----:B------:R0:W-:Y:S04]  /*3a600*/  @P6 STG.E.U16 [R12.64], R26 ;  /* 0x0000001a0c006986 */ /* 0x0001e8000c101506 */
[----:B------:R1:W-:Y:S04]  /*3a610*/  @P1 STG.E.U16 [R16.64], R10 ;  /* 0x0000000a10001986 */ /* 0x0003e8000c101506 */
[----:B------:R4:W-:Y:S01]  /*3a620*/  @P2 STG.E.U16 [R22.64], R24 ;  /* 0x0000001816002986 */ /* 0x0009e2000c101506 */
[----:B0-----:R-:W-:-:S04]  /*3a630*/  IMAD.WIDE R12, R0, 0x2, R4 ;  /* 0x00000002000c7825 */ /* 0x001fc800078e0204 */
[----:B-1----:R-:W-:Y:S01]  /*3a640*/  IMAD.WIDE R16, R0, 0x2, R20 ;  /* 0x0000000200107825 */ /* 0x002fe200078e0214 */
[----:B----4-:R-:W-:Y:S02]  /*3a650*/  PRMT R24, R28, 0x7632, R24 ;  /* 0x000076321c187816 */ /* 0x010fe40000000018 */
[----:B------:R-:W4:Y:S01]  /*3a660*/  LDL.LU R28, [R1+0x108] ;  /* 0x00010800011c7983 */ /* 0x000f220000300800 */
[----:B------:R-:W-:Y:S02]  /*3a670*/  PRMT R22, R26, 0x7632, R22 ;  /* 0x000076321a167816 */ /* 0x000fe40000000016 */
[----:B------:R-:W-:Y:S01]  /*3a680*/  PRMT R23, R10, 0x7632, R23 ;  /* 0x000076320a177816 */ /* 0x000fe20000000017 */
[----:B------:R-:W4:Y:S01]  /*3a690*/  LDL.LU R26, [R1+0x12c4] ;  /* 0x0012c400011a7983 */ /* 0x000f220000300800 */
[----:B------:R-:W-:-:S03]  /*3a6a0*/  IADD3 R10, R0, c[0x0][0x198], RZ ;  /* 0x00006600000a7a10 */ /* 0x000fc60007ffe0ff */
[----:B------:R-:W4:Y:S01]  /*3a6b0*/  LDL.LU R0, [R1+0x12c0] ;  /* 0x0012c00001007983 */ /* 0x000f220000300800 */
[----:B------:R-:W-:Y:S02]  /*3a6c0*/  ISETP.LT.AND P1, PT, R11, c[0x0][0x178], !P4 ;  /* 0x00005e000b007a0c */ /* 0x000fe40006721270 */
[----:B------:R-:W-:Y:S02]  /*3a6d0*/  ISETP.LT.AND P2, PT, R25, c[0x0][0x178], !P4 ;  /* 0x00005e0019007a0c */ /* 0x000fe40006741270 */
[----:B------:R-:W-:Y:S02]  /*3a6e0*/  ISETP.LT.AND P4, PT, R19, c[0x0][0x178], !P4 ;  /* 0x00005e0013007a0c */ /* 0x000fe40006781270 */
[----:B------:R-:W-:Y:S02]  /*3a6f0*/  ISETP.LT.AND P6, PT, R29, c[0x0][0x178], !P0 ;  /* 0x00005e001d007a0c */ /* 0x000fe400047c1270 */
[----:B------:R-:W-:-:S05]  /*3a700*/  ISETP.LT.AND P5, PT, R11, c[0x0][0x178], !P0 ;  /* 0x00005e000b007a0c */ /* 0x000fca00047a1270 */
[----:B------:R0:W-:Y:S04]  /*3a710*/  @P1 STG.E.U16 [R12.64], R24 ;  /* 0x000000180c001986 */ /* 0x0001e8000c101506 */
[----:B------:R1:W-:Y:S04]  /*3a720*/  @P2 STG.E.U16 [R8.64], R22 ;  /* 0x0000001608002986 */ /* 0x0003e8000c101506 */
[----:B------:R-:W-:Y:S01]  /*3a730*/  @P4 STG.E.U16 [R16.64], R23 ;  /* 0x0000001710004986 */ /* 0x000fe2000c101506 */
[----:B------:R-:W-:Y:S02]  /*3a740*/  ISETP.LT.AND P4, PT, R25, c[0x0][0x178], !P0 ;  /* 0x00005e0019007a0c */ /* 0x000fe40004781270 */
[----:B------:R-:W-:Y:S01]  /*3a750*/  ISETP.LT.AND P0, PT, R19, c[0x0][0x178], !P0 ;  /* 0x00005e0013007a0c */ /* 0x000fe20004701270 */
[----:B0-----:R-:W-:-:S04]  /*3a760*/  IMAD.WIDE R12, R10, 0x2, R2 ;  /* 0x000000020a0c7825 */ /* 0x001fc800078e0202 */
[----:B-1----:R-:W-:Y:S01]  /*3a770*/  IMAD.WIDE R8, R10, 0x2, R4 ;  /* 0x000000020a087825 */ /* 0x002fe200078e0204 */
[----:B--2---:R0:W-:Y:S01]  /*3a780*/  @P6 STG.E.U16 [R12.64], R15 ;  /* 0x0000000f0c006986 */ /* 0x0041e2000c101506 */
[----:B------:R-:W-:-:S03]  /*3a790*/  ISETP.LT.AND P6, PT, R29, c[0x0][0x178], !P3 ;  /* 0x00005e001d007a0c */ /* 0x000fc60005fc1270 */
[----:B---3--:R1:W-:Y:S01]  /*3a7a0*/  @P5 STG.E.U16 [R8.64], R27 ;  /* 0x0000001b08005986 */ /* 0x0083e2000c101506 */
[----:B------:R-:W-:Y:S01]  /*3a7b0*/  ISETP.LT.AND P5, PT, R11, c[0x0][0x178], !P3 ;  /* 0x00005e000b007a0c */ /* 0x000fe20005fa1270 */
[----:B0-----:R-:W-:-:S04]  /*3a7c0*/  IMAD.WIDE R12, R10, 0x2, R20 ;  /* 0x000000020a0c7825 */ /* 0x001fc800078e0214 */
[----:B-1----:R-:W-:Y:S01]  /*3a7d0*/  IMAD.WIDE R8, R10, 0x2, R6 ;  /* 0x000000020a087825 */ /* 0x002fe200078e0206 */
[----:B------:R-:W-:-:S04]  /*3a7e0*/  PRMT R24, R15, 0x7632, R24 ;  /* 0x000076320f187816 */ /* 0x000fc80000000018 */
[----:B----4-:R-:W-:Y:S04]  /*3a7f0*/  @P4 STG.E.U16 [R8.64], R28 ;  /* 0x0000001c08004986 */ /* 0x010fe8000c101506 */
[----:B------:R0:W-:Y:S01]  /*3a800*/  @P0 STG.E.U16 [R12.64], R14 ;  /* 0x0000000e0c000986 */ /* 0x0001e2000c101506 */
[----:B------:R-:W-:Y:S02]  /*3a810*/  ISETP.LT.AND P0, PT, R25, c[0x0][0x178], !P3 ;  /* 0x00005e0019007a0c */ /* 0x000fe40005f01270 */
[----:B------:R-:W-:Y:S02]  /*3a820*/  ISETP.GE.AND P1, PT, R0, c[0x0][0x17c], PT ;  /* 0x00005f0000007a0c */ /* 0x000fe40003f26270 */
[----:B------:R-:W-:Y:S02]  /*3a830*/  IADD3 R0, R10, c[0x0][0x198], RZ ;  /* 0x000066000a007a10 */ /* 0x000fe40007ffe0ff */
[----:B------:R-:W-:-:S03]  /*3a840*/  ISETP.LT.AND P3, PT, R19, c[0x0][0x178], !P3 ;  /* 0x00005e0013007a0c */ /* 0x000fc60005f61270 */
[----:B------:R-:W-:Y:S01]  /*3a850*/  IMAD.WIDE R16, R0, 0x2, R2 ;  /* 0x0000000200107825 */ /* 0x000fe200078e0202 */
[----:B0-----:R-:W-:Y:S02]  /*3a860*/  PRMT R14, R28, 0x7632, R14 ;  /* 0x000076321c0e7816 */ /* 0x001fe4000000000e */
[----:B------:R-:W-:Y:S01]  /*3a870*/  PRMT R10, R27, 0x7632, R10 ;  /* 0x000076321b0a7816 */ /* 0x000fe2000000000a */
[----:B------:R-:W-:Y:S01]  /*3a880*/  IMAD.WIDE R22, R0, 0x2, R4 ;  /* 0x0000000200167825 */ /* 0x000fe200078e0204 */
[----:B------:R0:W-:Y:S01]  /*3a890*/  @P6 STG.E.U16 [R16.64], R24 ;  /* 0x0000001810006986 */ /* 0x0001e2000c101506 */
[----:B------:R-:W-:Y:S02]  /*3a8a0*/  ISETP.GE.AND P2, PT, R26, c[0x0][0x17c], PT ;  /* 0x00005f001a007a0c */ /* 0x000fe40003f46270 */
[C---:B------:R-:W-:Y:S01]  /*3a8b0*/  IMAD.WIDE R8, R0.reuse, 0x2, R6 ;  /* 0x0000000200087825 */ /* 0x040fe200078e0206 */
[----:B------:R-:W2:Y:S03]  /*3a8c0*/  LDL.LU R26, [R1+0x12c8] ;  /* 0x0012c800011a7983 */ /* 0x000ea60000300800 */
[----:B------:R-:W-:Y:S01]  /*3a8d0*/  IMAD.WIDE R12, R0, 0x2, R20 ;  /* 0x00000002000c7825 */ /* 0x000fe200078e0214 */
[----:B------:R-:W-:Y:S01]  /*3a8e0*/  @P5 STG.E.U16 [R22.64], R10 ;  /* 0x0000000a16005986 */ /* 0x000fe2000c101506 */
[----:B------:R-:W-:-:S02]  /*3a8f0*/  ISETP.LT.AND P5, PT, R11, c[0x0][0x178], !P1 ;  /* 0x00005e000b007a0c */ /* 0x000fc40004fa1270 */
[----:B0-----:R-:W-:Y:S01]  /*3a900*/  PRMT R24, R14, 0x7632, R24 ;  /* 0x000076320e187816 */ /* 0x001fe20000000018 */
[----:B------:R-:W3:Y:S04]  /*3a910*/  LDL.LU R27, [R1+0xe8] ;  /* 0x0000e800011b7983 */ /* 0x000ee80000300800 */
[----:B------:R-:W4:Y:S04]  /*3a920*/  LDL.LU R11, [R1+0x12f4] ;  /* 0x0012f400010b7983 */ /* 0x000f280000300800 */
[----:B------:R-:W-:Y:S04]  /*3a930*/  @P0 STG.E.U16 [R8.64], R14 ;  /* 0x0000000e08000986 */ /* 0x000fe8000c101506 */
[----:B------:R-:W3:Y:S04]  /*3a940*/  LDL.LU R15, [R1+0x12cc] ;  /* 0x0012cc00010f7983 */ /* 0x000ee80000300800 */
[----:B------:R0:W-:Y:S04]  /*3a950*/  @P3 STG.E.U16 [R12.64], R24 ;  /* 0x000000180c003986 */ /* 0x0001e8000c101506 */
[----:B0-----:R-:W4:Y:S04]  /*3a960*/  LDL.LU R12, [R1+0x218] ;  /* 0x00021800010c7983 */ /* 0x001f280000300800 */
[----:B------:R-:W4:Y:S04]  /*3a970*/  LDL.LU R13, [R1+0x118] ;  /* 0x00011800010d7983 */ /* 0x000f280000300800 */
[----:B------:R-:W4:Y:S01]  /*3a980*/  LDL.LU R24, [R1+0xfd0] ;  /* 0x000fd00001187983 */ /* 0x000f220000300800 */
[----:B------:R-:W-:-:S02]  /*3a990*/  ISETP.LT.AND P6, PT, R29, c[0x0][0x178], !P1 ;  /* 0x00005e001d007a0c */ /* 0x000fc40004fc1270 */
[----:B------:R-:W-:Y:S02]  /*3a9a0*/  IADD3 R10, R0, c[0x0][0x198], RZ ;  /* 0x00006600000a7a10 */ /* 0x000fe40007ffe0ff */
[----:B------:R-:W-:-:S03]  /*3a9b0*/  ISETP.LT.AND P4, PT, R25, c[0x0][0x178], !P1 ;  /* 0x00005e0019007a0c */ /* 0x000fc60004f81270 */
[----:B------:R-:W-:-:S04]  /*3a9c0*/  IMAD.WIDE R16, R10, 0x2, R2 ;  /* 0x000000020a107825 */ /* 0x000fc800078e0202 */
[----:B------:R-:W-:Y:S01]  /*3a9d0*/  IMAD.WIDE R22, R10, 0x2, R4 ;  /* 0x000000020a167825 */ /* 0x000fe200078e0204 */
[----:B------:R-:W-:-:S03]  /*3a9e0*/  ISETP.LT.AND P3, PT, R19, c[0x0][0x178], !P1 ;  /* 0x00005e0013007a0c */ /* 0x000fc60004f61270 */
[C---:B------:R-:W-:Y:S01]  /*3a9f0*/  IMAD.WIDE R8, R10.reuse, 0x2, R6 ;  /* 0x000000020a087825 */ /* 0x040fe200078e0206 */
[----:B------:R-:W-:Y:S02]  /*3aa00*/  IADD3 R0, R10, c[0x0][0x198], RZ ;  /* 0x000066000a007a10 */ /* 0x000fe40007ffe0ff */
[----:B--2---:R-:W-:Y:S02]  /*3aa10*/  ISETP.GE.AND P0, PT, R26, c[0x0][0x17c], PT ;  /* 0x00005f001a007a0c */ /* 0x004fe40003f06270 */
[----:B------:R-:W2:Y:S01]  /*3aa20*/  LDL.LU R26, [R1+0xcc] ;  /* 0x0000cc00011a7983 */ /* 0x000ea20000300800 */
[----:B---3--:R-:W-:-:S03]  /*3aa30*/  ISETP.GE.AND P1, PT, R15, c[0x0][0x17c], PT ;  /* 0x00005f000f007a0c */ /* 0x008fc60003f26270 */
[----:B------:R-:W3:Y:S04]  /*3aa40*/  LDL.LU R15, [R1+0xbc] ;  /* 0x0000bc00010f7983 */ /* 0x000ee80000300800 */
[----:B------:R-:W3:Y:S04]  /*3aa50*/  LDL.LU R28, [R1+0xac] ;  /* 0x0000ac00011c7983 */ /* 0x000ee80000300800 */
[----:B----4-:R0:W-:Y:S04]  /*3aa60*/  @P6 STG.E.U16 [R16.64], R12 ;  /* 0x0000000c10006986 */ /* 0x0101e8000c101506 */
[----:B------:R1:W-:Y:S01]  /*3aa70*/  @P5 STG.E.U16 [R22.64], R13 ;  /* 0x0000000d16005986 */ /* 0x0003e2000c101506 */
[----:B------:R-:W-:-:S02]  /*3aa80*/  ISETP.LT.AND P5, PT, R29, c[0x0][0x178], !P2 ;  /* 0x00005e001d007a0c */ /* 0x000fc400057a1270 */
[----:B------:R-:W-:Y:S01]  /*3aa90*/  ISETP.LT.AND P6, PT, R24, c[0x0][0x178], !P2 ;  /* 0x00005e0018007a0c */ /* 0x000fe200057c1270 */
[----:B------:R4:W-:Y:S01]  /*3aaa0*/  @P4 STG.E.U16 [R8.64], R27 ;  /* 0x0000001b08004986 */ /* 0x0009e2000c101506 */
[----:B------:R-:W-:Y:S01]  /*3aab0*/  PRMT R14, R12, 0x7632, R14 ;  /* 0x000076320c0e7816 */ /* 0x000fe2000000000e */
[----:B0-----:R-:W-:Y:S02]  /*3aac0*/  IMAD.WIDE R16, R0, 0x2, R4 ;  /* 0x0000000200107825 */ /* 0x001fe400078e0204 */
[----:B-1----:R-:W3:Y:S02]  /*3aad0*/  LDL.LU R23, [R1+0x12d0] ;  /* 0x0012d00001177983 */ /* 0x002ee40000300800 */
[----:B----4-:R-:W-:Y:S01]  /*3aae0*/  IMAD.WIDE R8, R10, 0x2, R20 ;  /* 0x000000020a087825 */ /* 0x010fe200078e0214 */
[----:B------:R-:W-:-:S03]  /*3aaf0*/  PRMT R10, R13, 0x7632, R10 ;  /* 0x000076320d0a7816 */ /* 0x000fc6000000000a */
[----:B------:R-:W-:Y:S01]  /*3ab00*/  IMAD.WIDE R12, R0, 0x2, R2 ;  /* 0x00000002000c7825 */ /* 0x000fe200078e0202 */
[----:B------:R-:W-:Y:S04]  /*3ab10*/  @P3 STG.E.U16 [R8.64], R18 ;  /* 0x0000001208003986 */ /* 0x000fe8000c101506 */
[----:B------:R0:W-:Y:S04]  /*3ab20*/  @P5 STG.E.U16 [R12.64], R14 ;  /* 0x0000000e0c005986 */ /* 0x0001e8000c101506 */
[----:B------:R1:W-:Y:S04]  /*3ab30*/  @P6 STG.E.U16 [R16.64], R10 ;  /* 0x0000000a10006986 */ /* 0x0003e8000c101506 */
[----:B0-----:R-:W4:Y:S01]  /*3ab40*/  LDL.LU R14, [R1+0x12d4] ;  /* 0x0012d400010e7983 */ /* 0x001f220000300800 */
[----:B-1----:R-:W-:-:S03]  /*3ab50*/  PRMT R10, R27, 0x7632, R10 ;  /* 0x000076321b0a7816 */ /* 0x002fc6000000000a */
[----:B------:R-:W4:Y:S01]  /*3ab60*/  LDL.LU R27, [R1+0x12f0] ;  /* 0x0012f000011b7983 */ /* 0x000f220000300800 */
[----:B------:R-:W-:Y:S02]  /*3ab70*/  ISETP.LT.AND P4, PT, R25, c[0x0][0x178], !P2 ;  /* 0x00005e0019007a0c */ /* 0x000fe40005781270 */
[----:B------:R-:W-:Y:S01]  /*3ab80*/  ISETP.LT.AND P2, PT, R19, c[0x0][0x178], !P2 ;  /* 0x00005e0013007a0c */ /* 0x000fe20005741270 */
[----:B------:R-:W-:Y:S01]  /*3ab90*/  IMAD.WIDE R12, R0, 0x2, R6 ;  /* 0x00000002000c7825 */ /* 0x000fe200078e0206 */
[----:B------:R-:W-:Y:S02]  /*3aba0*/  ISETP.LT.AND P3, PT, R29, c[0x0][0x178], !P0 ;  /* 0x00005e001d007a0c */ /* 0x000fe40004761270 */
[----:B------:R-:W-:Y:S01]  /*3abb0*/  PRMT R18, R18, 0x7632, R18 ;  /* 0x0000763212127816 */ /* 0x000fe20000000012 */
[----:B------:R-:W-:Y:S01]  /*3abc0*/  IMAD.WIDE R8, R0, 0x2, R20 ;  /* 0x0000000200087825 */ /* 0x000fe200078e0214 */
[----:B------:R-:W-:Y:S02]  /*3abd0*/  ISETP.LT.AND P6, PT, R24, c[0x0][0x178], !P0 ;  /* 0x00005e0018007a0c */ /* 0x000fe400047c1270 */
[----:B------:R-:W-:-:S02]  /*3abe0*/  IADD3 R0, R0, c[0x0][0x198], RZ ;  /* 0x0000660000007a10 */ /* 0x000fc40007ffe0ff */
[----:B------:R-:W-:Y:S01]  /*3abf0*/  ISETP.LT.AND P5, PT, R25, c[0x0][0x178], !P0 ;  /* 0x00005e0019007a0c */ /* 0x000fe200047a1270 */
[----:B------:R0:W-:Y:S01]  /*3ac00*/  @P4 STG.E.U16 [R12.64], R10 ;  /* 0x0000000a0c004986 */ /* 0x0001e2000c101506 */
[----:B------:R-:W-:-:S03]  /*3ac10*/  ISETP.LT.AND P0, PT, R19, c[0x0][0x178], !P0 ;  /* 0x00005e0013007a0c */ /* 0x000fc60004701270 */
[----:B------:R1:W-:Y:S01]  /*3ac20*/  @P2 STG.E.U16 [R8.64], R18 ;  /* 0x0000001208002986 */ /* 0x0003e2000c101506 */
[----:B------:R-:W-:-:S04]  /*3ac30*/  IMAD.WIDE R16, R0, 0x2, R6 ;  /* 0x0000000200107825 */ /* 0x000fc800078e0206 */
[----:B0-----:R-:W-:-:S04]  /*3ac40*/  IMAD.WIDE R12, R0, 0x2, R4 ;  /* 0x00000002000c7825 */ /* 0x001fc800078e0204 */
[----:B-1----:R-:W-:-:S05]  /*3ac50*/  IMAD.WIDE R8, R0, 0x2, R2 ;  /* 0x0000000200087825 */ /* 0x002fca00078e0202 */
[----:B--2---:R0:W-:Y:S01]  /*3ac60*/  @P3 STG.E.U16 [R8.64], R26 ;  /* 0x0000001a08003986 */ /* 0x0041e2000c101506 */
[----:B------:R-:W-:Y:S01]  /*3ac70*/  PRMT R10, R26, 0x7632, R10 ;  /* 0x000076321a0a7816 */ /* 0x000fe2000000000a */
[----:B0-----:R-:W-:Y:S02]  /*3ac80*/  IMAD.WIDE R8, R0, 0x2, R20 ;  /* 0x0000000200087825 */ /* 0x001fe400078e0214 */
[----:B---3--:R0:W-:Y:S01]  /*3ac90*/  @P6 STG.E.U16 [R12.64], R15 ;  /* 0x0000000f0c006986 */ /* 0x0081e2000c101506 */
[----:B------:R-:W-:-:S03]  /*3aca0*/  PRMT R22, R15, 0x7632, R22 ;  /* 0x000076320f167816 */ /* 0x000fc60000000016 */
[----:B------:R1:W-:Y:S01]  /*3acb0*/  @P5 STG.E.U16 [R16.64], R28 ;  /* 0x0000001c10005986 */ /* 0x0003e2000c101506 */
[----:B------:R-:W-:Y:S02]  /*3acc0*/  PRMT R18, R28, 0x7632, R18 ;  /* 0x000076321c127816 */ /* 0x000fe40000000012 */
[----:B------:R-:W-:Y:S02]  /*3acd0*/  ISETP.GE.AND P2, PT, R23, c[0x0][0x17c], PT ;  /* 0x00005f0017007a0c */ /* 0x000fe40003f46270 */
[----:B------:R-:W2:Y:S04]  /*3ace0*/  LDL.LU R23, [R1+0x1ec] ;  /* 0x0001ec0001177983 */ /* 0x000ea80000300800 */
[----:B0-----:R-:W3:Y:S04]  /*3acf0*/  LDL.LU R15, [R1+0xfc] ;  /* 0x0000fc00010f7983 */ /* 0x001ee80000300800 */
[----:B-1----:R-:W3:Y:S04]  /*3ad00*/  LDL.LU R28, [R1+0x12d8] ;  /* 0x0012d800011c7983 */ /* 0x002ee80000300800 */
[----:B------:R-:W3:Y:S01]  /*3ad10*/  LDL.LU R26, [R1+0xdc] ;  /* 0x0000dc00011a7983 */ /* 0x000ee20000300800 */
[----:B----4-:R-:W-:-:S02]  /*3ad20*/  ISETP.GE.AND P4, PT, R14, c[0x0][0x17c], PT ;  /* 0x00005f000e007a0c */ /* 0x010fc40003f86270 */
[----:B------:R-:W-:Y:S02]  /*3ad30*/  IADD3 R14, R0, c[0x0][0x198], RZ ;  /* 0x00006600000e7a10 */ /* 0x000fe40007ffe0ff */
[----:B------:R-:W-:Y:S01]  /*3ad40*/  PRMT R0, R27, 0x7632, R0 ;  /* 0x000076321b007816 */ /* 0x000fe20000000000 */
[----:B------:R0:W-:Y:S04]  /*3ad50*/  @P0 STG.E.U16 [R8.64], R27 ;  /* 0x0000001b08000986 */ /* 0x0001e8000c101506 */
[----:B0-----:R-:W4:Y:S01]  /*3ad60*/  LDL.LU R27, [R1+0x12dc] ;  /* 0x0012dc00011b7983 */ /* 0x001f220000300800 */
[----:B------:R-:W-:Y:S02]  /*3ad70*/  ISETP.LT.AND P3, PT, R29, c[0x0][0x178], !P1 ;  /* 0x00005e001d007a0c */ /* 0x000fe40004f61270 */
[----:B------:R-:W-:-:S02]  /*3ad80*/  ISETP.LT.AND P6, PT, R24, c[0x0][0x178], !P1 ;  /* 0x00005e0018007a0c */ /* 0x000fc40004fc1270 */
[----:B------:R-:W-:Y:S01]  /*3ad90*/  ISETP.LT.AND P5, PT, R25, c[0x0][0x178], !P1 ;  /* 0x00005e0019007a0c */ /* 0x000fe20004fa1270 */
[----:B------:R-:W-:Y:S01]  /*3ada0*/  IMAD.WIDE R8, R14, 0x2, R2 ;  /* 0x000000020e087825 */ /* 0x000fe200078e0202 */
[----:B------:R-:W-:-:S03]  /*3adb0*/  ISETP.LT.AND P1, PT, R19, c[0x0][0x178], !P1 ;  /* 0x00005e0013007a0c */ /* 0x000fc60004f21270 */
[----:B------:R-:W-:Y:S01]  /*3adc0*/  IMAD.WIDE R12, R14, 0x2, R4 ;  /* 0x000000020e0c7825 */ /* 0x000fe200078e0204 */
[----:B------:R-:W-:-:S03]  /*3add0*/  ISETP.LT.AND P0, PT, R29, c[0x0][0x178], !P4 ;  /* 0x00005e001d007a0c */ /* 0x000fc60006701270 */
[----:B------:R-:W-:Y:S01]  /*3ade0*/  IMAD.WIDE R16, R14, 0x2, R6 ;  /* 0x000000020e107825 */ /* 0x000fe200078e0206 */
[----:B------:R0:W-:Y:S04]  /*3adf0*/  @P3 STG.E.U16 [R8.64], R10 ;  /* 0x0000000a08003986 */ /* 0x0001e8000c101506 */
[----:B------:R1:W-:Y:S01]  /*3ae00*/  @P6 STG.E.U16 [R12.64], R22 ;  /* 0x000000160c006986 */ /* 0x0003e2000c101506 */
[----:B------:R-:W-:-:S03]  /*3ae10*/  ISETP.LT.AND P6, PT, R25, c[0x0][0x178], !P4 ;  /* 0x00005e0019007a0c */ /* 0x000fc600067c1270 */
[----:B------:R-:W-:Y:S01]  /*3ae20*/  @P5 STG.E.U16 [R16.64], R18 ;  /* 0x0000001210005986 */ /* 0x000fe2000c101506 */
[----:B------:R-:W-:Y:S02]  /*3ae30*/  ISETP.LT.AND P5, PT, R24, c[0x0][0x178], !P4 ;  /* 0x00005e0018007a0c */ /* 0x000fe400067a1270 */
[C---:B0-----:R-:W-:Y:S01]  /*3ae40*/  IADD3 R10, R14.reuse, c[0x0][0x198], RZ ;  /* 0x000066000e0a7a10 */ /* 0x041fe20007ffe0ff */
[----:B------:R-:W-:-:S04]  /*3ae50*/  IMAD.WIDE R8, R14, 0x2, R20 ;  /* 0x000000020e087825 */ /* 0x000fc800078e0214 */
[C---:B-1----:R-:W-:Y:S01]  /*3ae60*/  IMAD.WIDE R12, R10.reuse, 0x2, R2 ;  /* 0x000000020a0c7825 */ /* 0x042fe200078e0202 */
[----:B------:R0:W-:Y:S01]  /*3ae70*/  @P1 STG.E.U16 [R8.64], R0 ;  /* 0x0000000008001986 */ /* 0x0001e2000c101506 */
[----:B------:R-:W-:Y:S02]  /*3ae80*/  ISETP.LT.AND P4, PT, R19, c[0x0][0x178], !P4 ;  /* 0x00005e0013007a0c */ /* 0x000fe40006781270 */
[----:B0-----:R-:W-:-:S04]  /*3ae90*/  IMAD.WIDE R8, R10, 0x2, R4 ;  /* 0x000000020a087825 */ /* 0x001fc800078e0204 */
[----:B------:R-:W-:Y:S01]  /*3aea0*/  IMAD.WIDE R16, R10, 0x2, R20 ;  /* 0x000000020a107825 */ /* 0x000fe200078e0214 */
[----:B--2---:R0:W-:Y:S01]  /*3aeb0*/  @P0 STG.E.U16 [R12.64], R23 ;  /* 0x000000170c000986 */ /* 0x0041e2000c101506 */
[----:B------:R-:W-:-:S03]  /*3aec0*/  PRMT R0, R23, 0x7632, R0 ;  /* 0x0000763217007816 */ /* 0x000fc60000000000 */
[----:B---3--:R-:W-:Y:S01]  /*3aed0*/  @P5 STG.E.U16 [R8.64], R15 ;  /* 0x0000000f08005986 */ /* 0x008fe2000c101506 */
[----:B------:R-:W-:-:S03]  /*3aee0*/  ISETP.GE.AND P1, PT, R28, c[0x0][0x17c], PT ;  /* 0x00005f001c007a0c */ /* 0x000fc60003f26270 */
[----:B------:R-:W2:Y:S01]  /*3aef0*/  LDL.LU R28, [R1+0x20c] ;  /* 0x00020c00011c7983 */ /* 0x000ea20000300800 */
[----:B0-----:R-:W-:-:S05]  /*3af00*/  IMAD.WIDE R12, R10, 0x2, R6 ;  /* 0x000000020a0c7825 */ /* 0x001fca00078e0206 */
[----:B------:R0:W-:Y:S04]  /*3af10*/  @P6 STG.E.U16 [R12.64], R26 ;  /* 0x0000001a0c006986 */ /* 0x0001e8000c101506 */
[----:B------:R1:W-:Y:S01]  /*3af20*/  @P4 STG.E.U16 [R16.64], R11 ;  /* 0x0000000b10004986 */ /* 0x0003e2000c101506 */
[----:B----4-:R-:W-:-:S03]  /*3af30*/  ISETP.GE.AND P3, PT, R27, c[0x0][0x17c], PT ;  /* 0x00005f001b007a0c */ /* 0x010fc60003f66270 */
[----:B------:R-:W3:Y:S04]  /*3af40*/  LDL.LU R27, [R1+0x1fc] ;  /* 0x0001fc00011b7983 */ /* 0x000ee80000300800 */
[----:B------:R-:W4:Y:S04]  /*3af50*/  LDL.LU R23, [R1+0x10c] ;  /* 0x00010c0001177983 */ /* 0x000f280000300800 */
[----:B0-----:R-:W3:Y:S01]  /*3af60*/  LDL.LU R13, [R1+0x12e0] ;  /* 0x0012e000010d7983 */ /* 0x001ee20000300800 */
[----:B-1----:R-:W-:-:S03]  /*3af70*/  PRMT R11, R15, 0x7632, R11 ;  /* 0x000076320f0b7816 */ /* 0x002fc6000000000b */
[----:B------:R-:W4:Y:S04]  /*3af80*/  LDL.LU R15, [R1+0x12ec] ;  /* 0x0012ec00010f7983 */ /* 0x000f280000300800 */
[----:B------:R-:W4:Y:S01]  /*3af90*/  LDL.LU R17, [R1+0x12e4] ;  /* 0x0012e40001117983 */ /* 0x000f220000300800 */
[----:B------:R-:W-:-:S03]  /*3afa0*/  PRMT R14, R26, 0x7632, R14 ;  /* 0x000076321a0e7816 */ /* 0x000fc6000000000e */
[----:B------:R-:W4:Y:S01]  /*3afb0*/  LDL.LU R26, [R1+0x21c] ;  /* 0x00021c00011a7983 */ /* 0x000f220000300800 */
[----:B------:R-:W-:Y:S02]  /*3afc0*/  ISETP.LT.AND P0, PT, R29, c[0x0][0x178], !P2 ;  /* 0x00005e001d007a0c */ /* 0x000fe40005701270 */
[----:B------:R-:W-:Y:S02]  /*3afd0*/  IADD3 R10, R10, c[0x0][0x198], RZ ;  /* 0x000066000a0a7a10 */ /* 0x000fe40007ffe0ff */
[----:B------:R-:W-:-:S03]  /*3afe0*/  ISETP.LT.AND P5, PT, R24, c[0x0][0x178], !P2 ;  /* 0x00005e0018007a0c */ /* 0x000fc600057a1270 */
[----:B------:R-:W-:Y:S01]  /*3aff0*/  IMAD.WIDE R8, R10, 0x2, R2 ;  /* 0x000000020a087825 */ /* 0x000fe200078e0202 */
[----:B------:R-:W-:Y:S02]  /*3b000*/  ISETP.LT.AND P6, PT, R25, c[0x0][0x178], !P2 ;  /* 0x00005e0019007a0c */ /* 0x000fe400057c1270 */
[----:B------:R-:W-:-:S03]  /*3b010*/  ISETP.LT.AND P2, PT, R19, c[0x0][0x178], !P2 ;  /* 0x00005e0013007a0c */ /* 0x000fc60005741270 */
[----:B------:R0:W-:Y:S01]  /*3b020*/  @P0 STG.E.U16 [R8.64], R0 ;  /* 0x0000000008000986 */ /* 0x0001e2000c101506 */
[----:B------:R-:W-:Y:S02]  /*3b030*/  ISETP.LT.AND P0, PT, R29, c[0x0][0x178], !P3 ;  /* 0x00005e001d007a0c */ /* 0x000fe40005f01270 */
[----:B------:R-:W-:Y:S01]  /*3b040*/  PRMT R16, R11, 0x7632, R16 ;  /* 0x000076320b107816 */ /* 0x000fe20000000010 */
[C---:B0-----:R-:W-:Y:S01]  /*3b050*/  IMAD.WIDE R8, R10.reuse, 0x2, R4 ;  /* 0x000000020a087825 */ /* 0x041fe200078e0204 */
[----:B------:R-:W-:-:S04]  /*3b060*/  IADD3 R0, R10, c[0x0][0x198], RZ ;  /* 0x000066000a007a10 */ /* 0x000fc80007ffe0ff */
[----:B------:R0:W-:Y:S01]  /*3b070*/  @P5 STG.E.U16 [R8.64], R11 ;  /* 0x0000000b08005986 */ /* 0x0001e2000c101506 */
[----:B------:R-:W-:Y:S01]  /*3b080*/  ISETP.LT.AND P5, PT, R24, c[0x0][0x178], !P3 ;  /* 0x00005e0018007a0c */ /* 0x000fe20005fa1270 */
[----:B0-----:R-:W-:Y:S01]  /*3b090*/  IMAD.WIDE R8, R0, 0x2, R2 ;  /* 0x0000000200087825 */ /* 0x001fe200078e0202 */
[----:B--2---:R-:W-:Y:S02]  /*3b0a0*/  PRMT R18, R28, 0x7632, R18 ;  /* 0x000076321c127816 */ /* 0x004fe40000000012 */
[----:B---3--:R-:W-:Y:S01]  /*3b0b0*/  ISETP.GE.AND P4, PT, R13, c[0x0][0x17c], PT ;  /* 0x00005f000d007a0c */ /* 0x008fe20003f86270 */
[----:B------:R-:W-:-:S04]  /*3b0c0*/  IMAD.WIDE R12, R10, 0x2, R6 ;  /* 0x000000020a0c7825 */ /* 0x000fc800078e0206 */
[----:B------:R-:W-:Y:S01]  /*3b0d0*/  IMAD.WIDE R10, R10, 0x2, R20 ;  /* 0x000000020a0a7825 */ /* 0x000fe200078e0214 */
[----:B------:R0:W-:Y:S01]  /*3b0e0*/  @P6 STG.E.U16 [R12.64], R14 ;  /* 0x0000000e0c006986 */ /* 0x0001e2000c101506 */
[----:B------:R-:W-:Y:S02]  /*3b0f0*/  ISETP.LT.AND P6, PT, R25, c[0x0][0x178], !P3 ;  /* 0x00005e0019007a0c */ /* 0x000fe40005fc1270 */
[----:B------:R-:W-:Y:S01]  /*3b100*/  ISETP.LT.AND P3, PT, R19, c[0x0][0x178], !P3 ;  /* 0x00005e0013007a0c */ /* 0x000fe20005f61270 */
[----:B------:R1:W-:Y:S01]  /*3b110*/  @P2 STG.E.U16 [R10.64], R16 ;  /* 0x000000100a002986 */ /* 0x0003e2000c101506 */
[----:B------:R-:W-:-:S03]  /*3b120*/  ISETP.LT.AND P2, PT, R29, c[0x0][0x178], !P1 ;  /* 0x00005e001d007a0c */ /* 0x000fc60004f41270 */
[----:B------:R2:W-:Y:S01]  /*3b130*/  @P0 STG.E.U16 [R8.64], R28 ;  /* 0x0000001c08000986 */ /* 0x0005e2000c101506 */
[C---:B0-----:R-:W-:Y:S01]  /*3b140*/  IADD3 R14, R0.reuse, c[0x0][0x198], RZ ;  /* 0x00006600000e7a10 */ /* 0x041fe20007ffe0ff */
[----:B------:R-:W-:Y:S01]  /*3b150*/  IMAD.WIDE R12, R0, 0x2, R20 ;  /* 0x00000002000c7825 */ /* 0x000fe200078e0214 */
[----:B----4-:R-:W-:-:S03]  /*3b160*/  ISETP.GE.AND P0, PT, R17, c[0x0][0x17c], PT ;  /* 0x00005f0011007a0c */ /* 0x010fc60003f06270 */
[C---:B-1----:R-:W-:Y:S01]  /*3b170*/  IMAD.WIDE R10, R0.reuse, 0x2, R6 ;  /* 0x00000002000a7825 */ /* 0x042fe200078e0206 */
[----:B------:R-:W-:Y:S01]  /*3b180*/  PRMT R22, R15, 0x7632, R22 ;  /* 0x000076320f167816 */ /* 0x000fe20000000016 */
[----:B--2---:R-:W2:Y:S02]  /*3b190*/  LDL.LU R28, [R1+0x11c] ;  /* 0x00011c00011c7983 */ /* 0x004ea40000300800 */
[----:B------:R-:W-:-:S04]  /*3b1a0*/  IMAD.WIDE R8, R0, 0x2, R4 ;  /* 0x0000000200087825 */ /* 0x000fc800078e0204 */
[----:B------:R-:W-:Y:S01]  /*3b1b0*/  IMAD.WIDE R16, R14, 0x2, R2 ;  /* 0x000000020e107825 */ /* 0x000fe200078e0202 */
[----:B------:R0:W-:Y:S01]  /*3b1c0*/  @P5 STG.E.U16 [R8.64], R27 ;  /* 0x0000001b08005986 */ /* 0x0001e2000c101506 */
[----:B------:R-:W-:-:S03]  /*3b1d0*/  ISETP.LT.AND P5, PT, R24, c[0x0][0x178], !P1 ;  /* 0x00005e0018007a0c */ /* 0x000fc60004fa1270 */
[----:B------:R1:W-:Y:S01]  /*3b1e0*/  @P6 STG.E.U16 [R10.64], R23 ;  /* 0x000000170a006986 */ /* 0x0003e2000c101506 */
[----:B------:R-:W-:Y:S02]  /*3b1f0*/  ISETP.LT.AND P6, PT, R25, c[0x0][0x178], !P1 ;  /* 0x00005e0019007a0c */ /* 0x000fe40004fc1270 */
[----:B------:R-:W-:Y:S01]  /*3b200*/  ISETP.LT.AND P1, PT, R19, c[0x0][0x178], !P1 ;  /* 0x00005e0013007a0c */ /* 0x000fe20004f21270 */
[----:B------:R-:W-:Y:S04]  /*3b210*/  @P3 STG.E.U16 [R12.64], R15 ;  /* 0x0000000f0c003986 */ /* 0x000fe8000c101506 */
[----:B------:R3:W-:Y:S01]  /*3b220*/  @P2 STG.E.U16 [R16.64], R18 ;  /* 0x0000001210002986 */ /* 0x0007e2000c101506 */
[----:B------:R-:W-:Y:S01]  /*3b230*/  ISETP.LT.AND P2, PT, R29, c[0x0][0x178], !P4 ;  /* 0x00005e001d007a0c */ /* 0x000fe20006741270 */
[----:B0-----:R-:W-:Y:S01]  /*3b240*/  IMAD.WIDE R8, R14, 0x2, R4 ;  /* 0x000000020e087825 */ /* 0x001fe200078e0204 */
[----:B------:R-:W-:-:S03]  /*3b250*/  PRMT R0, R27, 0x7632, R0 ;  /* 0x000076321b007816 */ /* 0x000fc60000000000 */
[C---:B-1----:R-:W-:Y:S01]  /*3b260*/  IMAD.WIDE R10, R14.reuse, 0x2, R6 ;  /* 0x000000020e0a7825 */ /* 0x042fe200078e0206 */
[----:B---3--:R-:W-:Y:S02]  /*3b270*/  PRMT R17, R23, 0x7632, R17 ;  /* 0x0000763217117816 */ /* 0x008fe40000000011 */
[C---:B------:R-:W-:Y:S01]  /*3b280*/  IADD3 R23, R14.reuse, c[0x0][0x198], RZ ;  /* 0x000066000e177a10 */ /* 0x040fe20007ffe0ff */
[----:B------:R-:W-:Y:S01]  /*3b290*/  IMAD.WIDE R14, R14, 0x2, R20 ;  /* 0x000000020e0e7825 */ /* 0x000fe200078e0214 */
[----:B------:R-:W-:Y:S03]  /*3b2a0*/  @P5 STG.E.U16 [R8.64], R0 ;  /* 0x0000000008005986 */ /* 0x000fe6000c101506 */
[----:B------:R-:W-:Y:S01]  /*3b2b0*/  IMAD.WIDE R12, R23, 0x2, R2 ;  /* 0x00000002170c7825 */ /* 0x000fe200078e0202 */
[----:B------:R0:W-:Y:S01]  /*3b2c0*/  @P6 STG.E.U16 [R10.64], R17 ;  /* 0x000000110a006986 */ /* 0x0001e2000c101506 */
[----:B------:R-:W-:-:S03]  /*3b2d0*/  ISETP.LT.AND P3, PT, R29, c[0x0][0x178], !P0 ;  /* 0x00005e001d007a0c */ /* 0x000fc60004761270 */
[----:B------:R-:W-:Y:S01]  /*3b2e0*/  @P1 STG.E.U16 [R14.64], R22 ;  /* 0x000000160e001986 */ /* 0x000fe2000c101506 */
[C---:B------:R-:W-:Y:S02]  /*3b2f0*/  ISETP.LT.AND P5, PT, R24.reuse, c[0x0][0x178], !P0 ;  /* 0x00005e0018007a0c */ /* 0x040fe400047a1270 */
[----:B------:R-:W-:Y:S01]  /*3b300*/  ISETP.LT.AND P6, PT, R24, c[0x0][0x178], !P4 ;  /* 0x00005e0018007a0c */ /* 0x000fe200067c1270 */
[----:B------:R2:W-:Y:S01]  /*3b310*/  @P2 STG.E.U16 [R12.64], R26 ;  /* 0x0000001a0c002986 */ /* 0x0005e2000c101506 */
[C---:B------:R-:W-:Y:S02]  /*3b320*/  ISETP.LT.AND P1, PT, R25.reuse, c[0x0][0x178], !P0 ;  /* 0x00005e0019007a0c */ /* 0x040fe40004721270 */
[----:B------:R-:W-:Y:S01]  /*3b330*/  ISETP.LT.AND P2, PT, R25, c[0x0][0x178], !P4 ;  /* 0x00005e0019007a0c */ /* 0x000fe20006741270 */
[----:B------:R-:W3:Y:S01]  /*3b340*/  LDL.LU R29, [R1+0xec] ;  /* 0x0000ec00011d7983 */ /* 0x000ee20000300800 */
[C---:B------:R-:W-:Y:S02]  /*3b350*/  ISETP.LT.AND P0, PT, R19.reuse, c[0x0][0x178], !P0 ;  /* 0x00005e0013007a0c */ /* 0x040fe40004701270 */
[----:B------:R-:W-:-:S02]  /*3b360*/  ISETP.LT.AND P4, PT, R19, c[0x0][0x178], !P4 ;  /* 0x00005e0013007a0c */ /* 0x000fc40006781270 */
[----:B------:R-:W4:Y:S01]  /*3b370*/  LDL.LU R19, [R1+0x12e8] ;  /* 0x0012e80001137983 */ /* 0x000f220000300800 */
[C---:B------:R-:W-:Y:S01]  /*3b380*/  IADD3 R25, R23.reuse, c[0x0][0x198], RZ ;  /* 0x0000660017197a10 */ /* 0x040fe20007ffe0ff */
[----:B0-----:R-:W-:Y:S01]  /*3b390*/  IMAD.WIDE R16, R23, 0x2, R4 ;  /* 0x0000000217107825 */ /* 0x001fe200078e0204 */
[----:B------:R-:W-:-:S03]  /*3b3a0*/  PRMT R0, R26, 0x7632, R0 ;  /* 0x000076321a007816 */ /* 0x000fc60000000000 */
[----:B------:R-:W-:-:S04]  /*3b3b0*/  IMAD.WIDE R8, R23, 0x2, R6 ;  /* 0x0000000217087825 */ /* 0x000fc800078e0206 */
[----:B------:R-:W-:-:S04]  /*3b3c0*/  IMAD.WIDE R10, R23, 0x2, R20 ;  /* 0x00000002170a7825 */ /* 0x000fc800078e0214 */
[----:B------:R-:W-:-:S04]  /*3b3d0*/  IMAD.WIDE R2, R25, 0x2, R2 ;  /* 0x0000000219027825 */ /* 0x000fc800078e0202 */
[----:B------:R-:W-:-:S04]  /*3b3e0*/  IMAD.WIDE R4, R25, 0x2, R4 ;  /* 0x0000000219047825 */ /* 0x000fc800078e0204 */
[----:B------:R-:W-:-:S04]  /*3b3f0*/  IMAD.WIDE R6, R25, 0x2, R6 ;  /* 0x0000000219067825 */ /* 0x000fc800078e0206 */
[----:B------:R-:W-:Y:S01]  /*3b400*/  IMAD.WIDE R20, R25, 0x2, R20 ;  /* 0x0000000219147825 */ /* 0x000fe200078e0214 */
[----:B--2---:R-:W-:Y:S01]  /*3b410*/  PRMT R12, R28, 0x7632, R12 ;  /* 0x000076321c0c7816 */ /* 0x004fe2000000000c */
[----:B------:R0:W-:Y:S01]  /*3b420*/  @P6 STG.E.U16 [R16.64], R28 ;  /* 0x0000001c10006986 */ /* 0x0001e2000c101506 */
[----:B---3--:R-:W-:-:S03]  /*3b430*/  PRMT R13, R29, 0x7632, R13 ;  /* 0x000076321d0d7816 */ /* 0x008fc6000000000d */
[----:B------:R0:W-:Y:S04]  /*3b440*/  @P2 STG.E.U16 [R8.64], R29 ;  /* 0x0000001d08002986 */ /* 0x0001e8000c101506 */
[----:B----4-:R0:W-:Y:S04]  /*3b450*/  @P4 STG.E.U16 [R10.64], R19 ;  /* 0x000000130a004986 */ /* 0x0101e8000c101506 */
[----:B------:R0:W-:Y:S04]  /*3b460*/  @P3 STG.E.U16 [R2.64], R0 ;  /* 0x0000000002003986 */ /* 0x0001e8000c101506 */
[----:B------:R0:W-:Y:S04]  /*3b470*/  @P5 STG.E.U16 [R4.64], R12 ;  /* 0x0000000c04005986 */ /* 0x0001e8000c101506 */
[----:B------:R0:W-:Y:S01]  /*3b480*/  @P1 STG.E.U16 [R6.64], R13 ;  /* 0x0000000d06001986 */ /* 0x0001e2000c101506 */
[----:B------:R-:W-:Y:S05]  /*3b490*/  @!P0 EXIT ;  /* 0x000000000000894d */ /* 0x000fea0003800000 */
[----:B0-----:R-:W-:-:S05]  /*3b4a0*/  PRMT R10, R19, 0x7632, R10 ;  /* 0x00007632130a7816 */ /* 0x001fca000000000a */
[----:B------:R-:W-:Y:S01]  /*3b4b0*/  STG.E.U16 [R20.64], R10 ;  /* 0x0000000a14007986 */ /* 0x000fe2000c101506 */
[----:B------:R-:W-:Y:S05]  /*3b4c0*/  EXIT ;  /* 0x000000000000794d */ /* 0x000fea0003800000 */
.L_x_3:
[----:B------:R-:W-:-:S00]  /*3b4d0*/  BRA `(.L_x_3) ;  /* 0xfffffff000007947 */ /* 0x000fc0000383ffff */
[----:B------:R-:W-:-:S00]  /*3b4e0*/  NOP ;  /* 0x0000000000007918 */ /* 0x000fc00000000000 */
        /* <DEDUP_REMOVED lines=9> */
.L_x_4:


//--------------------- .nv.shared.matmul_kernel  --------------------------
	.section	.nv.shared.matmul_kernel,"aw",@nobits
	.sectionflags	@""
	.align	16
